// auto-generated by cutlass_sweep.gemm — config: {"arch": "sm_100", "cluster_m": 2, "cluster_n": 4, "dtype": "mxfp8_e4m3", "dtype_b": "mxfp8_e4m3", "layout": "nt", "stages": 0, "tile_k": 256, "tile_m": 128, "tile_n": 128}
#include "cutlass/cutlass.h"
#include "cutlass/gemm/collective/collective_builder.hpp"
#include "cutlass/gemm/device/gemm_universal_adapter.h"
#include "cutlass/gemm/kernel/gemm_universal.hpp"
#include "cutlass/epilogue/collective/collective_builder.hpp"

using ElemA = cutlass::mx_float8_t<cutlass::float_e4m3_t>;
using ElemB = cutlass::mx_float8_t<cutlass::float_e4m3_t>;
using ElemCD = cutlass::bfloat16_t;
using Acc  = float;
using TileShape    = cute::Shape<cute::_128, cute::_128, cute::_256>;
using ClusterShape = cute::Shape<cute::_2, cute::_4, cute::_1>;

using CollectiveEpilogue = typename cutlass::epilogue::collective::CollectiveBuilder<
    cutlass::arch::Sm100, cutlass::arch::OpClassTensorOp,
    TileShape, ClusterShape,
    cutlass::epilogue::collective::EpilogueTileAuto,
    Acc, Acc,
    ElemCD, cutlass::layout::RowMajor, 128 / cutlass::sizeof_bits<ElemCD>::value,
    ElemCD, cutlass::layout::RowMajor, 128 / cutlass::sizeof_bits<ElemCD>::value,
    cutlass::epilogue::collective::EpilogueScheduleAuto
  >::CollectiveOp;

using CollectiveMainloop = typename cutlass::gemm::collective::CollectiveBuilder<
    cutlass::arch::Sm100, cutlass::arch::OpClassBlockScaledTensorOp,
    ElemA, cutlass::layout::RowMajor, 32,
    ElemB, cutlass::layout::ColumnMajor, 32,
    Acc,
    TileShape, ClusterShape,
    cutlass::gemm::collective::StageCountAutoCarveout<static_cast<int>(sizeof(typename CollectiveEpilogue::SharedStorage))>,
    cutlass::gemm::collective::KernelScheduleAuto
  >::CollectiveOp;

using GemmKernel = cutlass::gemm::kernel::GemmUniversal<
    cute::Shape<int,int,int,int>,
    CollectiveMainloop,
    CollectiveEpilogue
>;
using Gemm = cutlass::gemm::device::GemmUniversalAdapter<GemmKernel>;

// Force the device kernel symbol into the cubin without needing a host main.
auto* _anchor = &cutlass::device_kernel<GemmKernel>;


// ===== COMPILED SASS (sm_100a) =====

	.target	sm_100a

	.elftype	@"ET_EXEC"


//--------------------- .note.nv.tkinfo           --------------------------
	.section	.note.nv.tkinfo,"",@"SHT_NOTE"
	.sectionflags	@"SHF_NOTE_NV_TKINFO"
	.tkinfo
        /*0018*/ 	.word	0x00000002
        /*0030*/ 	.string	""
        /*0030*/ 	.string	"ptxas"
        /*0030*/ 	.string	"Cuda compilation tools, release 13.0, V13.0.88"
        /*0030*/ 	.string	"Build cuda_13.0.r13.0/compiler.36424714_0"
        /*0030*/ 	.string	"-arch sm_100a -m 64 "



//--------------------- .note.nv.cuinfo           --------------------------
	.section	.note.nv.cuinfo,"",@"SHT_NOTE"
	.sectionflags	@"SHF_NOTE_NV_CUINFO"
        /*0018*/ 	.short	0x0002
        /*001a*/ 	.short	0x0064
        /*001c*/ 	.short	0x0082
	.zero		2


//--------------------- .nv.info                  --------------------------
	.section	.nv.info,"",@"SHT_CUDA_INFO"
	.align	4


	//----- nvinfo : EIATTR_REGCOUNT
	.align		4
        /*0000*/ 	.byte	0x04, 0x2f
        /*0002*/ 	.short	(.L_19 - .L_18)
	.align		4
.L_18:
        /*0004*/ 	.word	index@(_ZN7cutlass13device_kernelINS_4gemm6kernel13GemmUniversalIN4cute5tupleIJiiiiEEENS1_10collective13CollectiveMmaINS1_46MainloopSm100TmaUmmaWarpSpecializedBlockScaledILi3ELi2ELi2ENS5_IJNS4_1CILi2EEENSA_ILi4EEENSA_ILi1EEEEEEEENS5_IJNSA_ILi128EEESG_NSA_ILi256EEEEEENS5_IJNS_12float_e4m3_tENS_13float_ue8m0_tEEEENS5_IJNS5_IJlSD_lEEENS4_6LayoutINS5_IJNS5_IJNS5_IJNSA_ILi32EEESC_EEEiEEESQ_NS5_IJSD_iEEEEEENS5_IJNS5_IJNS5_IJNSA_ILi16EEESC_EEEiEEENS5_IJNS5_IJNSA_ILi0EEESD_EEENSA_ILi512EEEEEENS5_IJSW_iEEEEEEEEEEESL_S13_NS4_8TiledMMAINS4_8MMA_AtomIJNS4_21SM100_MMA_MXF8F6F4_SSISJ_SJ_fSK_Li128ELi128ELNS4_4UMMA5MajorE0ELS18_0ELNS17_7ScaleInE0ELS19_0EEEEEENSN_INS5_IJSD_SD_SD_EEENS5_IJSW_SW_SW_EEEEENS5_IJNS4_10UnderscoreES1F_S1F_EEEEENS5_IJNS4_23SM90_TMA_LOAD_MULTICASTES1I_EEENS5_IJNS4_14ComposedLayoutINS4_7SwizzleILi3ELi4ELi3EEENS4_18smem_ptr_flag_bitsILi8EEENSN_INS5_IJNSA_ILi8EEESG_EEENS5_IJSG_SD_EEEEEEENSN_INS5_IJNS5_IJNS5_IJSP_SD_EEENS5_IJSO_SD_EEEEEESD_NS5_IJSC_SB_EEEEEENS5_IJNS5_IJNS5_IJSU_SY_EEESX_EEESW_NS5_IJSD_SY_EEEEEEEEEEEvNS4_8identityES1J_S24_vS25_EENS_8epilogue10collective18CollectiveEpilogueINS27_23Sm100TmaWarpSpecializedILi4ELi2ELi16ELb1ELb0EEEJNS5_IJNSA_ILi64EEESG_SH_EEENS5_IJNSN_IS2C_SD_EENSN_INS5_IJST_SB_EEENS5_IJSD_S2C_EEEEEEEENS_10bfloat16_tESM_S2J_SM_NS27_6fusion15FusionCallbacksIS2B_NS2K_17LinearCombinationIS2J_fS2J_fLNS_15FloatRoundStyleE2EEES2D_S2I_JEEENS4_5SM1004TMEM4LOAD26SM100_TMEM_LOAD_32dp32b16xENS4_13SM90_TMA_LOADENS1K_INS1L_ILi1ELi4ELi3EEENS1N_ILi16EEENSN_INS5_IJS1P_ST_EEENS5_IJST_SD_EEEEEEENS4_39AutoVectorizingCopyWithAssumedAlignmentILi128EEENS4_14SM90_TMA_STOREES30_S32_S32_EEEvvEEEEvNT_6ParamsE)
        /*0008*/ 	.word	0x00000082


	//----- nvinfo : EIATTR_FRAME_SIZE
	.align		4
.L_19:
        /*000c*/ 	.byte	0x04, 0x11
        /*000e*/ 	.short	(.L_21 - .L_20)
	.align		4
.L_20:
        /*0010*/ 	.word	index@($__internal_2_$__cuda_sm10x_tcgen05_guardrail_trap_unallocated_columns_being_dealloced)
        /*0014*/ 	.word	0x00000000


	//----- nvinfo : EIATTR_FRAME_SIZE
	.align		4
.L_21:
        /*0018*/ 	.byte	0x04, 0x11
        /*001a*/ 	.short	(.L_23 - .L_22)
	.align		4
.L_22:
        /*001c*/ 	.word	index@($__internal_1_$__cuda_sm10x_tcgen05_guardrail_trap_phase_invalid_during_alloc)
        /*0020*/ 	.word	0x00000000


	//----- nvinfo : EIATTR_FRAME_SIZE
	.align		4
.L_23:
        /*0024*/ 	.byte	0x04, 0x11
        /*0026*/ 	.short	(.L_25 - .L_24)
	.align		4
.L_24:
        /*0028*/ 	.word	index@($__internal_0_$__cuda_sm10x_tcgen05_guardrail_trap_col_being_dealloced_not_returned_by_alloc)
        /*002c*/ 	.word	0x00000000


	//----- nvinfo : EIATTR_FRAME_SIZE
	.align		4
.L_25:
        /*0030*/ 	.byte	0x04, 0x11
        /*0032*/ 	.short	(.L_27 - .L_26)
	.align		4
.L_26:
        /*0034*/ 	.word	index@(_ZN7cutlass13device_kernelINS_4gemm6kernel13GemmUniversalIN4cute5tupleIJiiiiEEENS1_10collective13CollectiveMmaINS1_46MainloopSm100TmaUmmaWarpSpecializedBlockScaledILi3ELi2ELi2ENS5_IJNS4_1CILi2EEENSA_ILi4EEENSA_ILi1EEEEEEEENS5_IJNSA_ILi128EEESG_NSA_ILi256EEEEEENS5_IJNS_12float_e4m3_tENS_13float_ue8m0_tEEEENS5_IJNS5_IJlSD_lEEENS4_6LayoutINS5_IJNS5_IJNS5_IJNSA_ILi32EEESC_EEEiEEESQ_NS5_IJSD_iEEEEEENS5_IJNS5_IJNS5_IJNSA_ILi16EEESC_EEEiEEENS5_IJNS5_IJNSA_ILi0EEESD_EEENSA_ILi512EEEEEENS5_IJSW_iEEEEEEEEEEESL_S13_NS4_8TiledMMAINS4_8MMA_AtomIJNS4_21SM100_MMA_MXF8F6F4_SSISJ_SJ_fSK_Li128ELi128ELNS4_4UMMA5MajorE0ELS18_0ELNS17_7ScaleInE0ELS19_0EEEEEENSN_INS5_IJSD_SD_SD_EEENS5_IJSW_SW_SW_EEEEENS5_IJNS4_10UnderscoreES1F_S1F_EEEEENS5_IJNS4_23SM90_TMA_LOAD_MULTICASTES1I_EEENS5_IJNS4_14ComposedLayoutINS4_7SwizzleILi3ELi4ELi3EEENS4_18smem_ptr_flag_bitsILi8EEENSN_INS5_IJNSA_ILi8EEESG_EEENS5_IJSG_SD_EEEEEEENSN_INS5_IJNS5_IJNS5_IJSP_SD_EEENS5_IJSO_SD_EEEEEESD_NS5_IJSC_SB_EEEEEENS5_IJNS5_IJNS5_IJSU_SY_EEESX_EEESW_NS5_IJSD_SY_EEEEEEEEEEEvNS4_8identityES1J_S24_vS25_EENS_8epilogue10collective18CollectiveEpilogueINS27_23Sm100TmaWarpSpecializedILi4ELi2ELi16ELb1ELb0EEEJNS5_IJNSA_ILi64EEESG_SH_EEENS5_IJNSN_IS2C_SD_EENSN_INS5_IJST_SB_EEENS5_IJSD_S2C_EEEEEEEENS_10bfloat16_tESM_S2J_SM_NS27_6fusion15FusionCallbacksIS2B_NS2K_17LinearCombinationIS2J_fS2J_fLNS_15FloatRoundStyleE2EEES2D_S2I_JEEENS4_5SM1004TMEM4LOAD26SM100_TMEM_LOAD_32dp32b16xENS4_13SM90_TMA_LOADENS1K_INS1L_ILi1ELi4ELi3EEENS1N_ILi16EEENSN_INS5_IJS1P_ST_EEENS5_IJST_SD_EEEEEEENS4_39AutoVectorizingCopyWithAssumedAlignmentILi128EEENS4_14SM90_TMA_STOREES30_S32_S32_EEEvvEEEEvNT_6ParamsE)
        /*0038*/ 	.word	0x00000000


	//----- nvinfo : EIATTR_MIN_STACK_SIZE
	.align		4
.L_27:
        /*003c*/ 	.byte	0x04, 0x12
        /*003e*/ 	.short	(.L_29 - .L_28)
	.align		4
.L_28:
        /*0040*/ 	.word	index@(_ZN7cutlass13device_kernelINS_4gemm6kernel13GemmUniversalIN4cute5tupleIJiiiiEEENS1_10collective13CollectiveMmaINS1_46MainloopSm100TmaUmmaWarpSpecializedBlockScaledILi3ELi2ELi2ENS5_IJNS4_1CILi2EEENSA_ILi4EEENSA_ILi1EEEEEEEENS5_IJNSA_ILi128EEESG_NSA_ILi256EEEEEENS5_IJNS_12float_e4m3_tENS_13float_ue8m0_tEEEENS5_IJNS5_IJlSD_lEEENS4_6LayoutINS5_IJNS5_IJNS5_IJNSA_ILi32EEESC_EEEiEEESQ_NS5_IJSD_iEEEEEENS5_IJNS5_IJNS5_IJNSA_ILi16EEESC_EEEiEEENS5_IJNS5_IJNSA_ILi0EEESD_EEENSA_ILi512EEEEEENS5_IJSW_iEEEEEEEEEEESL_S13_NS4_8TiledMMAINS4_8MMA_AtomIJNS4_21SM100_MMA_MXF8F6F4_SSISJ_SJ_fSK_Li128ELi128ELNS4_4UMMA5MajorE0ELS18_0ELNS17_7ScaleInE0ELS19_0EEEEEENSN_INS5_IJSD_SD_SD_EEENS5_IJSW_SW_SW_EEEEENS5_IJNS4_10UnderscoreES1F_S1F_EEEEENS5_IJNS4_23SM90_TMA_LOAD_MULTICASTES1I_EEENS5_IJNS4_14ComposedLayoutINS4_7SwizzleILi3ELi4ELi3EEENS4_18smem_ptr_flag_bitsILi8EEENSN_INS5_IJNSA_ILi8EEESG_EEENS5_IJSG_SD_EEEEEEENSN_INS5_IJNS5_IJNS5_IJSP_SD_EEENS5_IJSO_SD_EEEEEESD_NS5_IJSC_SB_EEEEEENS5_IJNS5_IJNS5_IJSU_SY_EEESX_EEESW_NS5_IJSD_SY_EEEEEEEEEEEvNS4_8identityES1J_S24_vS25_EENS_8epilogue10collective18CollectiveEpilogueINS27_23Sm100TmaWarpSpecializedILi4ELi2ELi16ELb1ELb0EEEJNS5_IJNSA_ILi64EEESG_SH_EEENS5_IJNSN_IS2C_SD_EENSN_INS5_IJST_SB_EEENS5_IJSD_S2C_EEEEEEEENS_10bfloat16_tESM_S2J_SM_NS27_6fusion15FusionCallbacksIS2B_NS2K_17LinearCombinationIS2J_fS2J_fLNS_15FloatRoundStyleE2EEES2D_S2I_JEEENS4_5SM1004TMEM4LOAD26SM100_TMEM_LOAD_32dp32b16xENS4_13SM90_TMA_LOADENS1K_INS1L_ILi1ELi4ELi3EEENS1N_ILi16EEENSN_INS5_IJS1P_ST_EEENS5_IJST_SD_EEEEEEENS4_39AutoVectorizingCopyWithAssumedAlignmentILi128EEENS4_14SM90_TMA_STOREES30_S32_S32_EEEvvEEEEvNT_6ParamsE)
        /*0044*/ 	.word	0x00000000
.L_29:


//--------------------- .nv.compat                --------------------------
	.section	.nv.compat,"",@"SHT_CUDA_COMPAT_INFO"
	.align	4
        /*0000*/ 	.byte	0x02, 0x09, 0x01, 0x00, 0x02, 0x02, 0x02, 0x00, 0x02, 0x05, 0x05, 0x00, 0x03, 0x07, 0x01, 0x01
        /*0010*/ 	.byte	0x02, 0x03, 0x01, 0x00, 0x02, 0x06, 0x01, 0x00, 0x04, 0x0b, 0x08, 0x00, 0x09, 0x00, 0x00, 0x00
        /*0020*/ 	.byte	0x00, 0x00, 0x00, 0x00


//--------------------- .nv.info._ZN7cutlass13device_kernelINS_4gemm6kernel13GemmUniversalIN4cute5tupleIJiiiiEEENS1_10collective13CollectiveMmaINS1_46MainloopSm100TmaUmmaWarpSpecializedBlockScaledILi3ELi2ELi2ENS5_IJNS4_1CILi2EEENSA_ILi4EEENSA_ILi1EEEEEEEENS5_IJNSA_ILi128EEESG_NSA_ILi256EEEEEENS5_IJNS_12float_e4m3_tENS_13float_ue8m0_tEEEENS5_IJNS5_IJlSD_lEEENS4_6LayoutINS5_IJNS5_IJNS5_IJNSA_ILi32EEESC_EEEiEEESQ_NS5_IJSD_iEEEEEENS5_IJNS5_IJNS5_IJNSA_ILi16EEESC_EEEiEEENS5_IJNS5_IJNSA_ILi0EEESD_EEENSA_ILi512EEEEEENS5_IJSW_iEEEEEEEEEEESL_S13_NS4_8TiledMMAINS4_8MMA_AtomIJNS4_21SM100_MMA_MXF8F6F4_SSISJ_SJ_fSK_Li128ELi128ELNS4_4UMMA5MajorE0ELS18_0ELNS17_7ScaleInE0ELS19_0EEEEEENSN_INS5_IJSD_SD_SD_EEENS5_IJSW_SW_SW_EEEEENS5_IJNS4_10UnderscoreES1F_S1F_EEEEENS5_IJNS4_23SM90_TMA_LOAD_MULTICASTES1I_EEENS5_IJNS4_14ComposedLayoutINS4_7SwizzleILi3ELi4ELi3EEENS4_18smem_ptr_flag_bitsILi8EEENSN_INS5_IJNSA_ILi8EEESG_EEENS5_IJSG_SD_EEEEEEENSN_INS5_IJNS5_IJNS5_IJSP_SD_EEENS5_IJSO_SD_EEEEEESD_NS5_IJSC_SB_EEEEEENS5_IJNS5_IJNS5_IJSU_SY_EEESX_EEESW_NS5_IJSD_SY_EEEEEEEEEEEvNS4_8identityES1J_S24_vS25_EENS_8epilogue10collective18CollectiveEpilogueINS27_23Sm100TmaWarpSpecializedILi4ELi2ELi16ELb1ELb0EEEJNS5_IJNSA_ILi64EEESG_SH_EEENS5_IJNSN_IS2C_SD_EENSN_INS5_IJST_SB_EEENS5_IJSD_S2C_EEEEEEEENS_10bfloat16_tESM_S2J_SM_NS27_6fusion15FusionCallbacksIS2B_NS2K_17LinearCombinationIS2J_fS2J_fLNS_15FloatRoundStyleE2EEES2D_S2I_JEEENS4_5SM1004TMEM4LOAD26SM100_TMEM_LOAD_32dp32b16xENS4_13SM90_TMA_LOADENS1K_INS1L_ILi1ELi4ELi3EEENS1N_ILi16EEENSN_INS5_IJS1P_ST_EEENS5_IJST_SD_EEEEEEENS4_39AutoVectorizingCopyWithAssumedAlignmentILi128EEENS4_14SM90_TMA_STOREES30_S32_S32_EEEvvEEEEvNT_6ParamsE --------------------------
	.section	.nv.info._ZN7cutlass13device_kernelINS_4gemm6kernel13GemmUniversalIN4cute5tupleIJiiiiEEENS1_10collective13CollectiveMmaINS1_46MainloopSm100TmaUmmaWarpSpecializedBlockScaledILi3ELi2ELi2ENS5_IJNS4_1CILi2EEENSA_ILi4EEENSA_ILi1EEEEEEEENS5_IJNSA_ILi128EEESG_NSA_ILi256EEEEEENS5_IJNS_12float_e4m3_tENS_13float_ue8m0_tEEEENS5_IJNS5_IJlSD_lEEENS4_6LayoutINS5_IJNS5_IJNS5_IJNSA_ILi32EEESC_EEEiEEESQ_NS5_IJSD_iEEEEEENS5_IJNS5_IJNS5_IJNSA_ILi16EEESC_EEEiEEENS5_IJNS5_IJNSA_ILi0EEESD_EEENSA_ILi512EEEEEENS5_IJSW_iEEEEEEEEEEESL_S13_NS4_8TiledMMAINS4_8MMA_AtomIJNS4_21SM100_MMA_MXF8F6F4_SSISJ_SJ_fSK_Li128ELi128ELNS4_4UMMA5MajorE0ELS18_0ELNS17_7ScaleInE0ELS19_0EEEEEENSN_INS5_IJSD_SD_SD_EEENS5_IJSW_SW_SW_EEEEENS5_IJNS4_10UnderscoreES1F_S1F_EEEEENS5_IJNS4_23SM90_TMA_LOAD_MULTICASTES1I_EEENS5_IJNS4_14ComposedLayoutINS4_7SwizzleILi3ELi4ELi3EEENS4_18smem_ptr_flag_bitsILi8EEENSN_INS5_IJNSA_ILi8EEESG_EEENS5_IJSG_SD_EEEEEEENSN_INS5_IJNS5_IJNS5_IJSP_SD_EEENS5_IJSO_SD_EEEEEESD_NS5_IJSC_SB_EEEEEENS5_IJNS5_IJNS5_IJSU_SY_EEESX_EEESW_NS5_IJSD_SY_EEEEEEEEEEEvNS4_8identityES1J_S24_vS25_EENS_8epilogue10collective18CollectiveEpilogueINS27_23Sm100TmaWarpSpecializedILi4ELi2ELi16ELb1ELb0EEEJNS5_IJNSA_ILi64EEESG_SH_EEENS5_IJNSN_IS2C_SD_EENSN_INS5_IJST_SB_EEENS5_IJSD_S2C_EEEEEEEENS_10bfloat16_tESM_S2J_SM_NS27_6fusion15FusionCallbacksIS2B_NS2K_17LinearCombinationIS2J_fS2J_fLNS_15FloatRoundStyleE2EEES2D_S2I_JEEENS4_5SM1004TMEM4LOAD26SM100_TMEM_LOAD_32dp32b16xENS4_13SM90_TMA_LOADENS1K_INS1L_ILi1ELi4ELi3EEENS1N_ILi16EEENSN_INS5_IJS1P_ST_EEENS5_IJST_SD_EEEEEEENS4_39AutoVectorizingCopyWithAssumedAlignmentILi128EEENS4_14SM90_TMA_STOREES30_S32_S32_EEEvvEEEEvNT_6ParamsE,"",@"SHT_CUDA_INFO"
	.sectionflags	@""
	.align	4


	//----- nvinfo : EIATTR_CUDA_API_VERSION
	.align		4
        /*0000*/ 	.byte	0x04, 0x37
        /*0002*/ 	.short	(.L_31 - .L_30)
.L_30:
        /*0004*/ 	.word	0x00000082


	//----- nvinfo : EIATTR_KPARAM_INFO
	.align		4
.L_31:
        /*0008*/ 	.byte	0x04, 0x17
        /*000a*/ 	.short	(.L_33 - .L_32)
.L_32:
        /*000c*/ 	.word	0x00000000
        /*0010*/ 	.short	0x0000
        /*0012*/ 	.short	0x0000
        /*0014*/ 	.byte	0x00, 0xf0, 0x01, 0x30


	//----- nvinfo : EIATTR_AT_ENTRY_FRAGMENTS
	.align		4
.L_33:
        /*0018*/ 	.byte	0x04, 0x4f
        /*001a*/ 	.short	(.L_35 - .L_34)


	//   ....[0]....
.L_34:
        /*001c*/ 	.word	0x00000006


	//----- nvinfo : EIATTR_RESERVED_SMEM_USED
	.align		4
.L_35:
        /*0020*/ 	.byte	0x01, 0x41
	.zero		2


	//----- nvinfo : EIATTR_SPARSE_MMA_MASK
	.align		4
        /*0024*/ 	.byte	0x03, 0x50
        /*0026*/ 	.short	0x0000


	//----- nvinfo : EIATTR_TCGEN05_1CTA_USED
	.align		4
        /*0028*/ 	.byte	0x01, 0x51
	.zero		2


	//----- nvinfo : EIATTR_MAXREG_COUNT
	.align		4
        /*002c*/ 	.byte	0x03, 0x1b
        /*002e*/ 	.short	0x00ff


	//----- nvinfo : EIATTR_NUM_BARRIERS
	.align		4
        /*0030*/ 	.byte	0x02, 0x4c
        /*0032*/ 	.byte	0x07
	.zero		1


	//----- nvinfo : EIATTR_EXTERNS
	.align		4
        /*0034*/ 	.byte	0x04, 0x0f
        /*0036*/ 	.short	(.L_37 - .L_36)


	//   ....[0]....
	.align		4
.L_36:
        /*0038*/ 	.word	index@(__assertfail)


	//----- nvinfo : EIATTR_MERCURY_ISA_VERSION
	.align		4
.L_37:
        /*003c*/ 	.byte	0x03, 0x5f
        /*003e*/ 	.short	0x0101


	//----- nvinfo : EIATTR_INT_WARP_WIDE_INSTR_OFFSETS
	.align		4
        /*0040*/ 	.byte	0x04, 0x31
        /*0042*/ 	.short	(.L_39 - .L_38)


	//   ....[0]....
.L_38:
        /*0044*/ 	.word	0x00002890


	//   ....[1]....
        /*0048*/ 	.word	0x00004a00


	//   ....[2]....
        /*004c*/ 	.word	0x00004a30


	//   ....[3]....
        /*0050*/ 	.word	0x00004a50


	//   ....[4]....
        /*0054*/ 	.word	0x00005320


	//   ....[5]....
        /*0058*/ 	.word	0x00005340


	//   ....[6]....
        /*005c*/ 	.word	0x000053b0


	//   ....[7]....
        /*0060*/ 	.word	0x000054d0


	//   ....[8]....
        /*0064*/ 	.word	0x000054f0


	//   ....[9]....
        /*0068*/ 	.word	0x000055b0


	//   ....[10]....
        /*006c*/ 	.word	0x000056b0


	//   ....[11]....
        /*0070*/ 	.word	0x000056f0


	//   ....[12]....
        /*0074*/ 	.word	0x00005790


	//   ....[13]....
        /*0078*/ 	.word	0x00005890


	//   ....[14]....
        /*007c*/ 	.word	0x000058b0


	//   ....[15]....
        /*0080*/ 	.word	0x00005980


	//   ....[16]....
        /*0084*/ 	.word	0x00005a80


	//   ....[17]....
        /*0088*/ 	.word	0x00005ac0


	//   ....[18]....
        /*008c*/ 	.word	0x00005b80


	//   ....[19]....
        /*0090*/ 	.word	0x00005c60


	//   ....[20]....
        /*0094*/ 	.word	0x00005c80


	//   ....[21]....
        /*0098*/ 	.word	0x00005d40


	//   ....[22]....
        /*009c*/ 	.word	0x00005e40


	//   ....[23]....
        /*00a0*/ 	.word	0x00005eb0


	//   ....[24]....
        /*00a4*/ 	.word	0x00005f80


	//   ....[25]....
        /*00a8*/ 	.word	0x00006110


	//   ....[26]....
        /*00ac*/ 	.word	0x00006130


	//   ....[27]....
        /*00b0*/ 	.word	0x00006220


	//----- nvinfo : EIATTR_COOP_GROUP_MASK_REGIDS
	.align		4
.L_39:
        /*00b4*/ 	.byte	0x04, 0x29
        /*00b6*/ 	.short	(.L_41 - .L_40)


	//   ....[0]....
.L_40:
        /*00b8*/ 	.word	0xffffffff


	//   ....[1]....
        /*00bc*/ 	.word	0xffffffff


	//   ....[2]....
        /*00c0*/ 	.word	0xffffffff


	//   ....[3]....
        /*00c4*/ 	.word	0xffffffff


	//   ....[4]....
        /*00c8*/ 	.word	0xffffffff


	//   ....[5]....
        /*00cc*/ 	.word	0xffffffff


	//   ....[6]....
        /*00d0*/ 	.word	0xffffffff


	//   ....[7]....
        /*00d4*/ 	.word	0xffffffff


	//   ....[8]....
        /*00d8*/ 	.word	0xffffffff


	//   ....[9]....
        /*00dc*/ 	.word	0xffffffff


	//   ....[10]....
        /*00e0*/ 	.word	0xffffffff


	//   ....[11]....
        /*00e4*/ 	.word	0xffffffff


	//   ....[12]....
        /*00e8*/ 	.word	0xffffffff


	//   ....[13]....
        /*00ec*/ 	.word	0xffffffff


	//----- nvinfo : EIATTR_COOP_GROUP_INSTR_OFFSETS
	.align		4
.L_41:
        /*00f0*/ 	.byte	0x04, 0x28
        /*00f2*/ 	.short	(.L_43 - .L_42)


	//   ....[0]....
.L_42:
        /*00f4*/ 	.word	0x00000090


	//   ....[1]....
        /*00f8*/ 	.word	0x00000530


	//   ....[2]....
        /*00fc*/ 	.word	0x000006c0


	//   ....[3]....
        /*0100*/ 	.word	0x00000860


	//   ....[4]....
        /*0104*/ 	.word	0x00000960


	//   ....[5]....
        /*0108*/ 	.word	0x00000ad0


	//   ....[6]....
        /*010c*/ 	.word	0x00000c30


	//   ....[7]....
        /*0110*/ 	.word	0x00000de0


	//   ....[8]....
        /*0114*/ 	.word	0x00002770


	//   ....[9]....
        /*0118*/ 	.word	0x000034f0


	//   ....[10]....
        /*011c*/ 	.word	0x00003700


	//   ....[11]....
        /*0120*/ 	.word	0x00003730


	//   ....[12]....
        /*0124*/ 	.word	0x000048e0


	//   ....[13]....
        /*0128*/ 	.word	0x00004b10


	//----- nvinfo : EIATTR_VRC_CTA_INIT_COUNT
	.align		4
.L_43:
        /*012c*/ 	.byte	0x02, 0x4a
        /*012e*/ 	.byte	0x80
	.zero		1


	//----- nvinfo : EIATTR_SYSCALL_OFFSETS
	.align		4
        /*0130*/ 	.byte	0x04, 0x46
        /*0132*/ 	.short	(.L_45 - .L_44)


	//   ....[0]....
.L_44:
        /*0134*/ 	.word	0x00006d50


	//   ....[1]....
        /*0138*/ 	.word	0x00006e40


	//   ....[2]....
        /*013c*/ 	.word	0x000076f0


	//   ....[3]....
        /*0140*/ 	.word	0x00007860


	//   ....[4]....
        /*0144*/ 	.word	0x00008580


	//   ....[5]....
        /*0148*/ 	.word	0x000086f0


	//   ....[6]....
        /*014c*/ 	.word	0x00009400


	//   ....[7]....
        /*0150*/ 	.word	0x00009570


	//   ....[8]....
        /*0154*/ 	.word	0x0000a2b0


	//   ....[9]....
        /*0158*/ 	.word	0x0000a420


	//   ....[10]....
        /*015c*/ 	.word	0x0000b180


	//   ....[11]....
        /*0160*/ 	.word	0x0000b2f0


	//   ....[12]....
        /*0164*/ 	.word	0x0000c050


	//   ....[13]....
        /*0168*/ 	.word	0x0000c1c0


	//   ....[14]....
        /*016c*/ 	.word	0x0000cf20


	//   ....[15]....
        /*0170*/ 	.word	0x0000d090


	//   ....[16]....
        /*0174*/ 	.word	0x0000dd80


	//   ....[17]....
        /*0178*/ 	.word	0x0000def0


	//----- nvinfo : EIATTR_MBARRIER_INSTR_OFFSETS
	.align		4
.L_45:
        /*017c*/ 	.byte	0x04, 0x39
        /*017e*/ 	.short	(.L_47 - .L_46)


	//   ....[0]....
.L_46:
        /*0180*/ 	.word	0x00000650
        /*0184*/ 	.word	0x000000ff
        /*0188*/ 	.word	0x00000000
        /*018c*/ 	.short	0x0100
        /*018e*/ 	.byte	0x04
	.zero		1


	//   ....[1]....
        /*0190*/ 	.word	0x00000660
        /*0194*/ 	.word	0x000000ff
        /*0198*/ 	.word	0x00000018
        /*019c*/ 	.short	0x0100
        /*019e*/ 	.byte	0x04
	.zero		1


	//   ....[2]....
        /*01a0*/ 	.word	0x00000670
        /*01a4*/ 	.word	0x000000ff
        /*01a8*/ 	.word	0x00000008
        /*01ac*/ 	.short	0x0100
        /*01ae*/ 	.byte	0x04
	.zero		1


	//   ....[3]....
        /*01b0*/ 	.word	0x00000680
        /*01b4*/ 	.word	0x000000ff
        /*01b8*/ 	.word	0x00000020
        /*01bc*/ 	.short	0x0100
        /*01be*/ 	.byte	0x04
	.zero		1


	//   ....[4]....
        /*01c0*/ 	.word	0x00000690
        /*01c4*/ 	.word	0x000000ff
        /*01c8*/ 	.word	0x00000010
        /*01cc*/ 	.short	0x0100
        /*01ce*/ 	.byte	0x04
	.zero		1


	//   ....[5]....
        /*01d0*/ 	.word	0x000006a0
        /*01d4*/ 	.word	0x000000ff
        /*01d8*/ 	.word	0x00000028
        /*01dc*/ 	.short	0x0100
        /*01de*/ 	.byte	0x04
	.zero		1


	//   ....[6]....
        /*01e0*/ 	.word	0x000007d0
        /*01e4*/ 	.word	0x000000ff
        /*01e8*/ 	.word	0x00000030
        /*01ec*/ 	.short	0x0100
        /*01ee*/ 	.byte	0x04
	.zero		1


	//   ....[7]....
        /*01f0*/ 	.word	0x000007e0
        /*01f4*/ 	.word	0x000000ff
        /*01f8*/ 	.word	0x00000050
        /*01fc*/ 	.short	0x0100
        /*01fe*/ 	.byte	0x04
	.zero		1


	//   ....[8]....
        /*0200*/ 	.word	0x000007f0
        /*0204*/ 	.word	0x000000ff
        /*0208*/ 	.word	0x00000038
        /*020c*/ 	.short	0x0100
        /*020e*/ 	.byte	0x04
	.zero		1


	//   ....[9]....
        /*0210*/ 	.word	0x00000800
        /*0214*/ 	.word	0x000000ff
        /*0218*/ 	.word	0x00000058
        /*021c*/ 	.short	0x0100
        /*021e*/ 	.byte	0x04
	.zero		1


	//   ....[10]....
        /*0220*/ 	.word	0x00000810
        /*0224*/ 	.word	0x000000ff
        /*0228*/ 	.word	0x00000040
        /*022c*/ 	.short	0x0100
        /*022e*/ 	.byte	0x04
	.zero		1


	//   ....[11]....
        /*0230*/ 	.word	0x00000820
        /*0234*/ 	.word	0x000000ff
        /*0238*/ 	.word	0x00000060
        /*023c*/ 	.short	0x0100
        /*023e*/ 	.byte	0x04
	.zero		1


	//   ....[12]....
        /*0240*/ 	.word	0x00000830
        /*0244*/ 	.word	0x000000ff
        /*0248*/ 	.word	0x00000048
        /*024c*/ 	.short	0x0100
        /*024e*/ 	.byte	0x04
	.zero		1


	//   ....[13]....
        /*0250*/ 	.word	0x00000840
        /*0254*/ 	.word	0x000000ff
        /*0258*/ 	.word	0x00000068
        /*025c*/ 	.short	0x0100
        /*025e*/ 	.byte	0x04
	.zero		1


	//   ....[14]....
        /*0260*/ 	.word	0x00000930
        /*0264*/ 	.word	0x000000ff
        /*0268*/ 	.word	0x00000070
        /*026c*/ 	.short	0x0100
        /*026e*/ 	.byte	0x06
	.zero		1


	//   ....[15]....
        /*0270*/ 	.word	0x00000940
        /*0274*/ 	.word	0x000000ff
        /*0278*/ 	.word	0x00000078
        /*027c*/ 	.short	0x0100
        /*027e*/ 	.byte	0x06
	.zero		1


	//   ....[16]....
        /*0280*/ 	.word	0x00000a80
        /*0284*/ 	.word	0x000000ff
        /*0288*/ 	.word	0x00000080
        /*028c*/ 	.short	0x0100
        /*028e*/ 	.byte	0x06
	.zero		1


	//   ....[17]....
        /*0290*/ 	.word	0x00000a90
        /*0294*/ 	.word	0x000000ff
        /*0298*/ 	.word	0x00000090
        /*029c*/ 	.short	0x0100
        /*029e*/ 	.byte	0x06
	.zero		1


	//   ....[18]....
        /*02a0*/ 	.word	0x00000aa0
        /*02a4*/ 	.word	0x000000ff
        /*02a8*/ 	.word	0x00000088
        /*02ac*/ 	.short	0x0100
        /*02ae*/ 	.byte	0x06
	.zero		1


	//   ....[19]....
        /*02b0*/ 	.word	0x00000ab0
        /*02b4*/ 	.word	0x000000ff
        /*02b8*/ 	.word	0x00000098
        /*02bc*/ 	.short	0x0100
        /*02be*/ 	.byte	0x06
	.zero		1


	//   ....[20]....
        /*02c0*/ 	.word	0x00000be0
        /*02c4*/ 	.word	0x000000ff
        /*02c8*/ 	.word	0x000000a0
        /*02cc*/ 	.short	0x0100
        /*02ce*/ 	.byte	0x04
	.zero		1


	//   ....[21]....
        /*02d0*/ 	.word	0x00000bf0
        /*02d4*/ 	.word	0x000000ff
        /*02d8*/ 	.word	0x000000b0
        /*02dc*/ 	.short	0x0100
        /*02de*/ 	.byte	0x04
	.zero		1


	//   ....[22]....
        /*02e0*/ 	.word	0x00000c00
        /*02e4*/ 	.word	0x000000ff
        /*02e8*/ 	.word	0x000000a8
        /*02ec*/ 	.short	0x0100
        /*02ee*/ 	.byte	0x04
	.zero		1


	//   ....[23]....
        /*02f0*/ 	.word	0x00000c10
        /*02f4*/ 	.word	0x000000ff
        /*02f8*/ 	.word	0x000000b8
        /*02fc*/ 	.short	0x0100
        /*02fe*/ 	.byte	0x04
	.zero		1


	//   ....[24]....
        /*0300*/ 	.word	0x00000d00
        /*0304*/ 	.word	0x000000ff
        /*0308*/ 	.word	0x000000c0
        /*030c*/ 	.short	0x0100
        /*030e*/ 	.byte	0x04
	.zero		1


	//   ....[25]....
        /*0310*/ 	.word	0x00000d10
        /*0314*/ 	.word	0x000000ff
        /*0318*/ 	.word	0x000000d0
        /*031c*/ 	.short	0x0100
        /*031e*/ 	.byte	0x04
	.zero		1


	//   ....[26]....
        /*0320*/ 	.word	0x00000d20
        /*0324*/ 	.word	0x000000ff
        /*0328*/ 	.word	0x000000c8
        /*032c*/ 	.short	0x0100
        /*032e*/ 	.byte	0x04
	.zero		1


	//   ....[27]....
        /*0330*/ 	.word	0x00000d30
        /*0334*/ 	.word	0x000000ff
        /*0338*/ 	.word	0x000000d8
        /*033c*/ 	.short	0x0100
        /*033e*/ 	.byte	0x04
	.zero		1


	//   ....[28]....
        /*0340*/ 	.word	0x00001b10
        /*0344*/ 	.word	0x00000002
        /*0348*/ 	.word	0x000000d0
        /*034c*/ 	.short	0x010a
        /*034e*/ 	.byte	0xff
	.zero		1


	//   ....[29]....
        /*0350*/ 	.word	0x00001b40
        /*0354*/ 	.word	0x00000002
        /*0358*/ 	.word	0x000000c0
        /*035c*/ 	.short	0x0101
        /*035e*/ 	.byte	0xff
	.zero		1


	//   ....[30]....
        /*0360*/ 	.word	0x00001c20
        /*0364*/ 	.word	0x000000ff
        /*0368*/ 	.word	0x00000018
        /*036c*/ 	.short	0x010a
        /*036e*/ 	.byte	0x04
	.zero		1


	//   ....[31]....
        /*0370*/ 	.word	0x00001cb0
        /*0374*/ 	.word	0x000000ff
        /*0378*/ 	.word	0x00000018
        /*037c*/ 	.short	0x010a
        /*037e*/ 	.byte	0x31
	.zero		1


	//   ....[32]....
        /*0380*/ 	.word	0x00001df0
        /*0384*/ 	.word	0x000000ff
        /*0388*/ 	.word	0x00000018
        /*038c*/ 	.short	0x010a
        /*038e*/ 	.byte	0x04
	.zero		1


	//   ....[33]....
        /*0390*/ 	.word	0x000021d0
        /*0394*/ 	.word	0x000000ff
        /*0398*/ 	.word	0x00000078
        /*039c*/ 	.short	0x0101
        /*039e*/ 	.byte	0x0e
	.zero		1


	//   ....[34]....
        /*03a0*/ 	.word	0x000021f0
        /*03a4*/ 	.word	0x000000ff
        /*03a8*/ 	.word	0x00000018
        /*03ac*/ 	.short	0x010a
        /*03ae*/ 	.byte	0x04
	.zero		1


	//   ....[35]....
        /*03b0*/ 	.word	0x00002270
        /*03b4*/ 	.word	0x000000ff
        /*03b8*/ 	.word	0x00000018
        /*03bc*/ 	.short	0x010a
        /*03be*/ 	.byte	0x31
	.zero		1


	//   ....[36]....
        /*03c0*/ 	.word	0x000023b0
        /*03c4*/ 	.word	0x000000ff
        /*03c8*/ 	.word	0x00000018
        /*03cc*/ 	.short	0x010a
        /*03ce*/ 	.byte	0x04
	.zero		1


	//   ....[37]....
        /*03d0*/ 	.word	0x000027a0
        /*03d4*/ 	.word	0x00000002
        /*03d8*/ 	.word	0x00000080
        /*03dc*/ 	.short	0x010a
        /*03de*/ 	.byte	0xff
	.zero		1


	//   ....[38]....
        /*03e0*/ 	.word	0x00002860
        /*03e4*/ 	.word	0x00000002
        /*03e8*/ 	.word	0x00000000
        /*03ec*/ 	.short	0x0101
        /*03ee*/ 	.byte	0xff
	.zero		1


	//   ....[39]....
        /*03f0*/ 	.word	0x00002e00
        /*03f4*/ 	.word	0x000000ff
        /*03f8*/ 	.word	0x00000000
        /*03fc*/ 	.short	0x010a
        /*03fe*/ 	.byte	0x04
	.zero		1


	//   ....[40]....
        /*0400*/ 	.word	0x00002e90
        /*0404*/ 	.word	0x000000ff
        /*0408*/ 	.word	0x00000000
        /*040c*/ 	.short	0x010a
        /*040e*/ 	.byte	0x05
	.zero		1


	//   ....[41]....
        /*0410*/ 	.word	0x00002f30
        /*0414*/ 	.word	0x00000000
        /*0418*/ 	.word	0x00000000
        /*041c*/ 	.short	0x010a
        /*041e*/ 	.byte	0xff
	.zero		1


	//   ....[42]....
        /*0420*/ 	.word	0x00003050
        /*0424*/ 	.word	0x00000000
        /*0428*/ 	.word	0x000000c0
        /*042c*/ 	.short	0x010a
        /*042e*/ 	.byte	0xff
	.zero		1


	//   ....[43]....
        /*0430*/ 	.word	0x000030c0
        /*0434*/ 	.word	0x00000000
        /*0438*/ 	.word	0x00000000
        /*043c*/ 	.short	0x0101
        /*043e*/ 	.byte	0xff
	.zero		1


	//   ....[44]....
        /*0440*/ 	.word	0x000030e0
        /*0444*/ 	.word	0x000000ff
        /*0448*/ 	.word	0x00000090
        /*044c*/ 	.short	0x010a
        /*044e*/ 	.byte	0x04
	.zero		1


	//   ....[45]....
        /*0450*/ 	.word	0x00003200
        /*0454*/ 	.word	0x00000000
        /*0458*/ 	.word	0x00000080
        /*045c*/ 	.short	0x010a
        /*045e*/ 	.byte	0xff
	.zero		1


	//   ....[46]....
        /*0460*/ 	.word	0x00003300
        /*0464*/ 	.word	0x00000000
        /*0468*/ 	.word	0x00000000
        /*046c*/ 	.short	0x0101
        /*046e*/ 	.byte	0xff
	.zero		1


	//   ....[47]....
        /*0470*/ 	.word	0x00003390
        /*0474*/ 	.word	0x000000ff
        /*0478*/ 	.word	0x00000090
        /*047c*/ 	.short	0x0106
        /*047e*/ 	.byte	0x04
	.zero		1


	//   ....[48]....
        /*0480*/ 	.word	0x000033b0
        /*0484*/ 	.word	0x000000ff
        /*0488*/ 	.word	0x00000090
        /*048c*/ 	.short	0x010a
        /*048e*/ 	.byte	0x04
	.zero		1


	//   ....[49]....
        /*0490*/ 	.word	0x00003440
        /*0494*/ 	.word	0x000000ff
        /*0498*/ 	.word	0x00000090
        /*049c*/ 	.short	0x0106
        /*049e*/ 	.byte	0x07
	.zero		1


	//   ....[50]....
        /*04a0*/ 	.word	0x00003480
        /*04a4*/ 	.word	0x00000000
        /*04a8*/ 	.word	0x00000090
        /*04ac*/ 	.short	0x010a
        /*04ae*/ 	.byte	0xff
	.zero		1


	//   ....[51]....
        /*04b0*/ 	.word	0x00003f20
        /*04b4*/ 	.word	0x00000000
        /*04b8*/ 	.word	0x00000080
        /*04bc*/ 	.short	0x010a
        /*04be*/ 	.byte	0xff
	.zero		1


	//   ....[52]....
        /*04c0*/ 	.word	0x00004050
        /*04c4*/ 	.word	0x00000003
        /*04c8*/ 	.word	0x00000000
        /*04cc*/ 	.short	0x0101
        /*04ce*/ 	.byte	0xff
	.zero		1


	//   ....[53]....
        /*04d0*/ 	.word	0x00004060
        /*04d4*/ 	.word	0x000000ff
        /*04d8*/ 	.word	0x00000000
        /*04dc*/ 	.short	0x010a
        /*04de*/ 	.byte	0x04
	.zero		1


	//   ....[54]....
        /*04e0*/ 	.word	0x00004080
        /*04e4*/ 	.word	0x000000ff
        /*04e8*/ 	.word	0x000000b0
        /*04ec*/ 	.short	0x010a
        /*04ee*/ 	.byte	0x06
	.zero		1


	//   ....[55]....
        /*04f0*/ 	.word	0x00004150
        /*04f4*/ 	.word	0x000000ff
        /*04f8*/ 	.word	0x00000000
        /*04fc*/ 	.short	0x010a
        /*04fe*/ 	.byte	0x07
	.zero		1


	//   ....[56]....
        /*0500*/ 	.word	0x000042d0
        /*0504*/ 	.word	0x000000ff
        /*0508*/ 	.word	0x00000000
        /*050c*/ 	.short	0x010a
        /*050e*/ 	.byte	0x04
	.zero		1


	//   ....[57]....
        /*0510*/ 	.word	0x00004820
        /*0514*/ 	.word	0x000000ff
        /*0518*/ 	.word	0x00000000
        /*051c*/ 	.short	0x010a
        /*051e*/ 	.byte	0x04
	.zero		1


	//   ....[58]....
        /*0520*/ 	.word	0x000048c0
        /*0524*/ 	.word	0x000000ff
        /*0528*/ 	.word	0x00000000
        /*052c*/ 	.short	0x010a
        /*052e*/ 	.byte	0x04
	.zero		1


	//   ....[59]....
        /*0530*/ 	.word	0x00004cd0
        /*0534*/ 	.word	0x00000000
        /*0538*/ 	.word	0x00000080
        /*053c*/ 	.short	0x010a
        /*053e*/ 	.byte	0xff
	.zero		1


	//   ....[60]....
        /*0540*/ 	.word	0x00004e10
        /*0544*/ 	.word	0x00000000
        /*0548*/ 	.word	0x00000000
        /*054c*/ 	.short	0x0101
        /*054e*/ 	.byte	0xff
	.zero		1


	//   ....[61]....
        /*0550*/ 	.word	0x00005130
        /*0554*/ 	.word	0x000000ff
        /*0558*/ 	.word	0x00000078
        /*055c*/ 	.short	0x010a
        /*055e*/ 	.byte	0x04
	.zero		1


	//   ....[62]....
        /*0560*/ 	.word	0x000052a0
        /*0564*/ 	.word	0x000000ff
        /*0568*/ 	.word	0x00000050
        /*056c*/ 	.short	0x010a
        /*056e*/ 	.byte	0x04
	.zero		1


	//   ....[63]....
        /*0570*/ 	.word	0x00005480
        /*0574*/ 	.word	0x000000ff
        /*0578*/ 	.word	0x00000030
        /*057c*/ 	.short	0x010b
        /*057e*/ 	.byte	0x04
	.zero		1


	//   ....[64]....
        /*0580*/ 	.word	0x00005490
        /*0584*/ 	.word	0x000000ff
        /*0588*/ 	.word	0x00000000
        /*058c*/ 	.short	0x0101
        /*058e*/ 	.byte	0x0d
	.zero		1


	//   ....[65]....
        /*0590*/ 	.word	0x000054a0
        /*0594*/ 	.word	0x000000ff
        /*0598*/ 	.word	0x00000058
        /*059c*/ 	.short	0x010a
        /*059e*/ 	.byte	0x04
	.zero		1


	//   ....[66]....
        /*05a0*/ 	.word	0x00005660
        /*05a4*/ 	.word	0x000000ff
        /*05a8*/ 	.word	0x00000038
        /*05ac*/ 	.short	0x010b
        /*05ae*/ 	.byte	0x04
	.zero		1


	//   ....[67]....
        /*05b0*/ 	.word	0x00005670
        /*05b4*/ 	.word	0x000000ff
        /*05b8*/ 	.word	0x00000000
        /*05bc*/ 	.short	0x0101
        /*05be*/ 	.byte	0x0e
	.zero		1


	//   ....[68]....
        /*05c0*/ 	.word	0x00005680
        /*05c4*/ 	.word	0x000000ff
        /*05c8*/ 	.word	0x00000060
        /*05cc*/ 	.short	0x010a
        /*05ce*/ 	.byte	0x04
	.zero		1


	//   ....[69]....
        /*05d0*/ 	.word	0x00005840
        /*05d4*/ 	.word	0x000000ff
        /*05d8*/ 	.word	0x00000040
        /*05dc*/ 	.short	0x010b
        /*05de*/ 	.byte	0x04
	.zero		1


	//   ....[70]....
        /*05e0*/ 	.word	0x00005850
        /*05e4*/ 	.word	0x000000ff
        /*05e8*/ 	.word	0x00000000
        /*05ec*/ 	.short	0x0101
        /*05ee*/ 	.byte	0x0f
	.zero		1


	//   ....[71]....
        /*05f0*/ 	.word	0x00005860
        /*05f4*/ 	.word	0x000000ff
        /*05f8*/ 	.word	0x00000068
        /*05fc*/ 	.short	0x010a
        /*05fe*/ 	.byte	0x04
	.zero		1


	//   ....[72]....
        /*0600*/ 	.word	0x00005a30
        /*0604*/ 	.word	0x000000ff
        /*0608*/ 	.word	0x00000048
        /*060c*/ 	.short	0x010b
        /*060e*/ 	.byte	0x04
	.zero		1


	//   ....[73]....
        /*0610*/ 	.word	0x00005a40
        /*0614*/ 	.word	0x000000ff
        /*0618*/ 	.word	0x00000000
        /*061c*/ 	.short	0x0101
        /*061e*/ 	.byte	0x15
	.zero		1


	//   ....[74]....
        /*0620*/ 	.word	0x00005a50
        /*0624*/ 	.word	0x000000ff
        /*0628*/ 	.word	0x00000050
        /*062c*/ 	.short	0x010a
        /*062e*/ 	.byte	0x04
	.zero		1


	//   ....[75]....
        /*0630*/ 	.word	0x00005c10
        /*0634*/ 	.word	0x000000ff
        /*0638*/ 	.word	0x00000030
        /*063c*/ 	.short	0x010b
        /*063e*/ 	.byte	0x04
	.zero		1


	//   ....[76]....
        /*0640*/ 	.word	0x00005c20
        /*0644*/ 	.word	0x000000ff
        /*0648*/ 	.word	0x00000000
        /*064c*/ 	.short	0x0101
        /*064e*/ 	.byte	0x0d
	.zero		1


	//   ....[77]....
        /*0650*/ 	.word	0x00005c30
        /*0654*/ 	.word	0x000000ff
        /*0658*/ 	.word	0x00000058
        /*065c*/ 	.short	0x010a
        /*065e*/ 	.byte	0x04
	.zero		1


	//   ....[78]....
        /*0660*/ 	.word	0x00005de0
        /*0664*/ 	.word	0x000000ff
        /*0668*/ 	.word	0x00000038
        /*066c*/ 	.short	0x010b
        /*066e*/ 	.byte	0x04
	.zero		1


	//   ....[79]....
        /*0670*/ 	.word	0x00005df0
        /*0674*/ 	.word	0x000000ff
        /*0678*/ 	.word	0x00000000
        /*067c*/ 	.short	0x0101
        /*067e*/ 	.byte	0x0e
	.zero		1


	//   ....[80]....
        /*0680*/ 	.word	0x00005e00
        /*0684*/ 	.word	0x000000ff
        /*0688*/ 	.word	0x00000060
        /*068c*/ 	.short	0x010a
        /*068e*/ 	.byte	0x04
	.zero		1


	//   ....[81]....
        /*0690*/ 	.word	0x00005ff0
        /*0694*/ 	.word	0x000000ff
        /*0698*/ 	.word	0x00000040
        /*069c*/ 	.short	0x010b
        /*069e*/ 	.byte	0x04
	.zero		1


	//   ....[82]....
        /*06a0*/ 	.word	0x00006060
        /*06a4*/ 	.word	0x000000ff
        /*06a8*/ 	.word	0x00000000
        /*06ac*/ 	.short	0x0101
        /*06ae*/ 	.byte	0x0f
	.zero		1


	//   ....[83]....
        /*06b0*/ 	.word	0x00006070
        /*06b4*/ 	.word	0x000000ff
        /*06b8*/ 	.word	0x00000068
        /*06bc*/ 	.short	0x010a
        /*06be*/ 	.byte	0x04
	.zero		1


	//   ....[84]....
        /*06c0*/ 	.word	0x000062f0
        /*06c4*/ 	.word	0x000000ff
        /*06c8*/ 	.word	0x00000048
        /*06cc*/ 	.short	0x010b
        /*06ce*/ 	.byte	0x04
	.zero		1


	//   ....[85]....
        /*06d0*/ 	.word	0x00006310
        /*06d4*/ 	.word	0x000000ff
        /*06d8*/ 	.word	0x00000000
        /*06dc*/ 	.short	0x0101
        /*06de*/ 	.byte	0x15
	.zero		1


	//   ....[86]....
        /*06e0*/ 	.word	0x00006380
        /*06e4*/ 	.word	0x000000ff
        /*06e8*/ 	.word	0x00000050
        /*06ec*/ 	.short	0x010a
        /*06ee*/ 	.byte	0x04
	.zero		1


	//   ....[87]....
        /*06f0*/ 	.word	0x000063a0
        /*06f4*/ 	.word	0x000000ff
        /*06f8*/ 	.word	0x00000058
        /*06fc*/ 	.short	0x010a
        /*06fe*/ 	.byte	0x04
	.zero		1


	//   ....[88]....
        /*0700*/ 	.word	0x000063c0
        /*0704*/ 	.word	0x000000ff
        /*0708*/ 	.word	0x00000060
        /*070c*/ 	.short	0x010a
        /*070e*/ 	.byte	0x04
	.zero		1


	//   ....[89]....
        /*0710*/ 	.word	0x00006410
        /*0714*/ 	.word	0x00000002
        /*0718*/ 	.word	0x00000068
        /*071c*/ 	.short	0x010a
        /*071e*/ 	.byte	0xff
	.zero		1


	//   ....[90]....
        /*0720*/ 	.word	0x00006730
        /*0724*/ 	.word	0x00000000
        /*0728*/ 	.word	0x00000080
        /*072c*/ 	.short	0x010a
        /*072e*/ 	.byte	0xff
	.zero		1


	//   ....[91]....
        /*0730*/ 	.word	0x00006840
        /*0734*/ 	.word	0x00000000
        /*0738*/ 	.word	0x00000000
        /*073c*/ 	.short	0x0101
        /*073e*/ 	.byte	0xff
	.zero		1


	//   ....[92]....
        /*0740*/ 	.word	0x00007240
        /*0744*/ 	.word	0x000000ff
        /*0748*/ 	.word	0x00000030
        /*074c*/ 	.short	0x010a
        /*074e*/ 	.byte	0x24
	.zero		1


	//   ....[93]....
        /*0750*/ 	.word	0x00007250
        /*0754*/ 	.word	0x0000003a
        /*0758*/ 	.word	0x000000a0
        /*075c*/ 	.short	0x010a
        /*075e*/ 	.byte	0xff
	.zero		1


	//   ....[94]....
        /*0760*/ 	.word	0x000073c0
        /*0764*/ 	.word	0x000000ff
        /*0768*/ 	.word	0x00000030
        /*076c*/ 	.short	0x010a
        /*076e*/ 	.byte	0x24
	.zero		1


	//   ....[95]....
        /*0770*/ 	.word	0x000074a0
        /*0774*/ 	.word	0x0000003a
        /*0778*/ 	.word	0x000000a0
        /*077c*/ 	.short	0x010a
        /*077e*/ 	.byte	0xff
	.zero		1


	//   ....[96]....
        /*0780*/ 	.word	0x00008290
        /*0784*/ 	.word	0x00000000
        /*0788*/ 	.word	0x00000000
        /*078c*/ 	.short	0x0101
        /*078e*/ 	.byte	0xff
	.zero		1


	//   ....[97]....
        /*0790*/ 	.word	0x000082a0
        /*0794*/ 	.word	0x00000002
        /*0798*/ 	.word	0x00000030
        /*079c*/ 	.short	0x010a
        /*079e*/ 	.byte	0xff
	.zero		1


	//   ....[98]....
        /*07a0*/ 	.word	0x00008360
        /*07a4*/ 	.word	0x00000002
        /*07a8*/ 	.word	0x00000030
        /*07ac*/ 	.short	0x010a
        /*07ae*/ 	.byte	0xff
	.zero		1


	//   ....[99]....
        /*07b0*/ 	.word	0x00009140
        /*07b4*/ 	.word	0x0000007c
        /*07b8*/ 	.word	0x00000000
        /*07bc*/ 	.short	0x0101
        /*07be*/ 	.byte	0xff
	.zero		1


	//   ....[100]....
        /*07c0*/ 	.word	0x00009160
        /*07c4*/ 	.word	0x00000000
        /*07c8*/ 	.word	0x00000030
        /*07cc*/ 	.short	0x010a
        /*07ce*/ 	.byte	0xff
	.zero		1


	//   ....[101]....
        /*07d0*/ 	.word	0x00009210
        /*07d4*/ 	.word	0x00000000
        /*07d8*/ 	.word	0x00000030
        /*07dc*/ 	.short	0x010a
        /*07de*/ 	.byte	0xff
	.zero		1


	//   ....[102]....
        /*07e0*/ 	.word	0x00009f80
        /*07e4*/ 	.word	0x0000007c
        /*07e8*/ 	.word	0x00000000
        /*07ec*/ 	.short	0x0101
        /*07ee*/ 	.byte	0xff
	.zero		1


	//   ....[103]....
        /*07f0*/ 	.word	0x00009fa0
        /*07f4*/ 	.word	0x00000000
        /*07f8*/ 	.word	0x00000030
        /*07fc*/ 	.short	0x010a
        /*07fe*/ 	.byte	0xff
	.zero		1


	//   ....[104]....
        /*0800*/ 	.word	0x0000a050
        /*0804*/ 	.word	0x00000000
        /*0808*/ 	.word	0x00000030
        /*080c*/ 	.short	0x010a
        /*080e*/ 	.byte	0xff
	.zero		1


	//   ....[105]....
        /*0810*/ 	.word	0x0000ae70
        /*0814*/ 	.word	0x00000079
        /*0818*/ 	.word	0x00000000
        /*081c*/ 	.short	0x0101
        /*081e*/ 	.byte	0xff
	.zero		1


	//   ....[106]....
        /*0820*/ 	.word	0x0000ae90
        /*0824*/ 	.word	0x00000000
        /*0828*/ 	.word	0x00000030
        /*082c*/ 	.short	0x010a
        /*082e*/ 	.byte	0xff
	.zero		1


	//   ....[107]....
        /*0830*/ 	.word	0x0000af40
        /*0834*/ 	.word	0x00000000
        /*0838*/ 	.word	0x00000030
        /*083c*/ 	.short	0x010a
        /*083e*/ 	.byte	0xff
	.zero		1


	//   ....[108]....
        /*0840*/ 	.word	0x0000bd10
        /*0844*/ 	.word	0x00000079
        /*0848*/ 	.word	0x00000000
        /*084c*/ 	.short	0x0101
        /*084e*/ 	.byte	0xff
	.zero		1


	//   ....[109]....
        /*0850*/ 	.word	0x0000bd30
        /*0854*/ 	.word	0x00000000
        /*0858*/ 	.word	0x00000030
        /*085c*/ 	.short	0x010a
        /*085e*/ 	.byte	0xff
	.zero		1


	//   ....[110]....
        /*0860*/ 	.word	0x0000bde0
        /*0864*/ 	.word	0x00000000
        /*0868*/ 	.word	0x00000030
        /*086c*/ 	.short	0x010a
        /*086e*/ 	.byte	0xff
	.zero		1


	//   ....[111]....
        /*0870*/ 	.word	0x0000cc10
        /*0874*/ 	.word	0x00000079
        /*0878*/ 	.word	0x00000000
        /*087c*/ 	.short	0x0101
        /*087e*/ 	.byte	0xff
	.zero		1


	//   ....[112]....
        /*0880*/ 	.word	0x0000cc30
        /*0884*/ 	.word	0x00000000
        /*0888*/ 	.word	0x00000030
        /*088c*/ 	.short	0x010a
        /*088e*/ 	.byte	0xff
	.zero		1


	//   ....[113]....
        /*0890*/ 	.word	0x0000cce0
        /*0894*/ 	.word	0x00000000
        /*0898*/ 	.word	0x00000030
        /*089c*/ 	.short	0x010a
        /*089e*/ 	.byte	0xff
	.zero		1


	//   ....[114]....
        /*08a0*/ 	.word	0x0000da90
        /*08a4*/ 	.word	0x00000079
        /*08a8*/ 	.word	0x00000000
        /*08ac*/ 	.short	0x0101
        /*08ae*/ 	.byte	0xff
	.zero		1


	//   ....[115]....
        /*08b0*/ 	.word	0x0000dab0
        /*08b4*/ 	.word	0x00000000
        /*08b8*/ 	.word	0x00000030
        /*08bc*/ 	.short	0x010a
        /*08be*/ 	.byte	0xff
	.zero		1


	//   ....[116]....
        /*08c0*/ 	.word	0x0000db60
        /*08c4*/ 	.word	0x00000000
        /*08c8*/ 	.word	0x00000030
        /*08cc*/ 	.short	0x010a
        /*08ce*/ 	.byte	0xff
	.zero		1


	//   ....[117]....
        /*08d0*/ 	.word	0x0000e3d0
        /*08d4*/ 	.word	0x000000ff
        /*08d8*/ 	.word	0x00000000
        /*08dc*/ 	.short	0x0101
        /*08de*/ 	.byte	0x04
	.zero		1


	//   ....[118]....
        /*08e0*/ 	.word	0x0000e960
        /*08e4*/ 	.word	0x00000000
        /*08e8*/ 	.word	0x00000000
        /*08ec*/ 	.short	0x0101
        /*08ee*/ 	.byte	0xff
	.zero		1


	//   ....[119]....
        /*08f0*/ 	.word	0x0000ec30
        /*08f4*/ 	.word	0x000000ff
        /*08f8*/ 	.word	0x00000000
        /*08fc*/ 	.short	0x0101
        /*08fe*/ 	.byte	0x06
	.zero		1


	//   ....[120]....
        /*0900*/ 	.word	0x0000ec50
        /*0904*/ 	.word	0x00000002
        /*0908*/ 	.word	0x000000d0
        /*090c*/ 	.short	0x010a
        /*090e*/ 	.byte	0xff
	.zero		1


	//   ....[121]....
        /*0910*/ 	.word	0x0000ecb0
        /*0914*/ 	.word	0x00000002
        /*0918*/ 	.word	0x00000018
        /*091c*/ 	.short	0x010a
        /*091e*/ 	.byte	0xff
	.zero		1


	//   ....[122]....
        /*0920*/ 	.word	0x0000ed10
        /*0924*/ 	.word	0x00000002
        /*0928*/ 	.word	0x00000018
        /*092c*/ 	.short	0x010a
        /*092e*/ 	.byte	0xff
	.zero		1


	//   ....[123]....
        /*0930*/ 	.word	0x0000ed60
        /*0934*/ 	.word	0x00000002
        /*0938*/ 	.word	0x00000080
        /*093c*/ 	.short	0x010a
        /*093e*/ 	.byte	0xff
	.zero		1


	//   ....[124]....
        /*0940*/ 	.word	0x0000edc0
        /*0944*/ 	.word	0x00000000
        /*0948*/ 	.word	0x00000000
        /*094c*/ 	.short	0x010a
        /*094e*/ 	.byte	0xff
	.zero		1


	//   ....[125]....
        /*0950*/ 	.word	0x0000ee20
        /*0954*/ 	.word	0x00000000
        /*0958*/ 	.word	0x00000000
        /*095c*/ 	.short	0x010a
        /*095e*/ 	.byte	0xff
	.zero		1


	//   ....[126]....
        /*0960*/ 	.word	0x0000ee70
        /*0964*/ 	.word	0x00000000
        /*0968*/ 	.word	0x000000c0
        /*096c*/ 	.short	0x010a
        /*096e*/ 	.byte	0xff
	.zero		1


	//   ....[127]....
        /*0970*/ 	.word	0x0000eed0
        /*0974*/ 	.word	0x00000000
        /*0978*/ 	.word	0x00000090
        /*097c*/ 	.short	0x010a
        /*097e*/ 	.byte	0xff
	.zero		1


	//   ....[128]....
        /*0980*/ 	.word	0x0000ef20
        /*0984*/ 	.word	0x00000000
        /*0988*/ 	.word	0x00000080
        /*098c*/ 	.short	0x010a
        /*098e*/ 	.byte	0xff
	.zero		1


	//   ....[129]....
        /*0990*/ 	.word	0x0000ef80
        /*0994*/ 	.word	0x00000000
        /*0998*/ 	.word	0x00000090
        /*099c*/ 	.short	0x010a
        /*099e*/ 	.byte	0xff
	.zero		1


	//   ....[130]....
        /*09a0*/ 	.word	0x0000efd0
        /*09a4*/ 	.word	0x00000000
        /*09a8*/ 	.word	0x00000080
        /*09ac*/ 	.short	0x010a
        /*09ae*/ 	.byte	0xff
	.zero		1


	//   ....[131]....
        /*09b0*/ 	.word	0x0000f040
        /*09b4*/ 	.word	0x00000002
        /*09b8*/ 	.word	0x000000b0
        /*09bc*/ 	.short	0x010a
        /*09be*/ 	.byte	0xff
	.zero		1


	//   ....[132]....
        /*09c0*/ 	.word	0x0000f0a0
        /*09c4*/ 	.word	0x00000000
        /*09c8*/ 	.word	0x00000000
        /*09cc*/ 	.short	0x010a
        /*09ce*/ 	.byte	0xff
	.zero		1


	//   ....[133]....
        /*09d0*/ 	.word	0x0000f100
        /*09d4*/ 	.word	0x00000000
        /*09d8*/ 	.word	0x00000000
        /*09dc*/ 	.short	0x010a
        /*09de*/ 	.byte	0xff
	.zero		1


	//   ....[134]....
        /*09e0*/ 	.word	0x0000f160
        /*09e4*/ 	.word	0x00000000
        /*09e8*/ 	.word	0x00000000
        /*09ec*/ 	.short	0x010a
        /*09ee*/ 	.byte	0xff
	.zero		1


	//   ....[135]....
        /*09f0*/ 	.word	0x0000f1b0
        /*09f4*/ 	.word	0x00000000
        /*09f8*/ 	.word	0x00000080
        /*09fc*/ 	.short	0x010a
        /*09fe*/ 	.byte	0xff
	.zero		1


	//   ....[136]....
        /*0a00*/ 	.word	0x0000f210
        /*0a04*/ 	.word	0x00000000
        /*0a08*/ 	.word	0x00000078
        /*0a0c*/ 	.short	0x010a
        /*0a0e*/ 	.byte	0xff
	.zero		1


	//   ....[137]....
        /*0a10*/ 	.word	0x0000f270
        /*0a14*/ 	.word	0x00000000
        /*0a18*/ 	.word	0x00000050
        /*0a1c*/ 	.short	0x010a
        /*0a1e*/ 	.byte	0xff
	.zero		1


	//   ....[138]....
        /*0a20*/ 	.word	0x0000f2d0
        /*0a24*/ 	.word	0x00000000
        /*0a28*/ 	.word	0x00000058
        /*0a2c*/ 	.short	0x010a
        /*0a2e*/ 	.byte	0xff
	.zero		1


	//   ....[139]....
        /*0a30*/ 	.word	0x0000f330
        /*0a34*/ 	.word	0x00000000
        /*0a38*/ 	.word	0x00000060
        /*0a3c*/ 	.short	0x010a
        /*0a3e*/ 	.byte	0xff
	.zero		1


	//   ....[140]....
        /*0a40*/ 	.word	0x0000f390
        /*0a44*/ 	.word	0x00000000
        /*0a48*/ 	.word	0x00000068
        /*0a4c*/ 	.short	0x010a
        /*0a4e*/ 	.byte	0xff
	.zero		1


	//   ....[141]....
        /*0a50*/ 	.word	0x0000f3f0
        /*0a54*/ 	.word	0x00000000
        /*0a58*/ 	.word	0x00000050
        /*0a5c*/ 	.short	0x010a
        /*0a5e*/ 	.byte	0xff
	.zero		1


	//   ....[142]....
        /*0a60*/ 	.word	0x0000f450
        /*0a64*/ 	.word	0x00000000
        /*0a68*/ 	.word	0x00000058
        /*0a6c*/ 	.short	0x010a
        /*0a6e*/ 	.byte	0xff
	.zero		1


	//   ....[143]....
        /*0a70*/ 	.word	0x0000f4b0
        /*0a74*/ 	.word	0x00000000
        /*0a78*/ 	.word	0x00000060
        /*0a7c*/ 	.short	0x010a
        /*0a7e*/ 	.byte	0xff
	.zero		1


	//   ....[144]....
        /*0a80*/ 	.word	0x0000f510
        /*0a84*/ 	.word	0x00000000
        /*0a88*/ 	.word	0x00000068
        /*0a8c*/ 	.short	0x010a
        /*0a8e*/ 	.byte	0xff
	.zero		1


	//   ....[145]....
        /*0a90*/ 	.word	0x0000f570
        /*0a94*/ 	.word	0x00000000
        /*0a98*/ 	.word	0x00000050
        /*0a9c*/ 	.short	0x010a
        /*0a9e*/ 	.byte	0xff
	.zero		1


	//   ....[146]....
        /*0aa0*/ 	.word	0x0000f5d0
        /*0aa4*/ 	.word	0x00000000
        /*0aa8*/ 	.word	0x00000058
        /*0aac*/ 	.short	0x010a
        /*0aae*/ 	.byte	0xff
	.zero		1


	//   ....[147]....
        /*0ab0*/ 	.word	0x0000f630
        /*0ab4*/ 	.word	0x00000002
        /*0ab8*/ 	.word	0x00000060
        /*0abc*/ 	.short	0x010a
        /*0abe*/ 	.byte	0xff
	.zero		1


	//   ....[148]....
        /*0ac0*/ 	.word	0x0000f680
        /*0ac4*/ 	.word	0x00000000
        /*0ac8*/ 	.word	0x00000080
        /*0acc*/ 	.short	0x010a
        /*0ace*/ 	.byte	0xff
	.zero		1


	//   ....[149]....
        /*0ad0*/ 	.word	0x0000f6e0
        /*0ad4*/ 	.word	0x00000004
        /*0ad8*/ 	.word	0x00000030
        /*0adc*/ 	.short	0x010a
        /*0ade*/ 	.byte	0xff
	.zero		1


	//   ....[150]....
        /*0ae0*/ 	.word	0x0000f730
        /*0ae4*/ 	.word	0x0000003a
        /*0ae8*/ 	.word	0x000000a0
        /*0aec*/ 	.short	0x010a
        /*0aee*/ 	.byte	0xff
	.zero		1


	//   ....[151]....
        /*0af0*/ 	.word	0x0000f780
        /*0af4*/ 	.word	0x00000002
        /*0af8*/ 	.word	0x00000030
        /*0afc*/ 	.short	0x010a
        /*0afe*/ 	.byte	0xff
	.zero		1


	//   ....[152]....
        /*0b00*/ 	.word	0x0000f7d0
        /*0b04*/ 	.word	0x00000000
        /*0b08*/ 	.word	0x00000030
        /*0b0c*/ 	.short	0x010a
        /*0b0e*/ 	.byte	0xff
	.zero		1


	//   ....[153]....
        /*0b10*/ 	.word	0x0000f820
        /*0b14*/ 	.word	0x00000000
        /*0b18*/ 	.word	0x00000030
        /*0b1c*/ 	.short	0x010a
        /*0b1e*/ 	.byte	0xff
	.zero		1


	//   ....[154]....
        /*0b20*/ 	.word	0x0000f870
        /*0b24*/ 	.word	0x00000000
        /*0b28*/ 	.word	0x00000030
        /*0b2c*/ 	.short	0x010a
        /*0b2e*/ 	.byte	0xff
	.zero		1


	//   ....[155]....
        /*0b30*/ 	.word	0x0000f8c0
        /*0b34*/ 	.word	0x00000000
        /*0b38*/ 	.word	0x00000030
        /*0b3c*/ 	.short	0x010a
        /*0b3e*/ 	.byte	0xff
	.zero		1


	//   ....[156]....
        /*0b40*/ 	.word	0x0000f910
        /*0b44*/ 	.word	0x00000000
        /*0b48*/ 	.word	0x00000030
        /*0b4c*/ 	.short	0x010a
        /*0b4e*/ 	.byte	0xff
	.zero		1


	//   ....[157]....
        /*0b50*/ 	.word	0x0000f960
        /*0b54*/ 	.word	0x00000000
        /*0b58*/ 	.word	0x00000030
        /*0b5c*/ 	.short	0x010a
        /*0b5e*/ 	.byte	0xff
	.zero		1


	//----- nvinfo : EIATTR_NUM_MBARRIERS
	.align		4
.L_47:
        /*0b60*/ 	.byte	0x03, 0x38
        /*0b62*/ 	.short	0x001c


	//----- nvinfo : EIATTR_EXIT_INSTR_OFFSETS
	.align		4
        /*0b64*/ 	.byte	0x04, 0x1c
        /*0b66*/ 	.short	(.L_49 - .L_48)


	//   ....[0]....
.L_48:
        /*0b68*/ 	.word	0x00002f60


	//   ....[1]....
        /*0b6c*/ 	.word	0x00003450


	//   ....[2]....
        /*0b70*/ 	.word	0x000034b0


	//   ....[3]....
        /*0b74*/ 	.word	0x00004b20


	//   ....[4]....
        /*0b78*/ 	.word	0x00006440


	//   ....[5]....
        /*0b7c*/ 	.word	0x00006480


	//   ....[6]....
        /*0b80*/ 	.word	0x0000eb30


	//   ....[7]....
        /*0b84*/ 	.word	0x0000eba0


	//   ....[8]....
        /*0b88*/ 	.word	0x0000ebd0


	//   ....[9]....
        /*0b8c*/ 	.word	0x0000ec40


	//----- nvinfo : EIATTR_MAX_THREADS
	.align		4
.L_49:
        /*0b90*/ 	.byte	0x04, 0x05
        /*0b92*/ 	.short	(.L_51 - .L_50)
.L_50:
        /*0b94*/ 	.word	0x00000100
        /*0b98*/ 	.word	0x00000001
        /*0b9c*/ 	.word	0x00000001


	//----- nvinfo : EIATTR_CRS_STACK_SIZE
	.align		4
.L_51:
        /*0ba0*/ 	.byte	0x04, 0x1e
        /*0ba2*/ 	.short	(.L_53 - .L_52)
.L_52:
        /*0ba4*/ 	.word	0x00000000


	//----- nvinfo : EIATTR_CBANK_PARAM_SIZE
	.align		4
.L_53:
        /*0ba8*/ 	.byte	0x03, 0x19
        /*0baa*/ 	.short	0x0c00


	//----- nvinfo : EIATTR_PARAM_CBANK
	.align		4
        /*0bac*/ 	.byte	0x04, 0x0a
        /*0bae*/ 	.short	(.L_55 - .L_54)
	.align		4
.L_54:
        /*0bb0*/ 	.word	index@(.nv.constant0._ZN7cutlass13device_kernelINS_4gemm6kernel13GemmUniversalIN4cute5tupleIJiiiiEEENS1_10collective13CollectiveMmaINS1_46MainloopSm100TmaUmmaWarpSpecializedBlockScaledILi3ELi2ELi2ENS5_IJNS4_1CILi2EEENSA_ILi4EEENSA_ILi1EEEEEEEENS5_IJNSA_ILi128EEESG_NSA_ILi256EEEEEENS5_IJNS_12float_e4m3_tENS_13float_ue8m0_tEEEENS5_IJNS5_IJlSD_lEEENS4_6LayoutINS5_IJNS5_IJNS5_IJNSA_ILi32EEESC_EEEiEEESQ_NS5_IJSD_iEEEEEENS5_IJNS5_IJNS5_IJNSA_ILi16EEESC_EEEiEEENS5_IJNS5_IJNSA_ILi0EEESD_EEENSA_ILi512EEEEEENS5_IJSW_iEEEEEEEEEEESL_S13_NS4_8TiledMMAINS4_8MMA_AtomIJNS4_21SM100_MMA_MXF8F6F4_SSISJ_SJ_fSK_Li128ELi128ELNS4_4UMMA5MajorE0ELS18_0ELNS17_7ScaleInE0ELS19_0EEEEEENSN_INS5_IJSD_SD_SD_EEENS5_IJSW_SW_SW_EEEEENS5_IJNS4_10UnderscoreES1F_S1F_EEEEENS5_IJNS4_23SM90_TMA_LOAD_MULTICASTES1I_EEENS5_IJNS4_14ComposedLayoutINS4_7SwizzleILi3ELi4ELi3EEENS4_18smem_ptr_flag_bitsILi8EEENSN_INS5_IJNSA_ILi8EEESG_EEENS5_IJSG_SD_EEEEEEENSN_INS5_IJNS5_IJNS5_IJSP_SD_EEENS5_IJSO_SD_EEEEEESD_NS5_IJSC_SB_EEEEEENS5_IJNS5_IJNS5_IJSU_SY_EEESX_EEESW_NS5_IJSD_SY_EEEEEEEEEEEvNS4_8identityES1J_S24_vS25_EENS_8epilogue10collective18CollectiveEpilogueINS27_23Sm100TmaWarpSpecializedILi4ELi2ELi16ELb1ELb0EEEJNS5_IJNSA_ILi64EEESG_SH_EEENS5_IJNSN_IS2C_SD_EENSN_INS5_IJST_SB_EEENS5_IJSD_S2C_EEEEEEEENS_10bfloat16_tESM_S2J_SM_NS27_6fusion15FusionCallbacksIS2B_NS2K_17LinearCombinationIS2J_fS2J_fLNS_15FloatRoundStyleE2EEES2D_S2I_JEEENS4_5SM1004TMEM4LOAD26SM100_TMEM_LOAD_32dp32b16xENS4_13SM90_TMA_LOADENS1K_INS1L_ILi1ELi4ELi3EEENS1N_ILi16EEENSN_INS5_IJS1P_ST_EEENS5_IJST_SD_EEEEEEENS4_39AutoVectorizingCopyWithAssumedAlignmentILi128EEENS4_14SM90_TMA_STOREES30_S32_S32_EEEvvEEEEvNT_6ParamsE)
        /*0bb4*/ 	.short	0x0380
        /*0bb6*/ 	.short	0x0c00


	//----- nvinfo : EIATTR_SW_WAR
	.align		4
.L_55:
        /*0bb8*/ 	.byte	0x04, 0x36
        /*0bba*/ 	.short	(.L_57 - .L_56)
.L_56:
        /*0bbc*/ 	.word	0x00000008
.L_57:


//--------------------- .nv.callgraph             --------------------------
	.section	.nv.callgraph,"",@"SHT_CUDA_CALLGRAPH"
	.align	4
	.sectionentsize	8
	.align		4
        /*0000*/ 	.word	0x00000000
	.align		4
        /*0004*/ 	.word	0xffffffff
	.align		4
        /*0008*/ 	.word	index@(_ZN7cutlass13device_kernelINS_4gemm6kernel13GemmUniversalIN4cute5tupleIJiiiiEEENS1_10collective13CollectiveMmaINS1_46MainloopSm100TmaUmmaWarpSpecializedBlockScaledILi3ELi2ELi2ENS5_IJNS4_1CILi2EEENSA_ILi4EEENSA_ILi1EEEEEEEENS5_IJNSA_ILi128EEESG_NSA_ILi256EEEEEENS5_IJNS_12float_e4m3_tENS_13float_ue8m0_tEEEENS5_IJNS5_IJlSD_lEEENS4_6LayoutINS5_IJNS5_IJNS5_IJNSA_ILi32EEESC_EEEiEEESQ_NS5_IJSD_iEEEEEENS5_IJNS5_IJNS5_IJNSA_ILi16EEESC_EEEiEEENS5_IJNS5_IJNSA_ILi0EEESD_EEENSA_ILi512EEEEEENS5_IJSW_iEEEEEEEEEEESL_S13_NS4_8TiledMMAINS4_8MMA_AtomIJNS4_21SM100_MMA_MXF8F6F4_SSISJ_SJ_fSK_Li128ELi128ELNS4_4UMMA5MajorE0ELS18_0ELNS17_7ScaleInE0ELS19_0EEEEEENSN_INS5_IJSD_SD_SD_EEENS5_IJSW_SW_SW_EEEEENS5_IJNS4_10UnderscoreES1F_S1F_EEEEENS5_IJNS4_23SM90_TMA_LOAD_MULTICASTES1I_EEENS5_IJNS4_14ComposedLayoutINS4_7SwizzleILi3ELi4ELi3EEENS4_18smem_ptr_flag_bitsILi8EEENSN_INS5_IJNSA_ILi8EEESG_EEENS5_IJSG_SD_EEEEEEENSN_INS5_IJNS5_IJNS5_IJSP_SD_EEENS5_IJSO_SD_EEEEEESD_NS5_IJSC_SB_EEEEEENS5_IJNS5_IJNS5_IJSU_SY_EEESX_EEESW_NS5_IJSD_SY_EEEEEEEEEEEvNS4_8identityES1J_S24_vS25_EENS_8epilogue10collective18CollectiveEpilogueINS27_23Sm100TmaWarpSpecializedILi4ELi2ELi16ELb1ELb0EEEJNS5_IJNSA_ILi64EEESG_SH_EEENS5_IJNSN_IS2C_SD_EENSN_INS5_IJST_SB_EEENS5_IJSD_S2C_EEEEEEEENS_10bfloat16_tESM_S2J_SM_NS27_6fusion15FusionCallbacksIS2B_NS2K_17LinearCombinationIS2J_fS2J_fLNS_15FloatRoundStyleE2EEES2D_S2I_JEEENS4_5SM1004TMEM4LOAD26SM100_TMEM_LOAD_32dp32b16xENS4_13SM90_TMA_LOADENS1K_INS1L_ILi1ELi4ELi3EEENS1N_ILi16EEENSN_INS5_IJS1P_ST_EEENS5_IJST_SD_EEEEEEENS4_39AutoVectorizingCopyWithAssumedAlignmentILi128EEENS4_14SM90_TMA_STOREES30_S32_S32_EEEvvEEEEvNT_6ParamsE)
	.align		4
        /*000c*/ 	.word	index@(__assertfail)
	.align		4
        /*0010*/ 	.word	0x00000000
	.align		4
        /*0014*/ 	.word	0xfffffffe
	.align		4
        /*0018*/ 	.word	0x00000000
	.align		4
        /*001c*/ 	.word	0xfffffffd
	.align		4
        /*0020*/ 	.word	0x00000000
	.align		4
        /*0024*/ 	.word	0xfffffffc


//--------------------- .nv.constant4             --------------------------
	.section	.nv.constant4,"a",@progbits
	.align	8
	.align		8
.nv.constant4:
        /*0000*/ 	.dword	__assertfail
	.align		8
        /*0008*/ 	.dword	__unnamed_1
	.align		8
        /*0010*/ 	.dword	__unnamed_2
	.align		8
        /*0018*/ 	.dword	_ZN40_INTERNAL_54a720bd_4_k_cu_d05c8a09_359014cuda3std3__45__cpo5beginE
	.align		8
        /*0020*/ 	.dword	_ZN40_INTERNAL_54a720bd_4_k_cu_d05c8a09_359014cuda3std3__45__cpo3endE
	.align		8
        /*0028*/ 	.dword	_ZN40_INTERNAL_54a720bd_4_k_cu_d05c8a09_359014cuda3std3__45__cpo6cbeginE
	.align		8
        /*0030*/ 	.dword	_ZN40_INTERNAL_54a720bd_4_k_cu_d05c8a09_359014cuda3std3__45__cpo4cendE
	.align		8
        /*0038*/ 	.dword	_ZN40_INTERNAL_54a720bd_4_k_cu_d05c8a09_359014cuda3std3__442_GLOBAL__N__54a720bd_4_k_cu_d05c8a09_359016ignoreE
	.align		8
        /*0040*/ 	.dword	_ZN40_INTERNAL_54a720bd_4_k_cu_d05c8a09_359014cuda3std3__419piecewise_constructE
	.align		8
        /*0048*/ 	.dword	_ZN40_INTERNAL_54a720bd_4_k_cu_d05c8a09_359014cuda3std3__48in_placeE
	.align		8
        /*0050*/ 	.dword	_ZN40_INTERNAL_54a720bd_4_k_cu_d05c8a09_359014cuda3std6ranges3__45__cpo4swapE
	.align		8
        /*0058*/ 	.dword	_ZN40_INTERNAL_54a720bd_4_k_cu_d05c8a09_359014cuda3std6ranges3__45__cpo9iter_moveE
	.align		8
        /*0060*/ 	.dword	_ZN40_INTERNAL_54a720bd_4_k_cu_d05c8a09_359014cute7productE
	.align		8
        /*0068*/ 	.dword	_ZN40_INTERNAL_54a720bd_4_k_cu_d05c8a09_359014cute1_E
	.align		8
        /*0070*/ 	.dword	$str$25
	.align		8
        /*0078*/ 	.dword	$str$26
	.align		8
        /*0080*/ 	.dword	$str$27
	.align		8
        /*0088*/ 	.dword	$str$28


//--------------------- .text._ZN7cutlass13device_kernelINS_4gemm6kernel13GemmUniversalIN4cute5tupleIJiiiiEEENS1_10collective13CollectiveMmaINS1_46MainloopSm100TmaUmmaWarpSpecializedBlockScaledILi3ELi2ELi2ENS5_IJNS4_1CILi2EEENSA_ILi4EEENSA_ILi1EEEEEEEENS5_IJNSA_ILi128EEESG_NSA_ILi256EEEEEENS5_IJNS_12float_e4m3_tENS_13float_ue8m0_tEEEENS5_IJNS5_IJlSD_lEEENS4_6LayoutINS5_IJNS5_IJNS5_IJNSA_ILi32EEESC_EEEiEEESQ_NS5_IJSD_iEEEEEENS5_IJNS5_IJNS5_IJNSA_ILi16EEESC_EEEiEEENS5_IJNS5_IJNSA_ILi0EEESD_EEENSA_ILi512EEEEEENS5_IJSW_iEEEEEEEEEEESL_S13_NS4_8TiledMMAINS4_8MMA_AtomIJNS4_21SM100_MMA_MXF8F6F4_SSISJ_SJ_fSK_Li128ELi128ELNS4_4UMMA5MajorE0ELS18_0ELNS17_7ScaleInE0ELS19_0EEEEEENSN_INS5_IJSD_SD_SD_EEENS5_IJSW_SW_SW_EEEEENS5_IJNS4_10UnderscoreES1F_S1F_EEEEENS5_IJNS4_23SM90_TMA_LOAD_MULTICASTES1I_EEENS5_IJNS4_14ComposedLayoutINS4_7SwizzleILi3ELi4ELi3EEENS4_18smem_ptr_flag_bitsILi8EEENSN_INS5_IJNSA_ILi8EEESG_EEENS5_IJSG_SD_EEEEEEENSN_INS5_IJNS5_IJNS5_IJSP_SD_EEENS5_IJSO_SD_EEEEEESD_NS5_IJSC_SB_EEEEEENS5_IJNS5_IJNS5_IJSU_SY_EEESX_EEESW_NS5_IJSD_SY_EEEEEEEEEEEvNS4_8identityES1J_S24_vS25_EENS_8epilogue10collective18CollectiveEpilogueINS27_23Sm100TmaWarpSpecializedILi4ELi2ELi16ELb1ELb0EEEJNS5_IJNSA_ILi64EEESG_SH_EEENS5_IJNSN_IS2C_SD_EENSN_INS5_IJST_SB_EEENS5_IJSD_S2C_EEEEEEEENS_10bfloat16_tESM_S2J_SM_NS27_6fusion15FusionCallbacksIS2B_NS2K_17LinearCombinationIS2J_fS2J_fLNS_15FloatRoundStyleE2EEES2D_S2I_JEEENS4_5SM1004TMEM4LOAD26SM100_TMEM_LOAD_32dp32b16xENS4_13SM90_TMA_LOADENS1K_INS1L_ILi1ELi4ELi3EEENS1N_ILi16EEENSN_INS5_IJS1P_ST_EEENS5_IJST_SD_EEEEEEENS4_39AutoVectorizingCopyWithAssumedAlignmentILi128EEENS4_14SM90_TMA_STOREES30_S32_S32_EEEvvEEEEvNT_6ParamsE --------------------------
	.section	.text._ZN7cutlass13device_kernelINS_4gemm6kernel13GemmUniversalIN4cute5tupleIJiiiiEEENS1_10collective13CollectiveMmaINS1_46MainloopSm100TmaUmmaWarpSpecializedBlockScaledILi3ELi2ELi2ENS5_IJNS4_1CILi2EEENSA_ILi4EEENSA_ILi1EEEEEEEENS5_IJNSA_ILi128EEESG_NSA_ILi256EEEEEENS5_IJNS_12float_e4m3_tENS_13float_ue8m0_tEEEENS5_IJNS5_IJlSD_lEEENS4_6LayoutINS5_IJNS5_IJNS5_IJNSA_ILi32EEESC_EEEiEEESQ_NS5_IJSD_iEEEEEENS5_IJNS5_IJNS5_IJNSA_ILi16EEESC_EEEiEEENS5_IJNS5_IJNSA_ILi0EEESD_EEENSA_ILi512EEEEEENS5_IJSW_iEEEEEEEEEEESL_S13_NS4_8TiledMMAINS4_8MMA_AtomIJNS4_21SM100_MMA_MXF8F6F4_SSISJ_SJ_fSK_Li128ELi128ELNS4_4UMMA5MajorE0ELS18_0ELNS17_7ScaleInE0ELS19_0EEEEEENSN_INS5_IJSD_SD_SD_EEENS5_IJSW_SW_SW_EEEEENS5_IJNS4_10UnderscoreES1F_S1F_EEEEENS5_IJNS4_23SM90_TMA_LOAD_MULTICASTES1I_EEENS5_IJNS4_14ComposedLayoutINS4_7SwizzleILi3ELi4ELi3EEENS4_18smem_ptr_flag_bitsILi8EEENSN_INS5_IJNSA_ILi8EEESG_EEENS5_IJSG_SD_EEEEEEENSN_INS5_IJNS5_IJNS5_IJSP_SD_EEENS5_IJSO_SD_EEEEEESD_NS5_IJSC_SB_EEEEEENS5_IJNS5_IJNS5_IJSU_SY_EEESX_EEESW_NS5_IJSD_SY_EEEEEEEEEEEvNS4_8identityES1J_S24_vS25_EENS_8epilogue10collective18CollectiveEpilogueINS27_23Sm100TmaWarpSpecializedILi4ELi2ELi16ELb1ELb0EEEJNS5_IJNSA_ILi64EEESG_SH_EEENS5_IJNSN_IS2C_SD_EENSN_INS5_IJST_SB_EEENS5_IJSD_S2C_EEEEEEEENS_10bfloat16_tESM_S2J_SM_NS27_6fusion15FusionCallbacksIS2B_NS2K_17LinearCombinationIS2J_fS2J_fLNS_15FloatRoundStyleE2EEES2D_S2I_JEEENS4_5SM1004TMEM4LOAD26SM100_TMEM_LOAD_32dp32b16xENS4_13SM90_TMA_LOADENS1K_INS1L_ILi1ELi4ELi3EEENS1N_ILi16EEENSN_INS5_IJS1P_ST_EEENS5_IJST_SD_EEEEEEENS4_39AutoVectorizingCopyWithAssumedAlignmentILi128EEENS4_14SM90_TMA_STOREES30_S32_S32_EEEvvEEEEvNT_6ParamsE,"ax",@progbits
	.align	128
.text._ZN7cutlass13device_kernelINS_4gemm6kernel13GemmUniversalIN4cute5tupleIJiiiiEEENS1_10collective13CollectiveMmaINS1_46MainloopSm100TmaUmmaWarpSpecializedBlockScaledILi3ELi2ELi2ENS5_IJNS4_1CILi2EEENSA_ILi4EEENSA_ILi1EEEEEEEENS5_IJNSA_ILi128EEESG_NSA_ILi256EEEEEENS5_IJNS_12float_e4m3_tENS_13float_ue8m0_tEEEENS5_IJNS5_IJlSD_lEEENS4_6LayoutINS5_IJNS5_IJNS5_IJNSA_ILi32EEESC_EEEiEEESQ_NS5_IJSD_iEEEEEENS5_IJNS5_IJNS5_IJNSA_ILi16EEESC_EEEiEEENS5_IJNS5_IJNSA_ILi0EEESD_EEENSA_ILi512EEEEEENS5_IJSW_iEEEEEEEEEEESL_S13_NS4_8TiledMMAINS4_8MMA_AtomIJNS4_21SM100_MMA_MXF8F6F4_SSISJ_SJ_fSK_Li128ELi128ELNS4_4UMMA5MajorE0ELS18_0ELNS17_7ScaleInE0ELS19_0EEEEEENSN_INS5_IJSD_SD_SD_EEENS5_IJSW_SW_SW_EEEEENS5_IJNS4_10UnderscoreES1F_S1F_EEEEENS5_IJNS4_23SM90_TMA_LOAD_MULTICASTES1I_EEENS5_IJNS4_14ComposedLayoutINS4_7SwizzleILi3ELi4ELi3EEENS4_18smem_ptr_flag_bitsILi8EEENSN_INS5_IJNSA_ILi8EEESG_EEENS5_IJSG_SD_EEEEEEENSN_INS5_IJNS5_IJNS5_IJSP_SD_EEENS5_IJSO_SD_EEEEEESD_NS5_IJSC_SB_EEEEEENS5_IJNS5_IJNS5_IJSU_SY_EEESX_EEESW_NS5_IJSD_SY_EEEEEEEEEEEvNS4_8identityES1J_S24_vS25_EENS_8epilogue10collective18CollectiveEpilogueINS27_23Sm100TmaWarpSpecializedILi4ELi2ELi16ELb1ELb0EEEJNS5_IJNSA_ILi64EEESG_SH_EEENS5_IJNSN_IS2C_SD_EENSN_INS5_IJST_SB_EEENS5_IJSD_S2C_EEEEEEEENS_10bfloat16_tESM_S2J_SM_NS27_6fusion15FusionCallbacksIS2B_NS2K_17LinearCombinationIS2J_fS2J_fLNS_15FloatRoundStyleE2EEES2D_S2I_JEEENS4_5SM1004TMEM4LOAD26SM100_TMEM_LOAD_32dp32b16xENS4_13SM90_TMA_LOADENS1K_INS1L_ILi1ELi4ELi3EEENS1N_ILi16EEENSN_INS5_IJS1P_ST_EEENS5_IJST_SD_EEEEEEENS4_39AutoVectorizingCopyWithAssumedAlignmentILi128EEENS4_14SM90_TMA_STOREES30_S32_S32_EEEvvEEEEvNT_6ParamsE:
        .type           _ZN7cutlass13device_kernelINS_4gemm6kernel13GemmUniversalIN4cute5tupleIJiiiiEEENS1_10collective13CollectiveMmaINS1_46MainloopSm100TmaUmmaWarpSpecializedBlockScaledILi3ELi2ELi2ENS5_IJNS4_1CILi2EEENSA_ILi4EEENSA_ILi1EEEEEEEENS5_IJNSA_ILi128EEESG_NSA_ILi256EEEEEENS5_IJNS_12float_e4m3_tENS_13float_ue8m0_tEEEENS5_IJNS5_IJlSD_lEEENS4_6LayoutINS5_IJNS5_IJNS5_IJNSA_ILi32EEESC_EEEiEEESQ_NS5_IJSD_iEEEEEENS5_IJNS5_IJNS5_IJNSA_ILi16EEESC_EEEiEEENS5_IJNS5_IJNSA_ILi0EEESD_EEENSA_ILi512EEEEEENS5_IJSW_iEEEEEEEEEEESL_S13_NS4_8TiledMMAINS4_8MMA_AtomIJNS4_21SM100_MMA_MXF8F6F4_SSISJ_SJ_fSK_Li128ELi128ELNS4_4UMMA5MajorE0ELS18_0ELNS17_7ScaleInE0ELS19_0EEEEEENSN_INS5_IJSD_SD_SD_EEENS5_IJSW_SW_SW_EEEEENS5_IJNS4_10UnderscoreES1F_S1F_EEEEENS5_IJNS4_23SM90_TMA_LOAD_MULTICASTES1I_EEENS5_IJNS4_14ComposedLayoutINS4_7SwizzleILi3ELi4ELi3EEENS4_18smem_ptr_flag_bitsILi8EEENSN_INS5_IJNSA_ILi8EEESG_EEENS5_IJSG_SD_EEEEEEENSN_INS5_IJNS5_IJNS5_IJSP_SD_EEENS5_IJSO_SD_EEEEEESD_NS5_IJSC_SB_EEEEEENS5_IJNS5_IJNS5_IJSU_SY_EEESX_EEESW_NS5_IJSD_SY_EEEEEEEEEEEvNS4_8identityES1J_S24_vS25_EENS_8epilogue10collective18CollectiveEpilogueINS27_23Sm100TmaWarpSpecializedILi4ELi2ELi16ELb1ELb0EEEJNS5_IJNSA_ILi64EEESG_SH_EEENS5_IJNSN_IS2C_SD_EENSN_INS5_IJST_SB_EEENS5_IJSD_S2C_EEEEEEEENS_10bfloat16_tESM_S2J_SM_NS27_6fusion15FusionCallbacksIS2B_NS2K_17LinearCombinationIS2J_fS2J_fLNS_15FloatRoundStyleE2EEES2D_S2I_JEEENS4_5SM1004TMEM4LOAD26SM100_TMEM_LOAD_32dp32b16xENS4_13SM90_TMA_LOADENS1K_INS1L_ILi1ELi4ELi3EEENS1N_ILi16EEENSN_INS5_IJS1P_ST_EEENS5_IJST_SD_EEEEEEENS4_39AutoVectorizingCopyWithAssumedAlignmentILi128EEENS4_14SM90_TMA_STOREES30_S32_S32_EEEvvEEEEvNT_6ParamsE,@function
        .size           _ZN7cutlass13device_kernelINS_4gemm6kernel13GemmUniversalIN4cute5tupleIJiiiiEEENS1_10collective13CollectiveMmaINS1_46MainloopSm100TmaUmmaWarpSpecializedBlockScaledILi3ELi2ELi2ENS5_IJNS4_1CILi2EEENSA_ILi4EEENSA_ILi1EEEEEEEENS5_IJNSA_ILi128EEESG_NSA_ILi256EEEEEENS5_IJNS_12float_e4m3_tENS_13float_ue8m0_tEEEENS5_IJNS5_IJlSD_lEEENS4_6LayoutINS5_IJNS5_IJNS5_IJNSA_ILi32EEESC_EEEiEEESQ_NS5_IJSD_iEEEEEENS5_IJNS5_IJNS5_IJNSA_ILi16EEESC_EEEiEEENS5_IJNS5_IJNSA_ILi0EEESD_EEENSA_ILi512EEEEEENS5_IJSW_iEEEEEEEEEEESL_S13_NS4_8TiledMMAINS4_8MMA_AtomIJNS4_21SM100_MMA_MXF8F6F4_SSISJ_SJ_fSK_Li128ELi128ELNS4_4UMMA5MajorE0ELS18_0ELNS17_7ScaleInE0ELS19_0EEEEEENSN_INS5_IJSD_SD_SD_EEENS5_IJSW_SW_SW_EEEEENS5_IJNS4_10UnderscoreES1F_S1F_EEEEENS5_IJNS4_23SM90_TMA_LOAD_MULTICASTES1I_EEENS5_IJNS4_14ComposedLayoutINS4_7SwizzleILi3ELi4ELi3EEENS4_18smem_ptr_flag_bitsILi8EEENSN_INS5_IJNSA_ILi8EEESG_EEENS5_IJSG_SD_EEEEEEENSN_INS5_IJNS5_IJNS5_IJSP_SD_EEENS5_IJSO_SD_EEEEEESD_NS5_IJSC_SB_EEEEEENS5_IJNS5_IJNS5_IJSU_SY_EEESX_EEESW_NS5_IJSD_SY_EEEEEEEEEEEvNS4_8identityES1J_S24_vS25_EENS_8epilogue10collective18CollectiveEpilogueINS27_23Sm100TmaWarpSpecializedILi4ELi2ELi16ELb1ELb0EEEJNS5_IJNSA_ILi64EEESG_SH_EEENS5_IJNSN_IS2C_SD_EENSN_INS5_IJST_SB_EEENS5_IJSD_S2C_EEEEEEEENS_10bfloat16_tESM_S2J_SM_NS27_6fusion15FusionCallbacksIS2B_NS2K_17LinearCombinationIS2J_fS2J_fLNS_15FloatRoundStyleE2EEES2D_S2I_JEEENS4_5SM1004TMEM4LOAD26SM100_TMEM_LOAD_32dp32b16xENS4_13SM90_TMA_LOADENS1K_INS1L_ILi1ELi4ELi3EEENS1N_ILi16EEENSN_INS5_IJS1P_ST_EEENS5_IJST_SD_EEEEEEENS4_39AutoVectorizingCopyWithAssumedAlignmentILi128EEENS4_14SM90_TMA_STOREES30_S32_S32_EEEvvEEEEvNT_6ParamsE,(.L_x_238 - _ZN7cutlass13device_kernelINS_4gemm6kernel13GemmUniversalIN4cute5tupleIJiiiiEEENS1_10collective13CollectiveMmaINS1_46MainloopSm100TmaUmmaWarpSpecializedBlockScaledILi3ELi2ELi2ENS5_IJNS4_1CILi2EEENSA_ILi4EEENSA_ILi1EEEEEEEENS5_IJNSA_ILi128EEESG_NSA_ILi256EEEEEENS5_IJNS_12float_e4m3_tENS_13float_ue8m0_tEEEENS5_IJNS5_IJlSD_lEEENS4_6LayoutINS5_IJNS5_IJNS5_IJNSA_ILi32EEESC_EEEiEEESQ_NS5_IJSD_iEEEEEENS5_IJNS5_IJNS5_IJNSA_ILi16EEESC_EEEiEEENS5_IJNS5_IJNSA_ILi0EEESD_EEENSA_ILi512EEEEEENS5_IJSW_iEEEEEEEEEEESL_S13_NS4_8TiledMMAINS4_8MMA_AtomIJNS4_21SM100_MMA_MXF8F6F4_SSISJ_SJ_fSK_Li128ELi128ELNS4_4UMMA5MajorE0ELS18_0ELNS17_7ScaleInE0ELS19_0EEEEEENSN_INS5_IJSD_SD_SD_EEENS5_IJSW_SW_SW_EEEEENS5_IJNS4_10UnderscoreES1F_S1F_EEEEENS5_IJNS4_23SM90_TMA_LOAD_MULTICASTES1I_EEENS5_IJNS4_14ComposedLayoutINS4_7SwizzleILi3ELi4ELi3EEENS4_18smem_ptr_flag_bitsILi8EEENSN_INS5_IJNSA_ILi8EEESG_EEENS5_IJSG_SD_EEEEEEENSN_INS5_IJNS5_IJNS5_IJSP_SD_EEENS5_IJSO_SD_EEEEEESD_NS5_IJSC_SB_EEEEEENS5_IJNS5_IJNS5_IJSU_SY_EEESX_EEESW_NS5_IJSD_SY_EEEEEEEEEEEvNS4_8identityES1J_S24_vS25_EENS_8epilogue10collective18CollectiveEpilogueINS27_23Sm100TmaWarpSpecializedILi4ELi2ELi16ELb1ELb0EEEJNS5_IJNSA_ILi64EEESG_SH_EEENS5_IJNSN_IS2C_SD_EENSN_INS5_IJST_SB_EEENS5_IJSD_S2C_EEEEEEEENS_10bfloat16_tESM_S2J_SM_NS27_6fusion15FusionCallbacksIS2B_NS2K_17LinearCombinationIS2J_fS2J_fLNS_15FloatRoundStyleE2EEES2D_S2I_JEEENS4_5SM1004TMEM4LOAD26SM100_TMEM_LOAD_32dp32b16xENS4_13SM90_TMA_LOADENS1K_INS1L_ILi1ELi4ELi3EEENS1N_ILi16EEENSN_INS5_IJS1P_ST_EEENS5_IJST_SD_EEEEEEENS4_39AutoVectorizingCopyWithAssumedAlignmentILi128EEENS4_14SM90_TMA_STOREES30_S32_S32_EEEvvEEEEvNT_6ParamsE)
        .other          _ZN7cutlass13device_kernelINS_4gemm6kernel13GemmUniversalIN4cute5tupleIJiiiiEEENS1_10collective13CollectiveMmaINS1_46MainloopSm100TmaUmmaWarpSpecializedBlockScaledILi3ELi2ELi2ENS5_IJNS4_1CILi2EEENSA_ILi4EEENSA_ILi1EEEEEEEENS5_IJNSA_ILi128EEESG_NSA_ILi256EEEEEENS5_IJNS_12float_e4m3_tENS_13float_ue8m0_tEEEENS5_IJNS5_IJlSD_lEEENS4_6LayoutINS5_IJNS5_IJNS5_IJNSA_ILi32EEESC_EEEiEEESQ_NS5_IJSD_iEEEEEENS5_IJNS5_IJNS5_IJNSA_ILi16EEESC_EEEiEEENS5_IJNS5_IJNSA_ILi0EEESD_EEENSA_ILi512EEEEEENS5_IJSW_iEEEEEEEEEEESL_S13_NS4_8TiledMMAINS4_8MMA_AtomIJNS4_21SM100_MMA_MXF8F6F4_SSISJ_SJ_fSK_Li128ELi128ELNS4_4UMMA5MajorE0ELS18_0ELNS17_7ScaleInE0ELS19_0EEEEEENSN_INS5_IJSD_SD_SD_EEENS5_IJSW_SW_SW_EEEEENS5_IJNS4_10UnderscoreES1F_S1F_EEEEENS5_IJNS4_23SM90_TMA_LOAD_MULTICASTES1I_EEENS5_IJNS4_14ComposedLayoutINS4_7SwizzleILi3ELi4ELi3EEENS4_18smem_ptr_flag_bitsILi8EEENSN_INS5_IJNSA_ILi8EEESG_EEENS5_IJSG_SD_EEEEEEENSN_INS5_IJNS5_IJNS5_IJSP_SD_EEENS5_IJSO_SD_EEEEEESD_NS5_IJSC_SB_EEEEEENS5_IJNS5_IJNS5_IJSU_SY_EEESX_EEESW_NS5_IJSD_SY_EEEEEEEEEEEvNS4_8identityES1J_S24_vS25_EENS_8epilogue10collective18CollectiveEpilogueINS27_23Sm100TmaWarpSpecializedILi4ELi2ELi16ELb1ELb0EEEJNS5_IJNSA_ILi64EEESG_SH_EEENS5_IJNSN_IS2C_SD_EENSN_INS5_IJST_SB_EEENS5_IJSD_S2C_EEEEEEEENS_10bfloat16_tESM_S2J_SM_NS27_6fusion15FusionCallbacksIS2B_NS2K_17LinearCombinationIS2J_fS2J_fLNS_15FloatRoundStyleE2EEES2D_S2I_JEEENS4_5SM1004TMEM4LOAD26SM100_TMEM_LOAD_32dp32b16xENS4_13SM90_TMA_LOADENS1K_INS1L_ILi1ELi4ELi3EEENS1N_ILi16EEENSN_INS5_IJS1P_ST_EEENS5_IJST_SD_EEEEEEENS4_39AutoVectorizingCopyWithAssumedAlignmentILi128EEENS4_14SM90_TMA_STOREES30_S32_S32_EEEvvEEEEvNT_6ParamsE,@"STO_CUDA_ENTRY STV_DEFAULT"
_ZN7cutlass13device_kernelINS_4gemm6kernel13GemmUniversalIN4cute5tupleIJiiiiEEENS1_10collective13CollectiveMmaINS1_46MainloopSm100TmaUmmaWarpSpecializedBlockScaledILi3ELi2ELi2ENS5_IJNS4_1CILi2EEENSA_ILi4EEENSA_ILi1EEEEEEEENS5_IJNSA_ILi128EEESG_NSA_ILi256EEEEEENS5_IJNS_12float_e4m3_tENS_13float_ue8m0_tEEEENS5_IJNS5_IJlSD_lEEENS4_6LayoutINS5_IJNS5_IJNS5_IJNSA_ILi32EEESC_EEEiEEESQ_NS5_IJSD_iEEEEEENS5_IJNS5_IJNS5_IJNSA_ILi16EEESC_EEEiEEENS5_IJNS5_IJNSA_ILi0EEESD_EEENSA_ILi512EEEEEENS5_IJSW_iEEEEEEEEEEESL_S13_NS4_8TiledMMAINS4_8MMA_AtomIJNS4_21SM100_MMA_MXF8F6F4_SSISJ_SJ_fSK_Li128ELi128ELNS4_4UMMA5MajorE0ELS18_0ELNS17_7ScaleInE0ELS19_0EEEEEENSN_INS5_IJSD_SD_SD_EEENS5_IJSW_SW_SW_EEEEENS5_IJNS4_10UnderscoreES1F_S1F_EEEEENS5_IJNS4_23SM90_TMA_LOAD_MULTICASTES1I_EEENS5_IJNS4_14ComposedLayoutINS4_7SwizzleILi3ELi4ELi3EEENS4_18smem_ptr_flag_bitsILi8EEENSN_INS5_IJNSA_ILi8EEESG_EEENS5_IJSG_SD_EEEEEEENSN_INS5_IJNS5_IJNS5_IJSP_SD_EEENS5_IJSO_SD_EEEEEESD_NS5_IJSC_SB_EEEEEENS5_IJNS5_IJNS5_IJSU_SY_EEESX_EEESW_NS5_IJSD_SY_EEEEEEEEEEEvNS4_8identityES1J_S24_vS25_EENS_8epilogue10collective18CollectiveEpilogueINS27_23Sm100TmaWarpSpecializedILi4ELi2ELi16ELb1ELb0EEEJNS5_IJNSA_ILi64EEESG_SH_EEENS5_IJNSN_IS2C_SD_EENSN_INS5_IJST_SB_EEENS5_IJSD_S2C_EEEEEEEENS_10bfloat16_tESM_S2J_SM_NS27_6fusion15FusionCallbacksIS2B_NS2K_17LinearCombinationIS2J_fS2J_fLNS_15FloatRoundStyleE2EEES2D_S2I_JEEENS4_5SM1004TMEM4LOAD26SM100_TMEM_LOAD_32dp32b16xENS4_13SM90_TMA_LOADENS1K_INS1L_ILi1ELi4ELi3EEENS1N_ILi16EEENSN_INS5_IJS1P_ST_EEENS5_IJST_SD_EEEEEEENS4_39AutoVectorizingCopyWithAssumedAlignmentILi128EEENS4_14SM90_TMA_STOREES30_S32_S32_EEEvvEEEEvNT_6ParamsE:
[----:B------:R-:W1:Y:S01]  /*0000*/  LDC R1, c[0x0][0x37c] ;  /* 0x0000df00ff017b82 */ /* 0x000e620000000800 */
[----:B------:R-:W2:Y:S01]  /*0010*/  S2R R2, SR_TID.X ;  /* 0x0000000000027919 */ /* 0x000ea20000002100 */
[----:B------:R-:W3:Y:S01]  /*0020*/  LDCU.64 UR12, c[0x0][0xc90] ;  /* 0x00019200ff0c77ac */ /* 0x000ee20008000a00 */
[----:B------:R-:W-:Y:S01]  /*0030*/  PRMT R90, RZ, 0x7610, R90 ;  /* 0x00007610ff5a7816 */ /* 0x000fe2000000005a */
[----:B------:R-:W4:Y:S01]  /*0040*/  LDCU.64 UR56, c[0x0][0x358] ;  /* 0x00006b00ff3877ac */ /* 0x000f220008000a00 */
[----:B------:R-:W-:Y:S02]  /*0050*/  ELECT P5, URZ, PT ;  /* 0x0000000000ff782f */ /* 0x000fe400038a0000 */
[----:B---3--:R-:W-:-:S04]  /*0060*/  ISETP.NE.U32.AND P0, PT, RZ, UR12, PT ;  /* 0x0000000cff007c0c */ /* 0x008fc8000bf05070 */
[----:B------:R-:W-:Y:S02]  /*0070*/  ISETP.NE.AND.EX P1, PT, RZ, UR13, PT, P0 ;  /* 0x0000000dff007c0c */ /* 0x000fe4000bf25300 */
[----:B--2---:R-:W-:-:S05]  /*0080*/  SHF.R.U32.HI R105, RZ, 0x5, R2 ;  /* 0x00000005ff697819 */ /* 0x004fca0000011602 */
[----:B------:R-:W2:Y:S02]  /*0090*/  SHFL.IDX PT, R0, R105, RZ, 0x1f ;  /* 0x00001fff69007589 */ /* 0x000ea400000e0000 */
[----:B--2---:R-:W-:-:S04]  /*00a0*/  R2UR UR19, R0 ;  /* 0x00000000001372ca */ /* 0x004fc800000e0000 */
[----:B-1--4-:R-:W-:Y:S05]  /*00b0*/  @P1 BRA `(.L_x_0) ;  /* 0x00000000002c1947 */ /* 0x012fea0003800000 */
[----:B------:R-:W1:Y:S02]  /*00c0*/  LDCU.64 UR4, c[0x0][0xc88] ;  /* 0x00019100ff0477ac */ /* 0x000e640008000a00 */
[----:B-1----:R-:W-:-:S04]  /*00d0*/  UISETP.NE.U32.AND UP0, UPT, UR4, URZ, UPT ;  /* 0x000000ff0400728c */ /* 0x002fc8000bf05070 */
[----:B------:R-:W-:-:S09]  /*00e0*/  UISETP.NE.AND.EX UP0, UPT, UR5, URZ, UPT, UP0 ;  /* 0x000000ff0500728c */ /* 0x000fd2000bf05300 */
[----:B------:R-:W-:Y:S05]  /*00f0*/  BRA.U !UP0, `(.L_x_1) ;  /* 0x0000000108107547 */ /* 0x000fea000b800000 */
[----:B------:R-:W1:Y:S02]  /*0100*/  LDC.64 R4, c[0x0][0xc88] ;  /* 0x00032200ff047b82 */ /* 0x000e640000000a00 */
[----:B-1----:R1:W5:Y:S01]  /*0110*/  LDG.E R53, desc[UR56][R4.64] ;  /* 0x0000003804357981 */ /* 0x002362000c1e1900 */
[----:B------:R-:W-:Y:S01]  /*0120*/  HFMA2 R90, -RZ, RZ, 0, 5.9604644775390625e-08 ;  /* 0x00000001ff5a7431 */ /* 0x000fe200000001ff */
[----:B------:R-:W-:Y:S05]  /*0130*/  BRA `(.L_x_0) ;  /* 0x00000000000c7947 */ /* 0x000fea0003800000 */
.L_x_1:
[----:B------:R-:W1:Y:S01]  /*0140*/  LDCU UR4, c[0x0][0xc80] ;  /* 0x00019000ff0477ac */ /* 0x000e620008000800 */
[----:B------:R-:W-:Y:S01]  /*0150*/  HFMA2 R90, -RZ, RZ, 0, 5.9604644775390625e-08 ;  /* 0x00000001ff5a7431 */ /* 0x000fe200000001ff */
[----:B-1----:R-:W-:-:S07]  /*0160*/  MOV R53, UR4 ;  /* 0x0000000400357c02 */ /* 0x002fce0008000f00 */
.L_x_0:
[----:B------:R-:W2:Y:S02]  /*0170*/  LDCU.64 UR4, c[0x0][0xcb0] ;  /* 0x00019600ff0477ac */ /* 0x000ea40008000a00 */
[----:B--2---:R-:W-:-:S04]  /*0180*/  UISETP.NE.U32.AND UP0, UPT, UR4, URZ, UPT ;  /* 0x000000ff0400728c */ /* 0x004fc8000bf05070 */
[----:B------:R-:W-:-:S09]  /*0190*/  UISETP.NE.AND.EX UP0, UPT, UR5, URZ, UPT, UP0 ;  /* 0x000000ff0500728c */ /* 0x000fd2000bf05300 */
[----:B------:R-:W-:Y:S05]  /*01a0*/  BRA.U UP0, `(.L_x_2) ;  /* 0x0000000100247547 */ /* 0x000fea000b800000 */
[----:B------:R-:W2:Y:S02]  /*01b0*/  LDCU.64 UR4, c[0x0][0xca8] ;  /* 0x00019500ff0477ac */ /* 0x000ea40008000a00 */
[----:B--2---:R-:W-:-:S04]  /*01c0*/  UISETP.NE.U32.AND UP0, UPT, UR4, URZ, UPT ;  /* 0x000000ff0400728c */ /* 0x004fc8000bf05070 */
[----:B------:R-:W-:-:S09]  /*01d0*/  UISETP.NE.AND.EX UP0, UPT, UR5, URZ, UPT, UP0 ;  /* 0x000000ff0500728c */ /* 0x000fd2000bf05300 */
[----:B------:R-:W-:Y:S05]  /*01e0*/  BRA.U !UP0, `(.L_x_3) ;  /* 0x00000001080c7547 */ /* 0x000fea000b800000 */
[----:B-1----:R-:W1:Y:S02]  /*01f0*/  LDC.64 R4, c[0x0][0xca8] ;  /* 0x00032a00ff047b82 */ /* 0x002e640000000a00 */
[----:B-1----:R2:W5:Y:S01]  /*0200*/  LDG.E R52, desc[UR56][R4.64] ;  /* 0x0000003804347981 */ /* 0x002562000c1e1900 */
[----:B------:R-:W-:Y:S05]  /*0210*/  BRA `(.L_x_2) ;  /* 0x0000000000087947 */ /* 0x000fea0003800000 */
.L_x_3:
[----:B------:R-:W2:Y:S02]  /*0220*/  LDCU UR4, c[0x0][0xca0] ;  /* 0x00019400ff0477ac */ /* 0x000ea40008000800 */
[----:B--2---:R-:W-:Y:S02]  /*0230*/  MOV R52, UR4 ;  /* 0x0000000400347c02 */ /* 0x004fe40008000f00 */
.L_x_2:
[----:B------:R-:W-:Y:S01]  /*0240*/  IMAD.U32 R0, RZ, RZ, UR19 ;  /* 0x00000013ff007e24 */ /* 0x000fe2000f8e00ff */
[----:B------:R-:W-:Y:S04]  /*0250*/  BSSY.RECONVERGENT B0, `(.L_x_4) ;  /* 0x0000012000007945 */ /* 0x000fe80003800200 */
[C---:B------:R-:W-:Y:S02]  /*0260*/  ISETP.NE.OR P2, PT, R0.reuse, 0x1, !P5 ;  /* 0x000000010000780c */ /* 0x040fe40006f45670 */
[----:B------:R-:W-:-:S11]  /*0270*/  ISETP.NE.OR P1, PT, R0, 0x3, !P5 ;  /* 0x000000030000780c */ /* 0x000fd60006f25670 */
[----:B------:R-:W-:Y:S05]  /*0280*/  @P2 BRA `(.L_x_5) ;  /* 0x0000000000382947 */ /* 0x000fea0003800000 */
[----:B------:R-:W3:Y:S02]  /*0290*/  LDCU.64 UR4, c[0x0][0x348] ;  /* 0x00006900ff0477ac */ /* 0x000ee40008000a00 */
[----:B---3--:R-:W-:Y:S02]  /*02a0*/  UIADD3 UR10, UP3, UPT, UR4, 0x80, URZ ;  /* 0x00000080040a7890 */ /* 0x008fe4000ff7e0ff */
[----:B------:R-:W-:Y:S02]  /*02b0*/  UIADD3 UR8, UP2, UPT, UR4, 0x180, URZ ;  /* 0x0000018004087890 */ /* 0x000fe4000ff5e0ff */
[----:B------:R-:W-:Y:S02]  /*02c0*/  UIADD3 UR6, UP1, UPT, UR4, 0x280, URZ ;  /* 0x0000028004067890 */ /* 0x000fe4000ff3e0ff */
[----:B------:R-:W-:Y:S02]  /*02d0*/  UIADD3 UR4, UP0, UPT, UR4, 0x380, URZ ;  /* 0x0000038004047890 */ /* 0x000fe4000ff1e0ff */
[----:B------:R-:W-:-:S02]  /*02e0*/  UIADD3.X UR11, UPT, UPT, URZ, UR5, URZ, UP3, !UPT ;  /* 0x00000005ff0b7290 */ /* 0x000fc40009ffe4ff */
[----:B------:R-:W-:Y:S02]  /*02f0*/  UIADD3.X UR9, UPT, UPT, URZ, UR5, URZ, UP2, !UPT ;  /* 0x00000005ff097290 */ /* 0x000fe400097fe4ff */
[----:B------:R-:W-:Y:S02]  /*0300*/  UIADD3.X UR7, UPT, UPT, URZ, UR5, URZ, UP1, !UPT ;  /* 0x00000005ff077290 */ /* 0x000fe40008ffe4ff */
[----:B------:R-:W-:-:S03]  /*0310*/  UIADD3.X UR5, UPT, UPT, URZ, UR5, URZ, UP0, !UPT ;  /* 0x00000005ff057290 */ /* 0x000fc600087fe4ff */
[----:B------:R3:W-:Y:S02]  /*0320*/  UTMACCTL.PF [UR10] ;  /* 0x000000000a0079b9 */ /* 0x0007e40008040000 */
[----:B------:R3:W-:Y:S02]  /*0330*/  UTMACCTL.PF [UR8] ;  /* 0x00000000080079b9 */ /* 0x0007e40008040000 */
[----:B------:R3:W-:Y:S02]  /*0340*/  UTMACCTL.PF [UR6] ;  /* 0x00000000060079b9 */ /* 0x0007e40008040000 */
[----:B------:R3:W-:Y:S02]  /*0350*/  UTMACCTL.PF [UR4] ;  /* 0x00000000040079b9 */ /* 0x0007e40008040000 */
[----:B---3--:R-:W-:Y:S01]  /*0360*/  NOP ;  /* 0x0000000000007918 */ /* 0x008fe20000000000 */
.L_x_5:
[----:B------:R-:W-:Y:S05]  /*0370*/  BSYNC.RECONVERGENT B0 ;  /* 0x0000000000007941 */ /* 0x000fea0003800200 */
.L_x_4:
[----:B------:R-:W-:Y:S04]  /*0380*/  BSSY.RECONVERGENT B0, `(.L_x_6) ;  /* 0x000000a000007945 */ /* 0x000fe80003800200 */
[----:B------:R-:W-:Y:S05]  /*0390*/  @P1 BRA `(.L_x_7) ;  /* 0x0000000000201947 */ /* 0x000fea0003800000 */
[----:B------:R-:W3:Y:S02]  /*03a0*/  LDCU.64 UR4, c[0x0][0x348] ;  /* 0x00006900ff0477ac */ /* 0x000ee40008000a00 */
[----:B---3--:R-:W-:Y:S02]  /*03b0*/  UIADD3 UR6, UP1, UPT, UR4, 0x980, URZ ;  /* 0x0000098004067890 */ /* 0x008fe4000ff3e0ff */
[----:B------:R-:W-:Y:S02]  /*03c0*/  UIADD3 UR4, UP0, UPT, UR4, 0xa80, URZ ;  /* 0x00000a8004047890 */ /* 0x000fe4000ff1e0ff */
[----:B------:R-:W-:Y:S02]  /*03d0*/  UIADD3.X UR7, UPT, UPT, URZ, UR5, URZ, UP1, !UPT ;  /* 0x00000005ff077290 */ /* 0x000fe40008ffe4ff */
[----:B------:R-:W-:-:S07]  /*03e0*/  UIADD3.X UR5, UPT, UPT, URZ, UR5, URZ, UP0, !UPT ;  /* 0x00000005ff057290 */ /* 0x000fce00087fe4ff */
[----:B------:R3:W-:Y:S02]  /*03f0*/  UTMACCTL.PF [UR6] ;  /* 0x00000000060079b9 */ /* 0x0007e40008040000 */
[----:B------:R3:W-:Y:S02]  /*0400*/  UTMACCTL.PF [UR4] ;  /* 0x00000000040079b9 */ /* 0x0007e40008040000 */
[----:B---3--:R-:W-:Y:S01]  /*0410*/  NOP ;  /* 0x0000000000007918 */ /* 0x008fe20000000000 */
.L_x_7:
[----:B------:R-:W-:Y:S05]  /*0420*/  BSYNC.RECONVERGENT B0 ;  /* 0x0000000000007941 */ /* 0x000fea0003800200 */
.L_x_6:
[----:B------:R-:W3:Y:S01]  /*0430*/  LDCU.64 UR4, c[0x0][0xc88] ;  /* 0x00019100ff0477ac */ /* 0x000ee20008000a00 */
[----:B------:R-:W-:Y:S01]  /*0440*/  ISETP.NE.AND.EX P0, PT, RZ, UR13, PT, P0 ;  /* 0x0000000dff007c0c */ /* 0x000fe2000bf05300 */
[----:B------:R-:W-:Y:S01]  /*0450*/  UPLOP3.LUT UP6, UPT, UPT, UPT, UPT, 0x80, 0x8 ;  /* 0x000000000008789c */ /* 0x000fe20003fcf070 */
[----:B---3--:R-:W-:-:S04]  /*0460*/  ISETP.NE.U32.AND P1, PT, RZ, UR4, PT ;  /* 0x00000004ff007c0c */ /* 0x008fc8000bf25070 */
[----:B------:R-:W-:-:S13]  /*0470*/  ISETP.NE.AND.EX P1, PT, RZ, UR5, PT, P1 ;  /* 0x00000005ff007c0c */ /* 0x000fda000bf25310 */
[----:B------:R-:W-:Y:S05]  /*0480*/  @P1 BRA P0, `(.L_x_8) ;  /* 0x0000000000281947 */ /* 0x000fea0000000000 */
[----:B------:R-:W-:Y:S01]  /*0490*/  UISETP.NE.U32.AND UP1, UPT, UR12, URZ, UPT ;  /* 0x000000ff0c00728c */ /* 0x000fe2000bf25070 */
[----:B-----5:R-:W-:Y:S01]  /*04a0*/  FSETP.NEU.AND P0, PT, R53, RZ, PT ;  /* 0x000000ff3500720b */ /* 0x020fe20003f0d000 */
[----:B------:R-:W-:Y:S02]  /*04b0*/  UISETP.NE.U32.AND UP0, UPT, UR4, URZ, UPT ;  /* 0x000000ff0400728c */ /* 0x000fe4000bf05070 */
[----:B------:R-:W-:Y:S02]  /*04c0*/  UISETP.NE.AND.EX UP1, UPT, UR13, URZ, UPT, UP1 ;  /* 0x000000ff0d00728c */ /* 0x000fe4000bf25310 */
[----:B------:R-:W-:-:S04]  /*04d0*/  UISETP.NE.AND.EX UP0, UPT, UR5, URZ, UPT, UP0 ;  /* 0x000000ff0500728c */ /* 0x000fc8000bf05300 */
[----:B------:R-:W-:-:S04]  /*04e0*/  USEL UR4, URZ, 0xffffffff, UP0 ;  /* 0xffffffffff047887 */ /* 0x000fc80008000000 */
[----:B------:R-:W-:Y:S01]  /*04f0*/  VOTEU.ANY UP0, P0 ;  /* 0x0000000000ff7886 */ /* 0x000fe20000000100 */
[----:B------:R-:W-:-:S04]  /*0500*/  @!UP1 USEL UR4, URZ, 0xffffffff, UP0 ;  /* 0xffffffffff049887 */ /* 0x000fc80008000000 */
[----:B------:R-:W-:-:S04]  /*0510*/  ULOP3.LUT UR4, UR4, 0x1, URZ, 0xc0, !UPT ;  /* 0x0000000104047892 */ /* 0x000fc8000f8ec0ff */
[----:B------:R-:W-:-:S11]  /*0520*/  UISETP.NE.U32.AND UP6, UPT, UR4, 0x1, UPT ;  /* 0x000000010400788c */ /* 0x000fd6000bfc5070 */
.L_x_8:
[----:B------:R-:W3:Y:S01]  /*0530*/  SHFL.IDX PT, R3, R105, RZ, 0x1f ;  /* 0x00001fff69037589 */ /* 0x000ee200000e0000 */
[----:B------:R-:W-:-:S04]  /*0540*/  UISETP.NE.AND UP0, UPT, UR19, 0x2, UPT ;  /* 0x000000021300788c */ /* 0x000fc8000bf05270 */
[----:B------:R-:W-:Y:S01]  /*0550*/  USEL UR58, URZ, 0x1, UP0 ;  /* 0x00000001ff3a7887 */ /* 0x000fe20008000000 */
[----:B---3--:R-:W-:-:S13]  /*0560*/  ISETP.NE.AND P0, PT, R3, RZ, PT ;  /* 0x000000ff0300720c */ /* 0x008fda0003f05270 */
[----:B------:R-:W-:Y:S05]  /*0570*/  @P0 BRA `(.L_x_9) ;  /* 0x0000000000500947 */ /* 0x000fea0003800000 */
[----:B------:R-:W3:Y:S01]  /*0580*/  S2UR UR4, SR_CgaCtaId ;  /* 0x00000000000479c3 */ /* 0x000ee20000008800 */
[----:B------:R-:W-:Y:S01]  /*0590*/  UMOV UR5, 0x400 ;  /* 0x0000040000057882 */ /* 0x000fe20000000000 */
[----:B------:R-:W-:Y:S01]  /*05a0*/  UMOV UR8, 0x1 ;  /* 0x0000000100087882 */ /* 0x000fe20000000000 */
[----:B------:R-:W-:Y:S01]  /*05b0*/  UMOV UR6, 0x5 ;  /* 0x0000000500067882 */ /* 0x000fe20000000000 */
[----:B------:R-:W-:-:S04]  /*05c0*/  UIADD3 UR8, UPT, UPT, -UR8, 0x100000, URZ ;  /* 0x0010000008087890 */ /* 0x000fc8000fffe1ff */
[----:B------:R-:W-:Y:S02]  /*05d0*/  USHF.L.U32 UR9, UR8, 0xb, URZ ;  /* 0x0000000b08097899 */ /* 0x000fe400080006ff */
[----:B------:R-:W-:Y:S02]  /*05e0*/  USHF.L.U32 UR8, UR8, 0x1, URZ ;  /* 0x0000000108087899 */ /* 0x000fe400080006ff */
[----:B------:R-:W-:-:S04]  /*05f0*/  UIADD3 UR6, UPT, UPT, -UR6, 0x100000, URZ ;  /* 0x0010000006067890 */ /* 0x000fc8000fffe1ff */
[----:B------:R-:W-:Y:S02]  /*0600*/  USHF.L.U32 UR7, UR6, 0xb, URZ ;  /* 0x0000000b06077899 */ /* 0x000fe400080006ff */
[----:B------:R-:W-:Y:S01]  /*0610*/  USHF.L.U32 UR6, UR6, 0x1, URZ ;  /* 0x0000000106067899 */ /* 0x000fe200080006ff */
[----:B------:R-:W-:Y:S01]  /*0620*/  ELECT P0, URZ, PT ;  /* 0x0000000000ff782f */ /* 0x000fe20003800000 */
[----:B---3--:R-:W-:Y:S01]  /*0630*/  ULEA UR4, UR4, UR5, 0x18 ;  /* 0x0000000504047291 */ /* 0x008fe2000f8ec0ff */
[----:B------:R-:W3:Y:S11]  /*0640*/  FENCE.VIEW.ASYNC.S ;  /* 0x00000000000073c6 */ /* 0x000ef60000000000 */
[----:B---3--:R3:W4:Y:S01]  /*0650*/  SYNCS.EXCH.64 URZ, [UR4], UR8 ;  /* 0x0000000804ff75b2 */ /* 0x0087220008000100 */
[----:B------:R3:W1:Y:S01]  /*0660*/  SYNCS.EXCH.64 URZ, [UR4+0x18], UR6 ;  /* 0x0000180604ff75b2 */ /* 0x0006620008000100 */
[----:B------:R3:W1:Y:S01]  /*0670*/  SYNCS.EXCH.64 URZ, [UR4+0x8], UR8 ;  /* 0x0000080804ff75b2 */ /* 0x0006620008000100 */
[----:B------:R3:W1:Y:S01]  /*0680*/  SYNCS.EXCH.64 URZ, [UR4+0x20], UR6 ;  /* 0x0000200604ff75b2 */ /* 0x0006620008000100 */
[----:B------:R3:W1:Y:S01]  /*0690*/  SYNCS.EXCH.64 URZ, [UR4+0x10], UR8 ;  /* 0x0000100804ff75b2 */ /* 0x0006620008000100 */
[----:B------:R3:W1:Y:S01]  /*06a0*/  SYNCS.EXCH.64 URZ, [UR4+0x28], UR6 ;  /* 0x0000280604ff75b2 */ /* 0x0006620008000100 */
[----:B------:R-:W-:Y:S01]  /*06b0*/  NOP ;  /* 0x0000000000007918 */ /* 0x000fe20000000000 */
.L_x_9:
[----:B------:R-:W2:Y:S01]  /*06c0*/  SHFL.IDX PT, R3, R105, RZ, 0x1f ;  /* 0x00001fff69037589 */ /* 0x000ea200000e0000 */
[----:B------:R-:W-:Y:S01]  /*06d0*/  NOP ;  /* 0x0000000000007918 */ /* 0x000fe20000000000 */
[----:B--2---:R-:W-:-:S13]  /*06e0*/  ISETP.NE.AND P0, PT, R3, 0x1, PT ;  /* 0x000000010300780c */ /* 0x004fda0003f05270 */
[----:B------:R-:W-:Y:S05]  /*06f0*/  @P0 BRA `(.L_x_10) ;  /* 0x0000000000580947 */ /* 0x000fea0003800000 */
[----:B---3--:R-:W2:Y:S01]  /*0700*/  S2UR UR4, SR_CgaCtaId ;  /* 0x00000000000479c3 */ /* 0x008ea20000008800 */
        /* <DEDUP_REMOVED lines=10> */
[----:B--2---:R-:W-:Y:S01]  /*07b0*/  ULEA UR4, UR4, UR5, 0x18 ;  /* 0x0000000504047291 */ /* 0x004fe2000f8ec0ff */
[----:B------:R-:W2:Y:S11]  /*07c0*/  FENCE.VIEW.ASYNC.S ;  /* 0x00000000000073c6 */ /* 0x000eb60000000000 */
[----:B--2---:R2:W3:Y:S01]  /*07d0*/  SYNCS.EXCH.64 URZ, [UR4+0x30], UR8 ;  /* 0x0000300804ff75b2 */ /* 0x0044e20008000100 */
[----:B------:R2:W1:Y:S01]  /*07e0*/  SYNCS.EXCH.64 URZ, [UR4+0x50], UR6 ;  /* 0x0000500604ff75b2 */ /* 0x0004620008000100 */
[----:B------:R2:W1:Y:S01]  /*07f0*/  SYNCS.EXCH.64 URZ, [UR4+0x38], UR8 ;  /* 0x0000380804ff75b2 */ /* 0x0004620008000100 */
[----:B------:R2:W1:Y:S01]  /*0800*/  SYNCS.EXCH.64 URZ, [UR4+0x58], UR6 ;  /* 0x0000580604ff75b2 */ /* 0x0004620008000100 */
[----:B------:R2:W1:Y:S01]  /*0810*/  SYNCS.EXCH.64 URZ, [UR4+0x40], UR8 ;  /* 0x0000400804ff75b2 */ /* 0x0004620008000100 */
[----:B------:R2:W1:Y:S01]  /*0820*/  SYNCS.EXCH.64 URZ, [UR4+0x60], UR6 ;  /* 0x0000600604ff75b2 */ /* 0x0004620008000100 */
[----:B------:R2:W1:Y:S01]  /*0830*/  SYNCS.EXCH.64 URZ, [UR4+0x48], UR8 ;  /* 0x0000480804ff75b2 */ /* 0x0004620008000100 */
[----:B------:R2:W1:Y:S01]  /*0840*/  SYNCS.EXCH.64 URZ, [UR4+0x68], UR6 ;  /* 0x0000680604ff75b2 */ /* 0x0004620008000100 */
[----:B------:R-:W-:Y:S01]  /*0850*/  NOP ;  /* 0x0000000000007918 */ /* 0x000fe20000000000 */
.L_x_10:
[----:B------:R-:W4:Y:S01]  /*0860*/  SHFL.IDX PT, R3, R105, RZ, 0x1f ;  /* 0x00001fff69037589 */ /* 0x000f2200000e0000 */
[----:B------:R-:W-:Y:S01]  /*0870*/  NOP ;  /* 0x0000000000007918 */ /* 0x000fe20000000000 */
[----:B----4-:R-:W-:-:S13]  /*0880*/  ISETP.NE.AND P0, PT, R3, 0x3, PT ;  /* 0x000000030300780c */ /* 0x010fda0003f05270 */
[----:B------:R-:W-:Y:S05]  /*0890*/  @P0 BRA `(.L_x_11) ;  /* 0x0000000000300947 */ /* 0x000fea0003800000 */
[----:B--23--:R-:W2:Y:S01]  /*08a0*/  S2UR UR4, SR_CgaCtaId ;  /* 0x00000000000479c3 */ /* 0x00cea20000008800 */
[----:B------:R-:W-:Y:S01]  /*08b0*/  UMOV UR6, 0x400 ;  /* 0x0000040000067882 */ /* 0x000fe20000000000 */
[----:B------:R-:W-:Y:S01]  /*08c0*/  UMOV UR5, 0x20 ;  /* 0x0000002000057882 */ /* 0x000fe20000000000 */
[----:B------:R-:W-:Y:S01]  /*08d0*/  ELECT P0, URZ, PT ;  /* 0x0000000000ff782f */ /* 0x000fe20003800000 */
[----:B--2---:R-:W-:Y:S02]  /*08e0*/  ULEA UR6, UR4, UR6, 0x18 ;  /* 0x0000000604067291 */ /* 0x004fe4000f8ec0ff */
[----:B------:R-:W-:-:S04]  /*08f0*/  UIADD3 UR4, UPT, UPT, -UR5, 0x100000, URZ ;  /* 0x0010000005047890 */ /* 0x000fc8000fffe1ff */
[----:B------:R-:W-:Y:S02]  /*0900*/  USHF.L.U32 UR5, UR4, 0xb, URZ ;  /* 0x0000000b04057899 */ /* 0x000fe400080006ff */
[----:B------:R-:W-:Y:S01]  /*0910*/  USHF.L.U32 UR4, UR4, 0x1, URZ ;  /* 0x0000000104047899 */ /* 0x000fe200080006ff */
[----:B------:R-:W2:Y:S11]  /*0920*/  FENCE.VIEW.ASYNC.S ;  /* 0x00000000000073c6 */ /* 0x000eb60000000000 */
[----:B--2---:R4:W2:Y:S01]  /*0930*/  SYNCS.EXCH.64 URZ, [UR6+0x70], UR4 ;  /* 0x0000700406ff75b2 */ /* 0x0048a20008000100 */
[----:B------:R4:W3:Y:S02]  /*0940*/  SYNCS.EXCH.64 URZ, [UR6+0x78], UR4 ;  /* 0x0000780406ff75b2 */ /* 0x0008e40008000100 */
[----:B----4-:R-:W-:Y:S01]  /*0950*/  NOP ;  /* 0x0000000000007918 */ /* 0x010fe20000000000 */
.L_x_11:
[----:B------:R-:W4:Y:S01]  /*0960*/  SHFL.IDX PT, R3, R105, RZ, 0x1f ;  /* 0x00001fff69037589 */ /* 0x000f2200000e0000 */
[----:B------:R-:W-:Y:S01]  /*0970*/  NOP ;  /* 0x0000000000007918 */ /* 0x000fe20000000000 */
[----:B----4-:R-:W-:-:S13]  /*0980*/  ISETP.NE.AND P0, PT, R3, 0x4, PT ;  /* 0x000000040300780c */ /* 0x010fda0003f05270 */
[----:B------:R-:W-:Y:S05]  /*0990*/  @P0 BRA `(.L_x_12) ;  /* 0x00000000004c0947 */ /* 0x000fea0003800000 */
[----:B--23--:R-:W2:Y:S01]  /*09a0*/  S2UR UR6, SR_CgaCtaId ;  /* 0x00000000000679c3 */ /* 0x00cea20000008800 */
[----:B------:R-:W-:Y:S01]  /*09b0*/  UMOV UR4, 0x720 ;  /* 0x0000072000047882 */ /* 0x000fe20000000000 */
[----:B------:R-:W-:Y:S01]  /*09c0*/  UMOV UR5, 0x400 ;  /* 0x0000040000057882 */ /* 0x000fe20000000000 */
[----:B------:R-:W-:Y:S01]  /*09d0*/  USEL UR4, UR4, 0x620, UP6 ;  /* 0x0000062004047887 */ /* 0x000fe2000b000000 */
[----:B------:R-:W-:Y:S01]  /*09e0*/  UMOV UR8, 0x1 ;  /* 0x0000000100087882 */ /* 0x000fe20000000000 */
[----:B------:R-:W-:Y:S01]  /*09f0*/  ELECT P0, URZ, PT ;  /* 0x0000000000ff782f */ /* 0x000fe20003800000 */
[----:B------:R-:W-:-:S04]  /*0a00*/  UIADD3 UR8, UPT, UPT, -UR8, 0x100000, URZ ;  /* 0x0010000008087890 */ /* 0x000fc8000fffe1ff */
[----:B------:R-:W-:Y:S02]  /*0a10*/  USHF.L.U32 UR9, UR8, 0xb, URZ ;  /* 0x0000000b08097899 */ /* 0x000fe400080006ff */
[----:B------:R-:W-:Y:S02]  /*0a20*/  USHF.L.U32 UR8, UR8, 0x1, URZ ;  /* 0x0000000108087899 */ /* 0x000fe400080006ff */
[----:B--2---:R-:W-:Y:S02]  /*0a30*/  ULEA UR6, UR6, UR5, 0x18 ;  /* 0x0000000506067291 */ /* 0x004fe4000f8ec0ff */
[----:B------:R-:W-:-:S04]  /*0a40*/  UIADD3 UR4, UPT, UPT, -UR4, 0x100000, URZ ;  /* 0x0010000004047890 */ /* 0x000fc8000fffe1ff */
[----:B------:R-:W-:Y:S02]  /*0a50*/  USHF.L.U32 UR5, UR4, 0xb, URZ ;  /* 0x0000000b04057899 */ /* 0x000fe400080006ff */
[----:B------:R-:W-:Y:S01]  /*0a60*/  USHF.L.U32 UR4, UR4, 0x1, URZ ;  /* 0x0000000104047899 */ /* 0x000fe200080006ff */
[----:B------:R-:W2:Y:S03]  /*0a70*/  FENCE.VIEW.ASYNC.S ;  /* 0x00000000000073c6 */ /* 0x000ea60000000000 */
[----:B--2---:R4:W2:Y:S08]  /*0a80*/  SYNCS.EXCH.64 URZ, [UR6+0x80], UR8 ;  /* 0x0000800806ff75b2 */ /* 0x0048b00008000100 */
[----:B------:R4:W3:Y:S01]  /*0a90*/  SYNCS.EXCH.64 URZ, [UR6+0x90], UR4 ;  /* 0x0000900406ff75b2 */ /* 0x0008e20008000100 */
[----:B------:R4:W1:Y:S01]  /*0aa0*/  SYNCS.EXCH.64 URZ, [UR6+0x88], UR8 ;  /* 0x0000880806ff75b2 */ /* 0x0008620008000100 */
[----:B------:R4:W1:Y:S02]  /*0ab0*/  SYNCS.EXCH.64 URZ, [UR6+0x98], UR4 ;  /* 0x0000980406ff75b2 */ /* 0x0008640008000100 */
[----:B----4-:R-:W-:Y:S01]  /*0ac0*/  NOP ;  /* 0x0000000000007918 */ /* 0x010fe20000000000 */
.L_x_12:
[----:B------:R-:W4:Y:S01]  /*0ad0*/  SHFL.IDX PT, R3, R105, RZ, 0x1f ;  /* 0x00001fff69037589 */ /* 0x000f2200000e0000 */
[----:B------:R-:W-:Y:S01]  /*0ae0*/  NOP ;  /* 0x0000000000007918 */ /* 0x000fe20000000000 */
[----:B----4-:R-:W-:-:S13]  /*0af0*/  ISETP.NE.AND P0, PT, R3, 0x5, PT ;  /* 0x000000050300780c */ /* 0x010fda0003f05270 */
[----:B------:R-:W-:Y:S05]  /*0b00*/  @P0 BRA `(.L_x_13) ;  /* 0x0000000000480947 */ /* 0x000fea0003800000 */
[----:B--23--:R-:W2:Y:S01]  /*0b10*/  S2UR UR4, SR_CgaCtaId ;  /* 0x00000000000479c3 */ /* 0x00cea20000008800 */
        /* <DEDUP_REMOVED lines=12> */
[----:B--2---:R4:W2:Y:S01]  /*0be0*/  SYNCS.EXCH.64 URZ, [UR4+0xa0], UR8 ;  /* 0x0000a00804ff75b2 */ /* 0x0048a20008000100 */
[----:B------:R4:W3:Y:S01]  /*0bf0*/  SYNCS.EXCH.64 URZ, [UR4+0xb0], UR6 ;  /* 0x0000b00604ff75b2 */ /* 0x0008e20008000100 */
[----:B------:R4:W1:Y:S01]  /*0c00*/  SYNCS.EXCH.64 URZ, [UR4+0xa8], UR8 ;  /* 0x0000a80804ff75b2 */ /* 0x0008620008000100 */
[----:B------:R4:W1:Y:S02]  /*0c10*/  SYNCS.EXCH.64 URZ, [UR4+0xb8], UR6 ;  /* 0x0000b80604ff75b2 */ /* 0x0008640008000100 */
[----:B----4-:R-:W-:Y:S01]  /*0c20*/  NOP ;  /* 0x0000000000007918 */ /* 0x010fe20000000000 */
.L_x_13:
[----:B------:R-:W4:Y:S01]  /*0c30*/  SHFL.IDX PT, R3, R105, RZ, 0x1f ;  /* 0x00001fff69037589 */ /* 0x000f2200000e0000 */
[----:B------:R-:W1:Y:S01]  /*0c40*/  S2UR UR63, SR_CgaCtaId ;  /* 0x00000000003f79c3 */ /* 0x000e620000008800 */
[----:B------:R-:W-:Y:S01]  /*0c50*/  NOP ;  /* 0x0000000000007918 */ /* 0x000fe20000000000 */
[----:B----4-:R-:W-:-:S13]  /*0c60*/  ISETP.NE.AND P0, PT, R3, 0x3, PT ;  /* 0x000000030300780c */ /* 0x010fda0003f05270 */
[----:B-1----:R-:W-:Y:S05]  /*0c70*/  @P0 BRA `(.L_x_14) ;  /* 0x0000000000340947 */ /* 0x002fea0003800000 */
[----:B--23--:R-:W-:Y:S01]  /*0c80*/  UMOV UR4, 0x400 ;  /* 0x0000040000047882 */ /* 0x00cfe20000000000 */
[----:B------:R-:W-:Y:S01]  /*0c90*/  UMOV UR6, 0x20 ;  /* 0x0000002000067882 */ /* 0x000fe20000000000 */
[----:B------:R-:W-:Y:S02]  /*0ca0*/  ULEA UR4, UR63, UR4, 0x18 ;  /* 0x000000043f047291 */ /* 0x000fe4000f8ec0ff */
[----:B------:R-:W-:-:S04]  /*0cb0*/  UIADD3 UR6, UPT, UPT, -UR6, 0x100000, URZ ;  /* 0x0010000006067890 */ /* 0x000fc8000fffe1ff */
[----:B------:R-:W-:Y:S02]  /*0cc0*/  USHF.L.U32 UR7, UR6, 0xb, URZ ;  /* 0x0000000b06077899 */ /* 0x000fe400080006ff */
[----:B------:R-:W-:Y:S01]  /*0cd0*/  USHF.L.U32 UR6, UR6, 0x1, URZ ;  /* 0x0000000106067899 */ /* 0x000fe200080006ff */
[----:B------:R-:W-:Y:S01]  /*0ce0*/  ELECT P0, URZ, PT ;  /* 0x0000000000ff782f */ /* 0x000fe20003800000 */
[----:B------:R-:W1:Y:S10]  /*0cf0*/  FENCE.VIEW.ASYNC.S ;  /* 0x00000000000073c6 */ /* 0x000e740000000000 */
[----:B-1----:R1:W4:Y:S01]  /*0d00*/  SYNCS.EXCH.64 URZ, [UR4+0xc0], UR6 ;  /* 0x0000c00604ff75b2 */ /* 0x0023220008000100 */
[----:B------:R1:W2:Y:S01]  /*0d10*/  SYNCS.EXCH.64 URZ, [UR4+0xd0], UR6 ;  /* 0x0000d00604ff75b2 */ /* 0x0002a20008000100 */
[----:B------:R1:W3:Y:S01]  /*0d20*/  SYNCS.EXCH.64 URZ, [UR4+0xc8], UR6 ;  /* 0x0000c80604ff75b2 */ /* 0x0002e20008000100 */
[----:B------:R1:W1:Y:S01]  /*0d30*/  SYNCS.EXCH.64 URZ, [UR4+0xd8], UR6 ;  /* 0x0000d80604ff75b2 */ /* 0x0002620008000100 */
[----:B------:R-:W-:Y:S01]  /*0d40*/  NOP ;  /* 0x0000000000007918 */ /* 0x000fe20000000000 */
.L_x_14:
[----:B-123--:R-:W1:Y:S01]  /*0d50*/  LDCU UR4, c[0x0][0x36c] ;  /* 0x00006d80ff0477ac */ /* 0x00ee620008000800 */
[----:B------:R-:W-:Y:S01]  /*0d60*/  ISETP.NE.OR P5, PT, R0, 0x2, !P5 ;  /* 0x000000020000780c */ /* 0x000fe20006fa5670 */
[----:B------:R-:W-:Y:S01]  /*0d70*/  NOP ;  /* 0x0000000000007918 */ /* 0x000fe20000000000 */
[----:B------:R-:W-:Y:S01]  /*0d80*/  LOP3.LUT R3, R2, 0x1f, RZ, 0xc0, !PT ;  /* 0x0000001f02037812 */ /* 0x000fe200078ec0ff */
[----:B------:R-:W-:Y:S02]  /*0d90*/  UISETP.NE.AND UP5, UPT, UR19, URZ, UPT ;  /* 0x000000ff1300728c */ /* 0x000fe4000bfa5270 */
[----:B-1----:R-:W-:-:S09]  /*0da0*/  UISETP.EQ.U32.AND UP0, UPT, UR4, 0x1, UPT ;  /* 0x000000010400788c */ /* 0x002fd2000bf02070 */
[----:B------:R-:W-:Y:S05]  /*0db0*/  BRA.U !UP0, `(.L_x_15) ;  /* 0x0000000108087547 */ /* 0x000fea000b800000 */
[----:B----4-:R-:W-:Y:S01]  /*0dc0*/  UCGABAR_ARV ;  /* 0x00000000000079c7 */ /* 0x010fe20008000000 */
[----:B------:R-:W-:Y:S05]  /*0dd0*/  BRA `(.L_x_16) ;  /* 0x0000000000047947 */ /* 0x000fea0003800000 */
.L_x_15:
[----:B----4-:R-:W-:Y:S01]  /*0de0*/  NOP ;  /* 0x0000000000007918 */ /* 0x010fe20000000000 */
.L_x_16:
[----:B------:R-:W1:Y:S01]  /*0df0*/  S2UR UR20, SR_CTAID.X ;  /* 0x00000000001479c3 */ /* 0x000e620000002500 */
[----:B------:R-:W-:-:S05]  /*0e00*/  CS2R.32 R92, SR_CgaSize ;  /* 0x00000000005c7805 */ /* 0x000fca0000008a00 */
[----:B------:R-:W-:-:S05]  /*0e10*/  IMAD R92, R92, -0xa0, RZ ;  /* 0xffffff605c5c7824 */ /* 0x000fca00078e02ff */
[----:B------:R-:W-:-:S14]  /*0e20*/  R2UR UR5, R92 ;  /* 0x000000005c0572ca */ /* 0x000fdc00000e0000 */
[----:B------:R-:W2:Y:S01]  /*0e30*/  LDCU UR5, c[0x0][UR5+0x2b0] ;  /* 0x00005600050577ac */ /* 0x000ea20008000800 */
[----:B------:R-:W-:-:S05]  /*0e40*/  CS2R.32 R92, SR_CgaSize ;  /* 0x00000000005c7805 */ /* 0x000fca0000008a00 */
[----:B------:R-:W-:-:S05]  /*0e50*/  IMAD R92, R92, -0xa0, RZ ;  /* 0xffffff605c5c7824 */ /* 0x000fca00078e02ff */
[----:B------:R-:W-:-:S14]  /*0e60*/  R2UR UR4, R92 ;  /* 0x000000005c0472ca */ /* 0x000fdc00000e0000 */
[----:B------:R-:W3:Y:S01]  /*0e70*/  LDCU UR4, c[0x0][UR4+0x2b4] ;  /* 0x00005680040477ac */ /* 0x000ee20008000800 */
[----:B------:R-:W4:Y:S01]  /*0e80*/  S2UR UR14, SR_CTAID.Y ;  /* 0x00000000000e79c3 */ /* 0x000f220000002600 */
[----:B------:R-:W-:-:S05]  /*0e90*/  CS2R.32 R92, SR_CgaSize ;  /* 0x00000000005c7805 */ /* 0x000fca0000008a00 */
[----:B------:R-:W-:-:S05]  /*0ea0*/  IMAD R92, R92, -0xa0, RZ ;  /* 0xffffff605c5c7824 */ /* 0x000fca00078e02ff */
[----:B------:R-:W-:-:S14]  /*0eb0*/  R2UR UR7, R92 ;  /* 0x000000005c0772ca */ /* 0x000fdc00000e0000 */
[----:B------:R-:W3:Y:S01]  /*0ec0*/  LDCU UR7, c[0x0][UR7+0x2a0] ;  /* 0x00005400070777ac */ /* 0x000ee20008000800 */
[----:B------:R-:W-:-:S05]  /*0ed0*/  CS2R.32 R92, SR_CgaSize ;  /* 0x00000000005c7805 */ /* 0x000fca0000008a00 */
[----:B------:R-:W-:-:S05]  /*0ee0*/  IMAD R92, R92, -0xa0, RZ ;  /* 0xffffff605c5c7824 */ /* 0x000fca00078e02ff */
[----:B------:R-:W-:-:S14]  /*0ef0*/  R2UR UR8, R92 ;  /* 0x000000005c0872ca */ /* 0x000fdc00000e0000 */
[----:B------:R-:W3:Y:S01]  /*0f00*/  LDCU UR8, c[0x0][UR8+0x2a4] ;  /* 0x00005480080877ac */ /* 0x000ee20008000800 */
[----:B------:R-:W-:Y:S02]  /*0f10*/  ULOP3.LUT UR67, UR63, 0x1, URZ, 0xc0, !UPT ;  /* 0x000000013f437892 */ /* 0x000fe4000f8ec0ff */
[----:B------:R-:W-:Y:S02]  /*0f20*/  USHF.R.U32.HI UR64, URZ, 0x1, UR63 ;  /* 0x00000001ff407899 */ /* 0x000fe4000801163f */
[----:B------:R-:W-:Y:S02]  /*0f30*/  UISETP.GT.U32.AND UP2, UPT, UR67, 0xffff, UPT ;  /* 0x0000ffff4300788c */ /* 0x000fe4000bf44070 */
[----:B------:R-:W-:Y:S01]  /*0f40*/  USHF.L.U32 UR61, UR63, 0xb, URZ ;  /* 0x0000000b3f3d7899 */ /* 0x000fe200080006ff */
[----:B-1----:R-:W-:Y:S01]  /*0f50*/  I2FP.F32.U32 R4, UR20 ;  /* 0x0000001400047c45 */ /* 0x002fe20008201000 */
[----:B------:R-:W-:Y:S02]  /*0f60*/  USHF.L.U32 UR60, UR63, 0xd, URZ ;  /* 0x0000000d3f3c7899 */ /* 0x000fe400080006ff */
[----:B------:R-:W-:-:S02]  /*0f70*/  USHF.L.U32 UR59, UR63, 0x7, URZ ;  /* 0x000000073f3b7899 */ /* 0x000fc400080006ff */
[----:B--2---:R-:W-:Y:S01]  /*0f80*/  FMUL R4, R4, UR5 ;  /* 0x0000000504047c20 */ /* 0x004fe20008400000 */
[----:B------:R-:W-:Y:S01]  /*0f90*/  USHF.L.U32 UR18, UR63, 0x6, URZ ;  /* 0x000000063f127899 */ /* 0x000fe200080006ff */
[----:B----4-:R-:W-:Y:S01]  /*0fa0*/  I2FP.F32.U32 R0, UR14 ;  /* 0x0000000e00007c45 */ /* 0x010fe20008201000 */
[----:B------:R-:W-:-:S03]  /*0fb0*/  USHF.L.U32 UR55, UR63, 0x9, URZ ;  /* 0x000000093f377899 */ /* 0x000fc600080006ff */
[----:B------:R-:W1:Y:S01]  /*0fc0*/  F2I.U32.TRUNC.NTZ R4, R4 ;  /* 0x0000000400047305 */ /* 0x000e62000020f000 */
[----:B------:R-:W2:Y:S01]  /*0fd0*/  LDCU UR21, c[0x0][0xf24] ;  /* 0x0001e480ff1577ac */ /* 0x000ea20008000800 */
[----:B---3--:R-:W-:Y:S01]  /*0fe0*/  FMUL R0, R0, UR4 ;  /* 0x0000000400007c20 */ /* 0x008fe20008400000 */
[----:B------:R-:W-:Y:S01]  /*0ff0*/  ULOP3.LUT UR4, UR63, 0x6, URZ, 0xc0, !UPT ;  /* 0x000000063f047892 */ /* 0x000fe2000f8ec0ff */
[----:B------:R-:W3:Y:S04]  /*1000*/  LDCU UR30, c[0x0][0xf30] ;  /* 0x0001e600ff1e77ac */ /* 0x000ee80008000800 */
[----:B------:R-:W4:Y:S01]  /*1010*/  F2I.U32.TRUNC.NTZ R0, R0 ;  /* 0x0000000000007305 */ /* 0x000f22000020f000 */
[----:B------:R-:W-:Y:S01]  /*1020*/  UISETP.GT.U32.AND UP1, UPT, UR4, 0xffff, UPT ;  /* 0x0000ffff0400788c */ /* 0x000fe2000bf24070 */
[----:B------:R-:W-:Y:S01]  /*1030*/  UMOV UR15, 0x55 ;  /* 0x00000055000f7882 */ /* 0x000fe20000000000 */
[----:B------:R-:W-:Y:S01]  /*1040*/  UMOV UR16, 0x3 ;  /* 0x0000000300107882 */ /* 0x000fe20000000000 */
[----:B-1----:R-:W-:Y:S01]  /*1050*/  R2UR UR5, R4 ;  /* 0x00000000040572ca */ /* 0x002fe200000e0000 */
[----:B------:R-:W-:-:S02]  /*1060*/  USEL UR29, UR4, 0xffff, !UP1 ;  /* 0x0000ffff041d7887 */ /* 0x000fc4000c800000 */
[----:B------:R-:W-:Y:S01]  /*1070*/  USEL UR37, UR67, 0xffff, !UP2 ;  /* 0x0000ffff43257887 */ /* 0x000fe2000d000000 */
[----:B----4-:R-:W-:Y:S02]  /*1080*/  R2UR UR6, R0 ;  /* 0x00000000000672ca */ /* 0x010fe400000e0000 */
[----:B------:R-:W-:-:S07]  /*1090*/  PRMT R0, RZ, 0x7610, R0 ;  /* 0x00007610ff007816 */ /* 0x000fce0000000000 */
[----:B------:R-:W-:-:S04]  /*10a0*/  UIADD3 UR5, UPT, UPT, -UR5, URZ, URZ ;  /* 0x000000ff05057290 */ /* 0x000fc8000fffe1ff */
[----:B------:R-:W-:Y:S02]  /*10b0*/  UIMAD UR5, UR7, UR5, UR20 ;  /* 0x00000005070572a4 */ /* 0x000fe4000f8e0214 */
[----:B------:R-:W-:-:S04]  /*10c0*/  UIADD3 UR4, UPT, UPT, -UR6, URZ, URZ ;  /* 0x000000ff06047290 */ /* 0x000fc8000fffe1ff */
[----:B------:R-:W-:Y:S01]  /*10d0*/  IMAD.U32 R92, RZ, RZ, UR5 ;  /* 0x00000005ff5c7e24 */ /* 0x000fe2000f8e00ff */
[----:B------:R-:W-:-:S06]  /*10e0*/  UIMAD UR4, UR8, UR4, UR14 ;  /* 0x00000004080472a4 */ /* 0x000fcc000f8e020e */
[----:B------:R-:W-:Y:S01]  /*10f0*/  IMAD.U32 R91, RZ, RZ, UR4 ;  /* 0x00000004ff5b7e24 */ /* 0x000fe2000f8e00ff */
[----:B--23--:R-:W-:Y:S06]  /*1100*/  BRA.U UP5, `(.L_x_17) ;  /* 0x0000000105747547 */ /* 0x00cfec000b800000 */
[----:B------:R-:W-:Y:S02]  /*1110*/  R2UR UR4, R91 ;  /* 0x000000005b0472ca */ /* 0x000fe400000e0000 */
[----:B------:R-:W-:-:S11]  /*1120*/  R2UR UR7, R92 ;  /* 0x000000005c0772ca */ /* 0x000fd600000e0000 */
[----:B------:R-:W-:Y:S02]  /*1130*/  UISETP.NE.AND UP2, UPT, UR4, 0x1, UPT ;  /* 0x000000010400788c */ /* 0x000fe4000bf45270 */
[----:B------:R-:W-:Y:S02]  /*1140*/  UISETP.NE.AND UP4, UPT, UR4, URZ, UPT ;  /* 0x000000ff0400728c */ /* 0x000fe4000bf85270 */
[----:B------:R-:W-:Y:S02]  /*1150*/  UISETP.NE.AND UP1, UPT, UR4, 0x2, UPT ;  /* 0x000000020400788c */ /* 0x000fe4000bf25270 */
[----:B------:R-:W-:Y:S02]  /*1160*/  USEL UR5, URZ, 0x4, UP2 ;  /* 0x00000004ff057887 */ /* 0x000fe40009000000 */
[----:B------:R-:W-:Y:S02]  /*1170*/  USEL UR11, URZ, 0x8, UP2 ;  /* 0x00000008ff0b7887 */ /* 0x000fe40009000000 */
[----:B------:R-:W-:-:S02]  /*1180*/  UISETP.NE.AND UP2, UPT, UR4, 0x3, UPT ;  /* 0x000000030400788c */ /* 0x000fc4000bf45270 */
[----:B------:R-:W-:Y:S02]  /*1190*/  USEL UR6, URZ, 0x2, UP4 ;  /* 0x00000002ff067887 */ /* 0x000fe4000a000000 */
[----:B------:R-:W-:Y:S02]  /*11a0*/  UISETP.NE.AND UP3, UPT, UR7, URZ, UPT ;  /* 0x000000ff0700728c */ /* 0x000fe4000bf65270 */
[----:B------:R-:W-:Y:S02]  /*11b0*/  USEL UR4, URZ, 0x10, UP1 ;  /* 0x00000010ff047887 */ /* 0x000fe40008800000 */
[----:B------:R-:W-:Y:S02]  /*11c0*/  UISETP.NE.AND UP4, UPT, UR7, URZ, UP4 ;  /* 0x000000ff0700728c */ /* 0x000fe4000a785270 */
[----:B------:R-:W-:Y:S02]  /*11d0*/  USEL UR12, URZ, 0x20, UP1 ;  /* 0x00000020ff0c7887 */ /* 0x000fe40008800000 */
[----:B------:R-:W-:-:S02]  /*11e0*/  UISETP.NE.AND UP1, UPT, UR7, 0x1, UPT ;  /* 0x000000010700788c */ /* 0x000fc4000bf25270 */
[----:B------:R-:W-:Y:S02]  /*11f0*/  USEL UR7, URZ, 0x40, UP2 ;  /* 0x00000040ff077887 */ /* 0x000fe40009000000 */
[----:B------:R-:W-:Y:S02]  /*1200*/  USEL UR10, URZ, 0x1, UP4 ;  /* 0x00000001ff0a7887 */ /* 0x000fe4000a000000 */
[----:B------:R-:W-:Y:S02]  /*1210*/  USEL UR8, UR5, 0x4, UP3 ;  /* 0x0000000405087887 */ /* 0x000fe40009800000 */
[----:B------:R-:W-:Y:S02]  /*1220*/  USEL UR4, UR4, 0x10, UP3 ;  /* 0x0000001004047887 */ /* 0x000fe40009800000 */
[----:B------:R-:W-:Y:S02]  /*1230*/  USEL UR9, UR7, 0x40, UP3 ;  /* 0x0000004007097887 */ /* 0x000fe40009800000 */
[----:B------:R-:W-:-:S02]  /*1240*/  USEL UR5, UR6, 0x2, UP1 ;  /* 0x0000000206057887 */ /* 0x000fc40008800000 */
[----:B------:R-:W-:Y:S02]  /*1250*/  UIADD3 UR4, UPT, UPT, UR4, UR8, UR10 ;  /* 0x0000000804047290 */ /* 0x000fe4000fffe00a */
[----:B------:R-:W-:Y:S02]  /*1260*/  USEL UR13, URZ, 0x80, UP2 ;  /* 0x00000080ff0d7887 */ /* 0x000fe40009000000 */
[----:B------:R-:W-:Y:S02]  /*1270*/  USEL UR7, UR11, 0x8, UP1 ;  /* 0x000000080b077887 */ /* 0x000fe40008800000 */
[----:B------:R-:W-:Y:S02]  /*1280*/  USEL UR6, UR12, 0x20, UP1 ;  /* 0x000000200c067887 */ /* 0x000fe40008800000 */
[----:B------:R-:W-:Y:S02]  /*1290*/  UIADD3 UR4, UPT, UPT, UR5, UR9, UR4 ;  /* 0x0000000905047290 */ /* 0x000fe4000fffe004 */
[----:B------:R-:W-:-:S02]  /*12a0*/  USEL UR5, UR13, 0x80, UP1 ;  /* 0x000000800d057887 */ /* 0x000fc40008800000 */
[----:B------:R-:W-:-:S04]  /*12b0*/  UIADD3 UR4, UPT, UPT, UR6, UR7, UR4 ;  /* 0x0000000706047290 */ /* 0x000fc8000fffe004 */
[----:B------:R-:W-:-:S06]  /*12c0*/  UIADD3 UR4, UPT, UPT, UR4, UR5, URZ ;  /* 0x0000000504047290 */ /* 0x000fcc000fffe0ff */
[----:B------:R-:W-:-:S07]  /*12d0*/  IMAD.U32 R0, RZ, RZ, UR4 ;  /* 0x00000004ff007e24 */ /* 0x000fce000f8e00ff */
.L_x_17:
[----:B------:R-:W1:Y:S01]  /*12e0*/  LDC R43, c[0x0][0xf24] ;  /* 0x0003c900ff2b7b82 */ /* 0x000e620000000800 */
[----:B------:R-:W-:Y:S02]  /*12f0*/  UISETP.GE.AND UP2, UPT, UR21, 0x1, UPT ;  /* 0x000000011500788c */ /* 0x000fe4000bf46270 */
[----:B------:R-:W-:Y:S02]  /*1300*/  ULOP3.LUT UR64, UR64, 0x3, URZ, 0xc0, !UPT ;  /* 0x0000000340407892 */ /* 0x000fe4000f8ec0ff */
[----:B------:R-:W-:Y:S02]  /*1310*/  ULOP3.LUT UR55, UR55, 0x200, URZ, 0xc0, !UPT ;  /* 0x0000020037377892 */ /* 0x000fe4000f8ec0ff */
[----:B------:R-:W-:Y:S01]  /*1320*/  ULOP3.LUT UR37, UR37, 0xffff, URZ, 0xc0, !UPT ;  /* 0x0000ffff25257892 */ /* 0x000fe2000f8ec0ff */
[----:B------:R-:W2:Y:S01]  /*1330*/  S2UR UR52, SR_CTAID.Z ;  /* 0x00000000003479c3 */ /* 0x000ea20000002700 */
[----:B------:R-:W-:Y:S02]  /*1340*/  ULOP3.LUT UR29, UR29, 0xffff, URZ, 0xc0, !UPT ;  /* 0x0000ffff1d1d7892 */ /* 0x000fe4000f8ec0ff */
[----:B------:R-:W-:-:S02]  /*1350*/  UISETP.NE.AND UP1, UPT, UR19, 0x2, UPT ;  /* 0x000000021300788c */ /* 0x000fc4000bf25270 */
[----:B------:R-:W-:Y:S02]  /*1360*/  ULOP3.LUT UR61, UR61, 0x3000, URZ, 0xc0, !UPT ;  /* 0x000030003d3d7892 */ /* 0x000fe4000f8ec0ff */
[----:B------:R-:W-:Y:S02]  /*1370*/  ULOP3.LUT UR60, UR60, 0x2000, URZ, 0xc0, !UPT ;  /* 0x000020003c3c7892 */ /* 0x000fe4000f8ec0ff */
[----:B------:R-:W-:Y:S02]  /*1380*/  ULOP3.LUT UR59, UR59, 0x300, URZ, 0xc0, !UPT ;  /* 0x000003003b3b7892 */ /* 0x000fe4000f8ec0ff */
[----:B------:R-:W-:Y:S02]  /*1390*/  ULOP3.LUT UR18, UR18, 0x80, URZ, 0xc0, !UPT ;  /* 0x0000008012127892 */ /* 0x000fe4000f8ec0ff */
[----:B------:R-:W-:Y:S02]  /*13a0*/  USHF.R.U32.HI UR53, URZ, 0x1, UR64 ;  /* 0x00000001ff357899 */ /* 0x000fe40008011640 */
[----:B------:R-:W-:-:S02]  /*13b0*/  USHF.R.U32.HI UR45, URZ, 0x9, UR55 ;  /* 0x00000009ff2d7899 */ /* 0x000fc40008011637 */
[----:B------:R-:W-:Y:S02]  /*13c0*/  USHF.L.U32 UR37, UR15, UR37, URZ ;  /* 0x000000250f257299 */ /* 0x000fe400080006ff */
[----:B------:R-:W-:Y:S01]  /*13d0*/  USHF.L.U32 UR29, UR16, UR29, URZ ;  /* 0x0000001d101d7299 */ /* 0x000fe200080006ff */
[----:B------:R-:W-:Y:S01]  /*13e0*/  UMOV UR12, UR14 ;  /* 0x0000000e000c7c82 */ /* 0x000fe20008000000 */
[----:B------:R-:W-:Y:S10]  /*13f0*/  BRA.U !UP2, `(.L_x_18) ;  /* 0x000000010ad47547 */ /* 0x000ff4000b800000 */
[----:B------:R-:W3:Y:S01]  /*1400*/  LDCU.128 UR24, c[0x0][0xf10] ;  /* 0x0001e200ff1877ac */ /* 0x000ee20008000c00 */
[----:B------:R-:W4:Y:S01]  /*1410*/  LDCU UR6, c[0x0][0x370] ;  /* 0x00006e00ff0677ac */ /* 0x000f220008000800 */
[----:B------:R-:W2:Y:S01]  /*1420*/  LDCU UR5, c[0x0][0x374] ;  /* 0x00006e80ff0577ac */ /* 0x000ea20008000800 */
[----:B------:R-:W1:Y:S01]  /*1430*/  LDCU UR28, c[0x0][0xf0c] ;  /* 0x0001e180ff1c77ac */ /* 0x000e620008000800 */
[----:B------:R-:W1:Y:S01]  /*1440*/  LDCU UR7, c[0x0][0xf20] ;  /* 0x0001e400ff0777ac */ /* 0x000e620008000800 */
[----:B------:R-:W1:Y:S01]  /*1450*/  LDCU.64 UR8, c[0x0][0xf28] ;  /* 0x0001e500ff0877ac */ /* 0x000e620008000a00 */
[----:B---3--:R-:W-:Y:S02]  /*1460*/  UISETP.NE.AND UP3, UPT, UR26, 0x1, UPT ;  /* 0x000000011a00788c */ /* 0x008fe4000bf65270 */
[----:B--2---:R-:W-:Y:S02]  /*1470*/  UIMAD.WIDE.U32 UR10, UR5, UR27, URZ ;  /* 0x0000001b050a72a5 */ /* 0x004fe4000f8e00ff */
[----:B----4-:R-:W-:-:S02]  /*1480*/  UIMAD.WIDE.U32 UR16, UR6, UR24, URZ ;  /* 0x00000018061072a5 */ /* 0x010fc4000f8e00ff */
[----:B-1----:R-:W-:Y:S02]  /*1490*/  UISETP.NE.AND UP4, UPT, UR28, 0x1, UPT ;  /* 0x000000011c00788c */ /* 0x002fe4000bf85270 */
[----:B------:R-:W-:Y:S01]  /*14a0*/  UISETP.NE.AND UP2, UPT, UR21, 0x1, UPT ;  /* 0x000000011500788c */ /* 0x000fe2000bf45270 */
[----:B------:R-:W-:Y:S02]  /*14b0*/  UMOV UR10, UR11 ;  /* 0x0000000b000a7c82 */ /* 0x000fe40008000000 */
[----:B------:R-:W-:Y:S01]  /*14c0*/  UMOV UR16, UR17 ;  /* 0x0000001100107c82 */ /* 0x000fe20008000000 */
[----:B------:R-:W-:Y:S02]  /*14d0*/  @UP3 USHF.R.U32.HI UR5, URZ, UR7, UR10 ;  /* 0x00000007ff053299 */ /* 0x000fe4000801160a */
[----:B------:R-:W-:Y:S02]  /*14e0*/  UIMAD.WIDE.U32 UR22, UR12, UR27, URZ ;  /* 0x0000001b0c1672a5 */ /* 0x000fe4000f8e00ff */
[----:B------:R-:W-:-:S02]  /*14f0*/  UIMAD.WIDE.U32 UR10, UR5, UR8, URZ ;  /* 0x00000008050a72a5 */ /* 0x000fc4000f8e00ff */
[----:B------:R-:W-:Y:S02]  /*1500*/  @UP4 USHF.R.U32.HI UR6, URZ, UR25, UR16 ;  /* 0x00000019ff064299 */ /* 0x000fe40008011610 */
[----:B------:R-:W-:Y:S02]  /*1510*/  UIMAD.WIDE.U32 UR14, UR20, UR24, URZ ;  /* 0x00000018140e72a5 */ /* 0x000fe4000f8e00ff */
[----:B------:R-:W-:Y:S01]  /*1520*/  UIMAD.WIDE.U32 UR16, UR6, UR8, URZ ;  /* 0x00000008061072a5 */ /* 0x000fe2000f8e00ff */
[----:B------:R-:W-:Y:S01]  /*1530*/  UMOV UR4, UR23 ;  /* 0x0000001700047c82 */ /* 0x000fe20008000000 */
[----:B------:R-:W-:Y:S01]  /*1540*/  UMOV UR10, UR11 ;  /* 0x0000000b000a7c82 */ /* 0x000fe20008000000 */
[----:B------:R-:W-:Y:S02]  /*1550*/  USHF.R.U32.HI UR4, URZ, UR7, UR4 ;  /* 0x00000007ff047299 */ /* 0x000fe40008011604 */
[----:B------:R-:W-:Y:S01]  /*1560*/  @UP2 USHF.R.U32.HI UR5, URZ, UR9, UR10 ;  /* 0x00000009ff052299 */ /* 0x000fe2000801160a */
[----:B------:R-:W-:Y:S01]  /*1570*/  UMOV UR14, UR15 ;  /* 0x0000000f000e7c82 */ /* 0x000fe20008000000 */
[----:B------:R-:W-:Y:S01]  /*1580*/  UMOV UR16, UR17 ;  /* 0x0000001100107c82 */ /* 0x000fe20008000000 */
[----:B------:R-:W-:-:S02]  /*1590*/  USHF.R.U32.HI UR25, URZ, UR25, UR14 ;  /* 0x00000019ff197299 */ /* 0x000fc4000801160e */
[----:B------:R-:W-:Y:S02]  /*15a0*/  USEL UR4, UR12, UR4, !UP3 ;  /* 0x000000040c047287 */ /* 0x000fe4000d800000 */
[----:B------:R-:W-:Y:S02]  /*15b0*/  @UP2 USHF.R.U32.HI UR6, URZ, UR9, UR16 ;  /* 0x00000009ff062299 */ /* 0x000fe40008011610 */
[----:B------:R-:W-:Y:S02]  /*15c0*/  UIMAD UR7, UR5, UR21, URZ ;  /* 0x00000015050772a4 */ /* 0x000fe4000f8e02ff */
[----:B------:R-:W-:Y:S02]  /*15d0*/  USEL UR5, UR20, UR25, !UP4 ;  /* 0x0000001914057287 */ /* 0x000fe4000e000000 */
[----:B------:R-:W-:Y:S02]  /*15e0*/  UIMAD UR13, UR6, UR21, URZ ;  /* 0x00000015060d72a4 */ /* 0x000fe4000f8e02ff */
[----:B------:R-:W-:-:S02]  /*15f0*/  UISETP.GE.AND UP3, UPT, UR4, UR7, UPT ;  /* 0x000000070400728c */ /* 0x000fc4000bf66270 */
[----:B------:R-:W-:Y:S02]  /*1600*/  UIMAD.WIDE.U32 UR10, UR4, UR8, URZ ;  /* 0x00000008040a72a5 */ /* 0x000fe4000f8e00ff */
[----:B------:R-:W-:Y:S02]  /*1610*/  UISETP.GE.OR UP3, UPT, UR5, UR13, UP3 ;  /* 0x0000000d0500728c */ /* 0x000fe40009f66670 */
[----:B------:R-:W-:Y:S02]  /*1620*/  UIMAD.WIDE.U32 UR14, UR5, UR8, URZ ;  /* 0x00000008050e72a5 */ /* 0x000fe4000f8e00ff */
[----:B------:R-:W-:Y:S01]  /*1630*/  UIADD3 UR7, UPT, UPT, -UR4, URZ, URZ ;  /* 0x000000ff04077290 */ /* 0x000fe2000fffe1ff */
[----:B------:R-:W-:Y:S01]  /*1640*/  UMOV UR8, UR11 ;  /* 0x0000000b00087c82 */ /* 0x000fe20008000000 */
[----:B------:R-:W-:Y:S02]  /*1650*/  UIADD3 UR10, UPT, UPT, -UR5, URZ, URZ ;  /* 0x000000ff050a7290 */ /* 0x000fe4000fffe1ff */
[----:B------:R-:W-:-:S02]  /*1660*/  USHF.R.U32.HI UR8, URZ, UR9, UR8 ;  /* 0x00000009ff087299 */ /* 0x000fc40008011608 */
[----:B------:R-:W-:Y:S02]  /*1670*/  UIMAD UR12, UR26, UR7, UR12 ;  /* 0x000000071a0c72a4 */ /* 0x000fe4000f8e020c */
[----:B------:R-:W-:Y:S01]  /*1680*/  USEL UR8, UR4, UR8, !UP2 ;  /* 0x0000000804087287 */ /* 0x000fe2000d000000 */
[----:B------:R-:W-:Y:S01]  /*1690*/  @!UP3 UMOV UR7, UR15 ;  /* 0x0000000f0007bc82 */ /* 0x000fe20008000000 */
[----:B------:R-:W-:Y:S02]  /*16a0*/  UIMAD UR20, UR28, UR10, UR20 ;  /* 0x0000000a1c1472a4 */ /* 0x000fe4000f8e0214 */
[----:B------:R-:W-:Y:S02]  /*16b0*/  @!UP3 USHF.R.U32.HI UR7, URZ, UR9, UR7 ;  /* 0x00000009ff07b299 */ /* 0x000fe40008011607 */
[----:B------:R-:W-:Y:S02]  /*16c0*/  UIADD3 UR9, UPT, UPT, -UR8, URZ, URZ ;  /* 0x000000ff08097290 */ /* 0x000fe4000fffe1ff */
[----:B------:R-:W-:-:S02]  /*16d0*/  @!UP3 USEL UR7, UR5, UR7, !UP2 ;  /* 0x000000070507b287 */ /* 0x000fc4000d000000 */
[----:B------:R-:W-:Y:S02]  /*16e0*/  UIMAD UR9, UR21, UR9, UR4 ;  /* 0x00000009150972a4 */ /* 0x000fe4000f8e0204 */
[----:B------:R-:W-:Y:S02]  /*16f0*/  @!UP3 UIADD3 UR8, UPT, UPT, UR8, -UR7, URZ ;  /* 0x800000070808b290 */ /* 0x000fe4000fffe0ff */
[----:B------:R-:W-:Y:S02]  /*1700*/  @!UP3 UIMAD UR6, UR9, UR6, UR7 ;  /* 0x000000060906b2a4 */ /* 0x000fe4000f8e0207 */
[----:B------:R-:W-:-:S04]  /*1710*/  @!UP3 UIMAD UR4, UR8, UR21, UR5 ;  /* 0x000000150804b2a4 */ /* 0x000fc8000f8e0205 */
[----:B------:R-:W-:Y:S01]  /*1720*/  UIMAD UR12, UR4, UR26, UR12 ;  /* 0x0000001a040c72a4 */ /* 0x000fe2000f8e020c */
[----:B------:R-:W-:Y:S02]  /*1730*/  @!UP3 UMOV UR5, UR6 ;  /* 0x000000060005bc82 */ /* 0x000fe40008000000 */
[----:B------:R-:W-:-:S12]  /*1740*/  UIMAD UR20, UR5, UR28, UR20 ;  /* 0x0000001c051472a4 */ /* 0x000fd8000f8e0214 */
.L_x_18:
[----:B------:R-:W-:-:S09]  /*1750*/  UISETP.NE.AND UP2, UPT, UR30, 0x1, UPT ;  /* 0x000000011e00788c */ /* 0x000fd2000bf45270 */
[----:B------:R-:W-:Y:S05]  /*1760*/  BRA.U UP2, `(.L_x_19) ;  /* 0x0000000102447547 */ /* 0x000fea000b800000 */
[----:B------:R-:W3:Y:S01]  /*1770*/  LDCU.128 UR8, c[0x0][0xf10] ;  /* 0x0001e200ff0877ac */ /* 0x000ee20008000c00 */
[----:B------:R-:W4:Y:S01]  /*1780*/  LDCU UR13, c[0x0][0xf0c] ;  /* 0x0001e180ff0d77ac */ /* 0x000f220008000800 */
[----:B------:R-:W1:Y:S01]  /*1790*/  LDCU UR14, c[0x0][0xf20] ;  /* 0x0001e400ff0e77ac */ /* 0x000e620008000800 */
[----:B---3--:R-:W-:Y:S02]  /*17a0*/  UIMAD.WIDE.U32 UR6, UR20, UR8, URZ ;  /* 0x00000008140672a5 */ /* 0x008fe4000f8e00ff */
[----:B------:R-:W-:Y:S02]  /*17b0*/  UIMAD.WIDE.U32 UR4, UR12, UR11, URZ ;  /* 0x0000000b0c0472a5 */ /* 0x000fe4000f8e00ff */
[----:B----4-:R-:W-:Y:S02]  /*17c0*/  UISETP.NE.AND UP3, UPT, UR13, 0x1, UPT ;  /* 0x000000010d00788c */ /* 0x010fe4000bf65270 */
[----:B------:R-:W-:Y:S01]  /*17d0*/  UISETP.NE.AND UP2, UPT, UR10, 0x1, UPT ;  /* 0x000000010a00788c */ /* 0x000fe2000bf45270 */
[----:B------:R-:W-:-:S02]  /*17e0*/  UMOV UR6, UR7 ;  /* 0x0000000700067c82 */ /* 0x000fc40008000000 */
[----:B------:R-:W-:Y:S01]  /*17f0*/  UMOV UR4, UR5 ;  /* 0x0000000500047c82 */ /* 0x000fe20008000000 */
[----:B------:R-:W-:Y:S02]  /*1800*/  USHF.R.U32.HI UR9, URZ, UR9, UR6 ;  /* 0x00000009ff097299 */ /* 0x000fe40008011606 */
[----:B-1----:R-:W-:Y:S02]  /*1810*/  USHF.R.U32.HI UR4, URZ, UR14, UR4 ;  /* 0x0000000eff047299 */ /* 0x002fe40008011604 */
[----:B------:R-:W-:Y:S02]  /*1820*/  USEL UR5, UR20, UR9, !UP3 ;  /* 0x0000000914057287 */ /* 0x000fe4000d800000 */
[----:B------:R-:W-:-:S04]  /*1830*/  USEL UR4, UR12, UR4, !UP2 ;  /* 0x000000040c047287 */ /* 0x000fc8000d000000 */
[----:B------:R-:W-:Y:S02]  /*1840*/  UIADD3 UR6, UPT, UPT, UR5, -UR4, URZ ;  /* 0x8000000405067290 */ /* 0x000fe4000fffe0ff */
[----:B------:R-:W-:Y:S02]  /*1850*/  UIADD3 UR4, UPT, UPT, -UR5, UR4, URZ ;  /* 0x0000000405047290 */ /* 0x000fe4000fffe1ff */
[----:B------:R-:W-:Y:S02]  /*1860*/  UIMAD UR12, UR6, UR10, UR12 ;  /* 0x0000000a060c72a4 */ /* 0x000fe4000f8e020c */
[----:B------:R-:W-:-:S12]  /*1870*/  UIMAD UR20, UR4, UR13, UR20 ;  /* 0x0000000d041472a4 */ /* 0x000fd8000f8e0214 */
.L_x_19:
[----:B------:R-:W-:Y:S05]  /*1880*/  BRA.U !UP0, `(.L_x_20) ;  /* 0x00000001080c7547 */ /* 0x000fea000b800000 */
[----:B------:R-:W-:Y:S01]  /*1890*/  UCGABAR_WAIT ;  /* 0x0000000000007dc7 */ /* 0x000fe20008000000 */
[----:B------:R-:W-:Y:S01]  /*18a0*/  CCTL.IVALL ;  /* 0x00000000ff00798f */ /* 0x000fe20002000000 */
[----:B------:R-:W-:Y:S05]  /*18b0*/  BRA `(.L_x_21) ;  /* 0x0000000000047947 */ /* 0x000fea0003800000 */
.L_x_20:
[----:B------:R-:W-:Y:S06]  /*18c0*/  BAR.SYNC.DEFER_BLOCKING 0x0 ;  /* 0x0000000000007b1d */ /* 0x000fec0000010000 */
.L_x_21:
[----:B------:R-:W-:Y:S05]  /*18d0*/  BRA.U UP1, `(.L_x_22) ;  /* 0x0000001501a87547 */ /* 0x000fea000b800000 */
[----:B------:R-:W3:Y:S01]  /*18e0*/  LDCU UR5, c[0x0][0x38c] ;  /* 0x00007180ff0577ac */ /* 0x000ee20008000800 */
[----:B------:R-:W4:Y:S01]  /*18f0*/  LDC R8, c[0x0][0x370] ;  /* 0x0000dc00ff087b82 */ /* 0x000f220000000800 */
[----:B------:R-:W-:Y:S01]  /*1900*/  PLOP3.LUT P1, PT, PT, PT, UP6, 0x80, 0x8 ;  /* 0x000000000008781c */ /* 0x000fe20003f2f068 */
[----:B------:R-:W-:Y:S01]  /*1910*/  IMAD.MOV.U32 R15, RZ, RZ, 0x1 ;  /* 0x00000001ff0f7424 */ /* 0x000fe200078e00ff */
[----:B------:R-:W-:Y:S01]  /*1920*/  ISETP.EQ.OR P4, PT, R3, RZ, P5 ;  /* 0x000000ff0300720c */ /* 0x000fe20002f82670 */
[----:B------:R-:W-:Y:S01]  /*1930*/  IMAD.MOV.U32 R14, RZ, RZ, RZ ;  /* 0x000000ffff0e7224 */ /* 0x000fe200078e00ff */
[----:B------:R-:W-:Y:S02]  /*1940*/  PLOP3.LUT P1, PT, P1, PT, PT, 0x8, 0x80 ;  /* 0x000000000080781c */ /* 0x000fe40000f2e170 */
[----:B------:R-:W-:Y:S01]  /*1950*/  CS2R R12, SRZ ;  /* 0x00000000000c7805 */ /* 0x000fe2000001ff00 */
[----:B------:R-:W-:Y:S01]  /*1960*/  IMAD.MOV.U32 R11, RZ, RZ, 0x1 ;  /* 0x00000001ff0b7424 */ /* 0x000fe200078e00ff */
[----:B------:R-:W1:Y:S01]  /*1970*/  LDC R0, c[0x0][0x374] ;  /* 0x0000dd00ff007b82 */ /* 0x000e620000000800 */
[----:B------:R-:W1:Y:S01]  /*1980*/  LDCU.64 UR46, c[0x0][0x348] ;  /* 0x00006900ff2e77ac */ /* 0x000e620008000a00 */
[----:B------:R-:W-:Y:S01]  /*1990*/  UMOV UR15, URZ ;  /* 0x000000ff000f7c82 */ /* 0x000fe20008000000 */
[----:B---3--:R-:W-:-:S02]  /*19a0*/  UIADD3 UR4, UPT, UPT, UR5, 0xff, URZ ;  /* 0x000000ff05047890 */ /* 0x008fc4000fffe0ff */
[----:B------:R-:W-:Y:S02]  /*19b0*/  UIADD3 UR69, UPT, UPT, UR5, 0x1fe, URZ ;  /* 0x000001fe05457890 */ /* 0x000fe4000fffe0ff */
[----:B------:R-:W-:-:S04]  /*19c0*/  USHF.R.S32.HI UR66, URZ, 0x1f, UR4 ;  /* 0x0000001fff427899 */ /* 0x000fc80008011404 */
[----:B------:R-:W-:Y:S02]  /*19d0*/  ULEA.HI UR66, UR66, UR4, URZ, 0x8 ;  /* 0x0000000442427291 */ /* 0x000fe4000f8f40ff */
[----:B------:R-:W-:Y:S02]  /*19e0*/  UIADD3 UR4, UPT, UPT, UR5, -0x1, URZ ;  /* 0xffffffff05047890 */ /* 0x000fe4000fffe0ff */
[----:B------:R-:W-:Y:S02]  /*19f0*/  USHF.R.S32.HI UR66, URZ, 0x8, UR66 ;  /* 0x00000008ff427899 */ /* 0x000fe40008011442 */
[----:B------:R-:W-:Y:S02]  /*1a00*/  UISETP.GE.U32.AND UP1, UPT, UR4, -0x1ff, UPT ;  /* 0xfffffe010400788c */ /* 0x000fe4000bf26070 */
[----:B------:R-:W-:-:S04]  /*1a10*/  UISETP.LT.U32.AND UP0, UPT, UR66, 0x3, UPT ;  /* 0x000000034200788c */ /* 0x000fc8000bf01070 */
[----:B------:R-:W-:Y:S02]  /*1a20*/  USEL UR65, UR66, 0x3, UP0 ;  /* 0x0000000342417887 */ /* 0x000fe40008000000 */
[----:B------:R-:W-:Y:S02]  /*1a30*/  UISETP.NE.AND UP0, UPT, UR19, URZ, UPT ;  /* 0x000000ff1300728c */ /* 0x000fe4000bf05270 */
[----:B------:R-:W-:Y:S02]  /*1a40*/  UIADD3 UR54, UPT, UPT, UR65, -0x1, URZ ;  /* 0xffffffff41367890 */ /* 0x000fe4000fffe0ff */
[----:B------:R-:W-:Y:S02]  /*1a50*/  @UP1 UIADD3 UR54, UPT, UPT, UR65, URZ, URZ ;  /* 0x000000ff41361290 */ /* 0x000fe4000fffe0ff */
[----:B------:R-:W-:Y:S02]  /*1a60*/  USEL UR58, UR58, 0x2, UP0 ;  /* 0x000000023a3a7887 */ /* 0x000fe40008000000 */
[----:B------:R-:W-:-:S02]  /*1a70*/  UIADD3 UR68, UPT, UPT, UR66, -UR65, URZ ;  /* 0x8000004142447290 */ /* 0x000fc4000fffe0ff */
[----:B----4-:R-:W-:-:S12]  /*1a80*/  UIADD3 UR54, UPT, UPT, UR54, 0x1, URZ ;  /* 0x0000000136367890 */ /* 0x010fd8000fffe0ff */
.L_x_46:
[----:B------:R-:W-:Y:S01]  /*1a90*/  UISETP.NE.AND UP0, UPT, UR63, URZ, UPT ;  /* 0x000000ff3f00728c */ /* 0x000fe2000bf05270 */
[----:B------:R-:W3:Y:S08]  /*1aa0*/  S2UR UR63, SR_CgaCtaId ;  /* 0x00000000003f79c3 */ /* 0x000ef00000008800 */
[----:B------:R-:W-:Y:S05]  /*1ab0*/  BRA.U UP0, `(.L_x_23) ;  /* 0x0000000100347547 */ /* 0x000fea000b800000 */
[----:B------:R-:W4:Y:S01]  /*1ac0*/  S2R R2, SR_CgaCtaId ;  /* 0x0000000000027919 */ /* 0x000f220000008800 */
[----:B------:R-:W-:-:S04]  /*1ad0*/  MOV R3, 0x400 ;  /* 0x0000040000037802 */ /* 0x000fc80000000f00 */
[----:B----4-:R-:W-:Y:S02]  /*1ae0*/  LEA R2, R2, R3, 0x18 ;  /* 0x0000000302027211 */ /* 0x010fe400078ec0ff */
[----:B------:R-:W-:-:S03]  /*1af0*/  SHF.L.U32 R3, R11, 0x1f, RZ ;  /* 0x0000001f0b037819 */ /* 0x000fc600000006ff */
[----:B------:R-:W-:-:S04]  /*1b00*/  IMAD R2, R12, 0x8, R2 ;  /* 0x000000080c027824 */ /* 0x000fc800078e0202 */
[----:B------:R-:W4:Y:S02]  /*1b10*/  SYNCS.PHASECHK.TRANS64.TRYWAIT P0, [R2+URZ+0xd0], R3 ;  /* 0x0000d003020075a7 */ /* 0x000f2400080011ff */
[----:B----4-:R-:W-:Y:S05]  /*1b20*/  @!P0 BRA `(.L_x_24) ;  /* 0x000000d000488947 */ /* 0x010fea0003800000 */
.L_x_191:
[----:B------:R-:W-:Y:S01]  /*1b30*/  VIADD R12, R12, 0x1 ;  /* 0x000000010c0c7836 */ /* 0x000fe20000000000 */
[----:B------:R4:W-:Y:S04]  /*1b40*/  SYNCS.ARRIVE.TRANS64.A1T0 RZ, [R2+URZ+0xc0], RZ ;  /* 0x0000c0ff02ff79a7 */ /* 0x0009e800081000ff */
[----:B------:R-:W-:-:S04]  /*1b50*/  ISETP.NE.AND P0, PT, R12, 0x2, PT ;  /* 0x000000020c00780c */ /* 0x000fc80003f05270 */
[----:B------:R-:W-:Y:S02]  /*1b60*/  SEL R12, R12, RZ, P0 ;  /* 0x000000ff0c0c7207 */ /* 0x000fe40000000000 */
[----:B----4-:R-:W-:-:S04]  /*1b70*/  SEL R2, RZ, 0x1, P0 ;  /* 0x00000001ff027807 */ /* 0x010fc80000000000 */
[----:B------:R-:W-:-:S07]  /*1b80*/  LOP3.LUT R11, R11, R2, RZ, 0x3c, !PT ;  /* 0x000000020b0b7212 */ /* 0x000fce00078e3cff */
.L_x_23:
[----:B------:R-:W-:Y:S01]  /*1b90*/  UMOV UR14, 0x400 ;  /* 0x00000400000e7882 */ /* 0x000fe20000000000 */
[----:B------:R-:W-:Y:S01]  /*1ba0*/  SHF.L.U32 R2, R15, 0x1f, RZ ;  /* 0x0000001f0f027819 */ /* 0x000fe200000006ff */
[----:B---3--:R-:W-:Y:S02]  /*1bb0*/  ULEA UR14, UR63, UR14, 0x18 ;  /* 0x0000000e3f0e7291 */ /* 0x008fe4000f8ec0ff */
[----:B------:R-:W-:Y:S02]  /*1bc0*/  UISETP.GE.U32.AND UP0, UPT, UR69, 0x1ff, UPT ;  /* 0x000001ff4500788c */ /* 0x000fe4000bf06070 */
[----:B------:R-:W-:Y:S02]  /*1bd0*/  ULEA UR4, UR15, UR14, 0x3 ;  /* 0x0000000e0f047291 */ /* 0x000fe4000f8e18ff */
[----:B------:R-:W-:Y:S02]  /*1be0*/  ULEA UR51, UR20, UR64, 0x2 ;  /* 0x0000004014337291 */ /* 0x000fe4000f8e10ff */
[----:B------:R-:W-:-:S02]  /*1bf0*/  ULEA UR35, UR12, UR67, 0x1 ;  /* 0x000000430c237291 */ /* 0x000fc4000f8e08ff */
[----:B------:R-:W-:Y:S02]  /*1c00*/  USHF.L.U32 UR51, UR51, 0x5, URZ ;  /* 0x0000000533337899 */ /* 0x000fe400080006ff */
[----:B------:R-:W-:Y:S01]  /*1c10*/  USHF.L.U32 UR35, UR35, 0x6, URZ ;  /* 0x0000000623237899 */ /* 0x000fe200080006ff */
[----:B------:R3:W4:Y:S01]  /*1c20*/  SYNCS.PHASECHK.TRANS64.TRYWAIT P2, [UR4+0x18], R2 ;  /* 0x00001802ff0075a7 */ /* 0x0007220008041104 */
[----:B------:R-:W-:Y:S01]  /*1c30*/  UMOV UR7, URZ ;  /* 0x000000ff00077c82 */ /* 0x000fe20008000000 */
[----:B------:R-:W-:Y:S09]  /*1c40*/  BRA.U !UP0, `(.L_x_25) ;  /* 0x0000000508587547 */ /* 0x000ff2000b800000 */
[----:B------:R-:W-:Y:S01]  /*1c50*/  UMOV UR5, URZ ;  /* 0x000000ff00057c82 */ /* 0x000fe20008000000 */
[----:B------:R-:W-:-:S05]  /*1c60*/  UMOV UR6, UR15 ;  /* 0x0000000f00067c82 */ /* 0x000fca0008000000 */
.L_x_33:
[----:B------:R-:W-:Y:S01]  /*1c70*/  ULEA UR49, UR6, UR14, 0x3 ;  /* 0x0000000e06317291 */ /* 0x000fe2000f8e18ff */
[----:B----4-:R-:W-:Y:S01]  /*1c80*/  @!P5 MOV R3, 0x10800 ;  /* 0x000108000003d802 */ /* 0x010fe20000000f00 */
[----:B-12-4-:R-:W-:Y:S10]  /*1c90*/  @P2 BRA `(.L_x_26) ;  /* 0x00000000000c2947 */ /* 0x016ff40003800000 */
[----:B------:R-:W-:-:S04]  /*1ca0*/  SHF.L.U32 R4, R15, 0x1f, RZ ;  /* 0x0000001f0f047819 */ /* 0x000fc800000006ff */
[----:B------:R-:W4:Y:S02]  /*1cb0*/  SYNCS.PHASECHK.TRANS64.TRYWAIT P0, [UR49+0x18], R4 ;  /* 0x00001804ff0075a7 */ /* 0x000f240008001131 */
[----:B----4-:R-:W-:Y:S05]  /*1cc0*/  @!P0 BRA `(.L_x_27) ;  /* 0x000000cc00f48947 */ /* 0x010fea0003800000 */
.L_x_26:
[----:B------:R4:W-:Y:S01]  /*1cd0*/  @!P5 SYNCS.ARRIVE.TRANS64 RZ, [UR49], R3 ;  /* 0x00000003ffffd9a7 */ /* 0x0009e20008000031 */
[----:B------:R-:W-:-:S04]  /*1ce0*/  ULOP3.LUT UR4, UR58, 0x2, URZ, 0xfc, !UPT ;  /* 0x000000023a047892 */ /* 0x000fc8000f8efcff */
[----:B------:R-:W-:-:S09]  /*1cf0*/  UISETP.NE.AND UP0, UPT, UR4, 0x2, UPT ;  /* 0x000000020400788c */ /* 0x000fd2000bf05270 */
[----:B------:R-:W-:Y:S05]  /*1d00*/  BRA.U UP0, `(.L_x_28) ;  /* 0x0000000100047547 */ /* 0x000fea000b800000 */
[----:B-12---:R-:W-:Y:S05]  /*1d10*/  BPT.TRAP 0x1 ;  /* 0x000000040000795c */ /* 0x006fea0000300000 */
.L_x_28:
[----:B------:R-:W-:Y:S04]  /*1d20*/  BSSY.RECONVERGENT B0, `(.L_x_29) ;  /* 0x0000003000007945 */ /* 0x000fe80003800200 */
[----:B------:R-:W-:Y:S05]  /*1d30*/  @P4 BRA `(.L_x_30) ;  /* 0x0000000000044947 */ /* 0x000fea0003800000 */
[----:B-12---:R-:W-:Y:S05]  /*1d40*/  BPT.TRAP 0x1 ;  /* 0x000000040000795c */ /* 0x006fea0000300000 */
.L_x_30:
[----:B-12---:R-:W-:Y:S05]  /*1d50*/  BSYNC.RECONVERGENT B0 ;  /* 0x0000000000007941 */ /* 0x006fea0003800200 */
.L_x_29:
[----:B------:R-:W-:Y:S01]  /*1d60*/  UIADD3 UR4, UPT, UPT, UR6, 0x1, URZ ;  /* 0x0000000106047890 */ /* 0x000fe2000fffe0ff */
[----:B------:R-:W-:Y:S01]  /*1d70*/  BSSY.RECONVERGENT B0, `(.L_x_31) ;  /* 0x000003e000007945 */ /* 0x000fe20003800200 */
[----:B------:R-:W-:Y:S02]  /*1d80*/  ELECT P0, URZ, PT ;  /* 0x0000000000ff782f */ /* 0x000fe40003800000 */
[----:B------:R-:W-:-:S04]  /*1d90*/  UISETP.NE.AND UP0, UPT, UR4, 0x3, UPT ;  /* 0x000000030400788c */ /* 0x000fc8000bf05270 */
[----:B------:R-:W-:Y:S02]  /*1da0*/  USEL UR7, URZ, 0x1, UP0 ;  /* 0x00000001ff077887 */ /* 0x000fe40008000000 */
[----:B------:R-:W-:-:S04]  /*1db0*/  USEL UR15, UR4, URZ, UP0 ;  /* 0x000000ff040f7287 */ /* 0x000fc80008000000 */
[----:B------:R-:W-:Y:S01]  /*1dc0*/  ULEA UR4, UR15, UR14, 0x3 ;  /* 0x0000000e0f047291 */ /* 0x000fe2000f8e18ff */
[----:B------:R-:W-:-:S04]  /*1dd0*/  LOP3.LUT R15, R15, UR7, RZ, 0x3c, !PT ;  /* 0x000000070f0f7c12 */ /* 0x000fc8000f8e3cff */
[----:B---3--:R-:W-:-:S04]  /*1de0*/  SHF.L.U32 R2, R15, 0x1f, RZ ;  /* 0x0000001f0f027819 */ /* 0x008fc800000006ff */
[----:B------:R1:W2:Y:S01]  /*1df0*/  SYNCS.PHASECHK.TRANS64.TRYWAIT P2, [UR4+0x18], R2 ;  /* 0x00001802ff0075a7 */ /* 0x0002a20008041104 */
[----:B------:R-:W-:Y:S05]  /*1e00*/  @!P0 BRA `(.L_x_32) ;  /* 0x0000000000d08947 */ /* 0x000fea0003800000 */
[----:B------:R-:W-:Y:S02]  /*1e10*/  USHF.L.U32 UR4, UR6, 0xf, URZ ;  /* 0x0000000f06047899 */ /* 0x000fe400080006ff */
[----:B------:R-:W-:Y:S02]  /*1e20*/  USHF.L.U32 UR7, UR6, 0xa, URZ ;  /* 0x0000000a06077899 */ /* 0x000fe400080006ff */
[----:B------:R-:W-:Y:S02]  /*1e30*/  ULOP3.LUT UR40, UR4, UR61, URZ, 0xfc, !UPT ;  /* 0x0000003d04287292 */ /* 0x000fe4000f8efcff */
[----:B------:R-:W-:Y:S02]  /*1e40*/  UIADD3 UR8, UP3, UPT, UR46, 0x80, URZ ;  /* 0x000000802e087890 */ /* 0x000fe4000ff7e0ff */
[----:B------:R-:W-:Y:S02]  /*1e50*/  UIADD3 UR40, UPT, UPT, UR14, UR40, URZ ;  /* 0x000000280e287290 */ /* 0x000fe4000fffe0ff */
[----:B------:R-:W-:-:S02]  /*1e60*/  USHF.L.U32 UR50, UR5, 0x8, URZ ;  /* 0x0000000805327899 */ /* 0x000fc400080006ff */
[----:B------:R-:W-:Y:S02]  /*1e70*/  ULOP3.LUT UR16, UR59, UR7, URZ, 0xfc, !UPT ;  /* 0x000000073b107292 */ /* 0x000fe4000f8efcff */
[----:B------:R-:W-:Y:S02]  /*1e80*/  ULOP3.LUT UR10, UR7, UR55, URZ, 0xfc, !UPT ;  /* 0x00000037070a7292 */ /* 0x000fe4000f8efcff */
[----:B------:R-:W-:Y:S02]  /*1e90*/  UIADD3.X UR9, UPT, UPT, URZ, UR47, URZ, UP3, !UPT ;  /* 0x0000002fff097290 */ /* 0x000fe40009ffe4ff */
[----:B------:R-:W-:Y:S02]  /*1ea0*/  ULOP3.LUT UR24, UR4, UR60, URZ, 0xfc, !UPT ;  /* 0x0000003c04187292 */ /* 0x000fe4000f8efcff */
[----:B------:R-:W-:Y:S02]  /*1eb0*/  UIADD3 UR48, UPT, UPT, UR40, 0x4300, URZ ;  /* 0x0000430028307890 */ /* 0x000fe4000fffe0ff */
[----:B------:R-:W-:-:S02]  /*1ec0*/  UPRMT UR7, URZ, 0x5410, UR37 ;  /* 0x00005410ff077896 */ /* 0x000fc40008000025 */
[----:B------:R-:W-:Y:S02]  /*1ed0*/  UIADD3 UR42, UPT, UPT, UR50, 0x80, URZ ;  /* 0x00000080322a7890 */ /* 0x000fe4000fffe0ff */
[----:B------:R-:W-:Y:S02]  /*1ee0*/  UIADD3 UR40, UPT, UPT, UR40, 0x8300, URZ ;  /* 0x0000830028287890 */ /* 0x000fe4000fffe0ff */
[----:B------:R-:W-:Y:S02]  /*1ef0*/  UIADD3 UR22, UP2, UPT, UR46, 0x180, URZ ;  /* 0x000001802e167890 */ /* 0x000fe4000ff5e0ff */
[----:B------:R-:W-:Y:S02]  /*1f00*/  UIADD3 UR24, UPT, UPT, UR14, UR24, URZ ;  /* 0x000000180e187290 */ /* 0x000fe4000fffe0ff */
[----:B------:R-:W-:Y:S01]  /*1f10*/  UIADD3 UR38, UP1, UPT, UR46, 0x280, URZ ;  /* 0x000002802e267890 */ /* 0x000fe2000ff3e0ff */
[----:B------:R-:W-:Y:S01]  /*1f20*/  UMOV UR56, 0x0 ;  /* 0x0000000000387882 */ /* 0x000fe20000000000 */
[----:B------:R-:W-:Y:S01]  /*1f30*/  UMOV UR57, 0x10000000 ;  /* 0x1000000000397882 */ /* 0x000fe20000000000 */
[----:B------:R-:W-:Y:S01]  /*1f40*/  UIADD3 UR30, UP0, UPT, UR46, 0x380, URZ ;  /* 0x000003802e1e7890 */ /* 0x000fe2000ff1e0ff */
[----:B------:R-:W-:Y:S01]  /*1f50*/  UTMALDG.3D.MULTICAST [UR48], [UR8], UR7, desc[UR56] ;  /* 0x00003830080073b4 */ /* 0x000fe20008011807 */
[----:B------:R-:W-:Y:S01]  /*1f60*/  UMOV UR41, UR49 ;  /* 0x0000003100297c82 */ /* 0x000fe20008000000 */
[----:B------:R-:W-:Y:S01]  /*1f70*/  UMOV UR43, UR51 ;  /* 0x00000033002b7c82 */ /* 0x000fe20008000000 */
[----:B------:R-:W-:Y:S01]  /*1f80*/  UMOV UR44, UR52 ;  /* 0x00000034002c7c82 */ /* 0x000fe20008000000 */
[----:B------:R-:W-:-:S02]  /*1f90*/  UIADD3.X UR23, UPT, UPT, URZ, UR47, URZ, UP2, !UPT ;  /* 0x0000002fff177290 */ /* 0x000fc400097fe4ff */
[----:B------:R-:W-:Y:S02]  /*1fa0*/  UIADD3 UR32, UPT, UPT, UR24, 0x1c300, URZ ;  /* 0x0001c30018207890 */ /* 0x000fe4000fffe0ff */
[----:B------:R-:W-:Y:S01]  /*1fb0*/  UPRMT UR4, URZ, 0x5410, UR29 ;  /* 0x00005410ff047896 */ /* 0x000fe2000800001d */
[----:B------:R3:W-:Y:S01]  /*1fc0*/  UTMALDG.3D.MULTICAST [UR40], [UR8], UR7, desc[UR56] ;  /* 0x00003828080073b4 */ /* 0x0007e20008011807 */
[----:B------:R-:W-:Y:S02]  /*1fd0*/  UIADD3 UR24, UPT, UPT, UR24, 0x20300, URZ ;  /* 0x0002030018187890 */ /* 0x000fe4000fffe0ff */
[----:B------:R-:W-:Y:S02]  /*1fe0*/  ULEA UR19, UR5, UR53, 0x1 ;  /* 0x0000003505137291 */ /* 0x000fe4000f8e08ff */
[----:B------:R-:W-:Y:S02]  /*1ff0*/  UIADD3.X UR39, UPT, UPT, URZ, UR47, URZ, UP1, !UPT ;  /* 0x0000002fff277290 */ /* 0x000fe40008ffe4ff */
[----:B------:R-:W-:-:S02]  /*2000*/  UIADD3 UR16, UPT, UPT, UR14, 0x34300, UR16 ;  /* 0x000343000e107890 */ /* 0x000fc4000fffe010 */
[----:B------:R-:W-:Y:S02]  /*2010*/  ULEA UR11, UR5, UR45, 0x1 ;  /* 0x0000002d050b7291 */ /* 0x000fe4000f8e08ff */
[----:B------:R-:W-:Y:S01]  /*2020*/  UIADD3.X UR31, UPT, UPT, URZ, UR47, URZ, UP0, !UPT ;  /* 0x0000002fff1f7290 */ /* 0x000fe200087fe4ff */
[----:B------:R-:W-:Y:S01]  /*2030*/  UMOV UR33, UR49 ;  /* 0x0000003100217c82 */ /* 0x000fe20008000000 */
[----:B------:R-:W-:Y:S01]  /*2040*/  UMOV UR36, UR52 ;  /* 0x0000003400247c82 */ /* 0x000fe20008000000 */
[----:B------:R-:W-:Y:S01]  /*2050*/  UMOV UR34, UR50 ;  /* 0x0000003200227c82 */ /* 0x000fe20008000000 */
[----:B------:R-:W-:Y:S01]  /*2060*/  UMOV UR25, UR49 ;  /* 0x0000003100197c82 */ /* 0x000fe20008000000 */
[----:B------:R-:W-:Y:S01]  /*2070*/  UMOV UR27, UR35 ;  /* 0x00000023001b7c82 */ /* 0x000fe20008000000 */
[----:B------:R-:W-:Y:S01]  /*2080*/  UMOV UR28, UR52 ;  /* 0x00000034001c7c82 */ /* 0x000fe20008000000 */
[----:B------:R-:W-:Y:S01]  /*2090*/  UMOV UR26, UR42 ;  /* 0x0000002a001a7c82 */ /* 0x000fe20008000000 */
[----:B------:R-:W-:Y:S01]  /*20a0*/  UMOV UR17, UR49 ;  /* 0x0000003100117c82 */ /* 0x000fe20008000000 */
[----:B------:R1:W-:Y:S01]  /*20b0*/  UTMALDG.3D.MULTICAST [UR32], [UR22], UR4, desc[UR56] ;  /* 0x00003820160073b4 */ /* 0x0003e20008011804 */
[----:B------:R-:W-:Y:S01]  /*20c0*/  UMOV UR21, UR52 ;  /* 0x0000003400157c82 */ /* 0x000fe20008000000 */
[----:B------:R-:W-:Y:S01]  /*20d0*/  UMOV UR13, UR52 ;  /* 0x00000034000d7c82 */ /* 0x000fe20008000000 */
[----:B------:R1:W-:Y:S01]  /*20e0*/  UTMALDG.3D.MULTICAST [UR24], [UR22], UR4, desc[UR56] ;  /* 0x00003818160073b4 */ /* 0x0003e20008011804 */
[----:B------:R1:W-:Y:S01]  /*20f0*/  UTMALDG.4D.MULTICAST [UR16], [UR38], UR7, desc[UR56] ;  /* 0x00003810260073b4 */ /* 0x0003e20008019807 */
[----:B---3--:R-:W-:Y:S01]  /*2100*/  UIADD3 UR8, UPT, UPT, UR14, 0x34f00, UR10 ;  /* 0x00034f000e087890 */ /* 0x008fe2000fffe00a */
[----:B------:R-:W-:-:S02]  /*2110*/  UMOV UR9, UR49 ;  /* 0x0000003100097c82 */ /* 0x000fc40008000000 */
[----:B------:R-:W-:-:S06]  /*2120*/  UMOV UR10, URZ ;  /* 0x000000ff000a7c82 */ /* 0x000fcc0008000000 */
[----:B------:R1:W-:Y:S02]  /*2130*/  UTMALDG.4D.MULTICAST [UR8], [UR30], UR4, desc[UR56] ;  /* 0x000038081e0073b4 */ /* 0x0003e40008019804 */
[----:B-1----:R-:W-:Y:S01]  /*2140*/  NOP ;  /* 0x0000000000007918 */ /* 0x002fe20000000000 */
.L_x_32:
[----:B------:R-:W-:Y:S05]  /*2150*/  BSYNC.RECONVERGENT B0 ;  /* 0x0000000000007941 */ /* 0x000fea0003800200 */
.L_x_31:
[----:B------:R-:W-:Y:S01]  /*2160*/  UIADD3 UR5, UPT, UPT, UR5, 0x1, URZ ;  /* 0x0000000105057890 */ /* 0x000fe2000fffe0ff */
[----:B------:R-:W-:Y:S01]  /*2170*/  UMOV UR6, UR15 ;  /* 0x0000000f00067c82 */ /* 0x000fe20008000000 */
[----:B------:R-:W-:Y:S02]  /*2180*/  UMOV UR7, UR54 ;  /* 0x0000003600077c82 */ /* 0x000fe40008000000 */
[----:B------:R-:W-:-:S09]  /*2190*/  UISETP.NE.AND UP0, UPT, UR5, UR54, UPT ;  /* 0x000000360500728c */ /* 0x000fd2000bf05270 */
[----:B------:R-:W-:Y:S05]  /*21a0*/  BRA.U UP0, `(.L_x_33) ;  /* 0xfffffff900b07547 */ /* 0x000fea000b83ffff */
.L_x_25:
[----:B------:R-:W-:Y:S01]  /*21b0*/  ULEA UR4, UR15, UR14, 0x3 ;  /* 0x0000000e0f047291 */ /* 0x000fe2000f8e18ff */
[----:B-1-3--:R-:W-:Y:S01]  /*21c0*/  SHF.L.U32 R2, R15, 0x1f, RZ ;  /* 0x0000001f0f027819 */ /* 0x00afe200000006ff */
[----:B------:R-:W-:Y:S01]  /*21d0*/  @!P1 SYNCS.ARRIVE.TRANS64.A1T0 RZ, [UR14+0x78], RZ ;  /* 0x000078ffffff99a7 */ /* 0x000fe2000810000e */
[----:B------:R-:W-:-:S06]  /*21e0*/  UISETP.GT.AND UP0, UPT, UR66, UR65, UPT ;  /* 0x000000414200728c */ /* 0x000fcc000bf04270 */
[----:B------:R1:W3:Y:S03]  /*21f0*/  SYNCS.PHASECHK.TRANS64.TRYWAIT P1, [UR4+0x18], R2 ;  /* 0x00001802ff0075a7 */ /* 0x0002e60008021104 */
[----:B------:R-:W-:Y:S05]  /*2200*/  BRA.U !UP0, `(.L_x_34) ;  /* 0x0000000508547547 */ /* 0x000fea000b800000 */
[----:B------:R-:W-:Y:S01]  /*2210*/  UIADD3 UR62, UPT, UPT, UR68, UR7, URZ ;  /* 0x00000007443e7290 */ /* 0x000fe2000fffe0ff */
[----:B------:R-:W-:-:S11]  /*2220*/  UMOV UR5, UR15 ;  /* 0x0000000f00057c82 */ /* 0x000fd60008000000 */
.L_x_42:
[----:B------:R-:W-:Y:S01]  /*2230*/  ULEA UR49, UR5, UR14, 0x3 ;  /* 0x0000000e05317291 */ /* 0x000fe2000f8e18ff */
[----:B---34-:R-:W-:Y:S01]  /*2240*/  @!P5 MOV R3, 0x10800 ;  /* 0x000108000003d802 */ /* 0x018fe20000000f00 */
[----:B--23--:R-:W-:Y:S10]  /*2250*/  @P1 BRA `(.L_x_35) ;  /* 0x00000000000c1947 */ /* 0x00cff40003800000 */
[----:B------:R-:W-:-:S04]  /*2260*/  SHF.L.U32 R4, R15, 0x1f, RZ ;  /* 0x0000001f0f047819 */ /* 0x000fc800000006ff */
[----:B------:R-:W3:Y:S02]  /*2270*/  SYNCS.PHASECHK.TRANS64.TRYWAIT P0, [UR49+0x18], R4 ;  /* 0x00001804ff0075a7 */ /* 0x000ee40008001131 */
[----:B---3--:R-:W-:Y:S05]  /*2280*/  @!P0 BRA `(.L_x_36) ;  /* 0x000000c8009c8947 */ /* 0x008fea0003800000 */
.L_x_35:
[----:B------:R3:W-:Y:S01]  /*2290*/  @!P5 SYNCS.ARRIVE.TRANS64 RZ, [UR49], R3 ;  /* 0x00000003ffffd9a7 */ /* 0x0007e20008000031 */
[----:B------:R-:W-:-:S04]  /*22a0*/  ULOP3.LUT UR4, UR58, 0x2, URZ, 0xfc, !UPT ;  /* 0x000000023a047892 */ /* 0x000fc8000f8efcff */
[----:B------:R-:W-:-:S09]  /*22b0*/  UISETP.NE.AND UP0, UPT, UR4, 0x2, UPT ;  /* 0x000000020400788c */ /* 0x000fd2000bf05270 */
[----:B------:R-:W-:Y:S05]  /*22c0*/  BRA.U UP0, `(.L_x_37) ;  /* 0x0000000100047547 */ /* 0x000fea000b800000 */
[----:B--2---:R-:W-:Y:S05]  /*22d0*/  BPT.TRAP 0x1 ;  /* 0x000000040000795c */ /* 0x004fea0000300000 */
.L_x_37:
[----:B------:R-:W-:Y:S04]  /*22e0*/  BSSY.RECONVERGENT B0, `(.L_x_38) ;  /* 0x0000003000007945 */ /* 0x000fe80003800200 */
[----:B------:R-:W-:Y:S05]  /*22f0*/  @P4 BRA `(.L_x_39) ;  /* 0x0000000000044947 */ /* 0x000fea0003800000 */
[----:B--2---:R-:W-:Y:S05]  /*2300*/  BPT.TRAP 0x1 ;  /* 0x000000040000795c */ /* 0x004fea0000300000 */
.L_x_39:
[----:B--2---:R-:W-:Y:S05]  /*2310*/  BSYNC.RECONVERGENT B0 ;  /* 0x0000000000007941 */ /* 0x004fea0003800200 */
.L_x_38:
        /* <DEDUP_REMOVED lines=8> */
[----:B-1----:R-:W-:-:S04]  /*23a0*/  SHF.L.U32 R2, R15, 0x1f, RZ ;  /* 0x0000001f0f027819 */ /* 0x002fc800000006ff */
        /* <DEDUP_REMOVED lines=47> */
[----:B------:R1:W-:Y:S01]  /*26a0*/  UTMALDG.3D.MULTICAST [UR24], [UR22], UR6, desc[UR56] ;  /* 0x00003818160073b4 */ /* 0x0003e20008011806 */
[----:B------:R1:W-:Y:S01]  /*26b0*/  UTMALDG.4D.MULTICAST [UR16], [UR30], UR4, desc[UR56] ;  /* 0x000038101e0073b4 */ /* 0x0003e20008019804 */
[----:B----4-:R-:W-:Y:S01]  /*26c0*/  UIADD3 UR8, UPT, UPT, UR14, 0x34f00, UR10 ;  /* 0x00034f000e087890 */ /* 0x010fe2000fffe00a */
[----:B------:R-:W-:-:S02]  /*26d0*/  UMOV UR9, UR49 ;  /* 0x0000003100097c82 */ /* 0x000fc40008000000 */
[----:B------:R-:W-:-:S06]  /*26e0*/  UMOV UR10, URZ ;  /* 0x000000ff000a7c82 */ /* 0x000fcc0008000000 */
[----:B------:R1:W-:Y:S02]  /*26f0*/  UTMALDG.4D.MULTICAST [UR8], [UR38], UR6, desc[UR56] ;  /* 0x00003808260073b4 */ /* 0x0003e40008019806 */
[----:B-1----:R-:W-:Y:S01]  /*2700*/  NOP ;  /* 0x0000000000007918 */ /* 0x002fe20000000000 */
.L_x_41:
[----:B------:R-:W-:Y:S05]  /*2710*/  BSYNC.RECONVERGENT B0 ;  /* 0x0000000000007941 */ /* 0x000fea0003800200 */
.L_x_40:
[----:B------:R-:W-:Y:S01]  /*2720*/  UIADD3 UR7, UPT, UPT, UR7, 0x1, URZ ;  /* 0x0000000107077890 */ /* 0x000fe2000fffe0ff */
[----:B------:R-:W-:-:S03]  /*2730*/  UMOV UR5, UR15 ;  /* 0x0000000f00057c82 */ /* 0x000fc60008000000 */
[----:B------:R-:W-:-:S09]  /*2740*/  UISETP.NE.AND UP0, UPT, UR7, UR62, UPT ;  /* 0x0000003e0700728c */ /* 0x000fd2000bf05270 */
[----:B------:R-:W-:Y:S05]  /*2750*/  BRA.U UP0, `(.L_x_42) ;  /* 0xfffffff900b47547 */ /* 0x000fea000b83ffff */
.L_x_34:
[C---:B-1----:R-:W-:Y:S01]  /*2760*/  LEA R2, R14.reuse, UR14, 0x3 ;  /* 0x0000000e0e027c11 */ /* 0x042fe2000f8e18ff */
[----:B------:R-:W-:Y:S01]  /*2770*/  NOP ;  /* 0x0000000000007918 */ /* 0x000fe20000000000 */
[----:B---34-:R-:W-:Y:S02]  /*2780*/  SHF.L.U32 R3, R13, 0x1f, RZ ;  /* 0x0000001f0d037819 */ /* 0x018fe400000006ff */
[----:B------:R-:W-:Y:S02]  /*2790*/  LEA R4, R14, UR14, 0x4 ;  /* 0x0000000e0e047c11 */ /* 0x000fe4000f8e20ff */
[----:B------:R-:W1:Y:S02]  /*27a0*/  SYNCS.PHASECHK.TRANS64.TRYWAIT P0, [R2+URZ+0x80], R3 ;  /* 0x00008003020075a7 */ /* 0x000e6400080011ff */
[----:B-1----:R-:W-:Y:S05]  /*27b0*/  @!P0 BRA `(.L_x_43) ;  /* 0x000000c400688947 */ /* 0x002fea0003800000 */
.L_x_194:
[----:B------:R-:W2:Y:S01]  /*27c0*/  LDS.128 R4, [R4+0xf0] ;  /* 0x0000f00004047984 */ /* 0x000ea20000000c00 */
[----:B------:R-:W-:Y:S01]  /*27d0*/  ISETP.GE.AND P0, PT, R43, 0x1, PT ;  /* 0x000000012b00780c */ /* 0x000fe20003f06270 */
[----:B-1----:R-:W-:Y:S01]  /*27e0*/  VIADD R2, R2, 0x90 ;  /* 0x0000009002027836 */ /* 0x002fe20000000000 */
[----:B------:R-:W-:Y:S01]  /*27f0*/  @!PT LDS RZ, [RZ] ;  /* 0x00000000fffff984 */ /* 0x000fe20000000800 */
[----:B------:R-:W-:Y:S01]  /*2800*/  @!PT LDS RZ, [RZ] ;  /* 0x00000000fffff984 */ /* 0x000fe20000000800 */
[----:B------:R-:W-:Y:S01]  /*2810*/  @!PT LDS RZ, [RZ] ;  /* 0x00000000fffff984 */ /* 0x000fe20000000800 */
[----:B------:R-:W-:Y:S01]  /*2820*/  @!PT LDS RZ, [RZ] ;  /* 0x00000000fffff984 */ /* 0x000fe20000000800 */
[----:B------:R1:W-:Y:S06]  /*2830*/  MEMBAR.ALL.CTA ;  /* 0x0000000000007992 */ /* 0x0003ec0000008000 */
[----:B-1----:R-:W1:Y:S01]  /*2840*/  FENCE.VIEW.ASYNC.S ;  /* 0x00000000000073c6 */ /* 0x002e620000000000 */
[----:B------:R-:W-:-:S04]  /*2850*/  PRMT R2, RZ, 0x654, R2 ;  /* 0x00000654ff027816 */ /* 0x000fc80000000002 */
[----:B-1----:R1:W-:Y:S01]  /*2860*/  SYNCS.ARRIVE.TRANS64.RED.A1T0 RZ, [R2+URZ], RZ ;  /* 0x000000ff02ff79a7 */ /* 0x0023e200081004ff */
[----:B--2---:R-:W-:-:S13]  /*2870*/  LOP3.LUT P2, RZ, R6, 0x1, RZ, 0xc0, !PT ;  /* 0x0000000106ff7812 */ /* 0x004fda000784c0ff */
[----:B------:R-:W-:Y:S01]  /*2880*/  @P2 SHF.R.U32.HI R3, RZ, 0x10, R5 ;  /* 0x00000010ff032819 */ /* 0x000fe20000011605 */
[----:B------:R-:W-:Y:S01]  /*2890*/  VOTEU.ANY UP0, P2 ;  /* 0x0000000000ff7886 */ /* 0x000fe20001000100 */
[----:B------:R-:W-:Y:S02]  /*28a0*/  @P2 MOV R10, R4 ;  /* 0x00000004000a2202 */ /* 0x000fe40000000f00 */
[----:B------:R-:W-:Y:S02]  /*28b0*/  @P2 R2UR.BROADCAST UR4, R3 ;  /* 0x00000000030422ca */ /* 0x000fe400008e0000 */
[----:B------:R-:W-:-:S11]  /*28c0*/  @P2 LOP3.LUT R9, R5, 0xffff, RZ, 0xc0, !PT ;  /* 0x0000ffff05092812 */ /* 0x000fd600078ec0ff */
[----:B------:R-:W-:Y:S01]  /*28d0*/  @UP0 UMOV UR52, UR4 ;  /* 0x0000000400340c82 */ /* 0x000fe20008000000 */
[----:B-1----:R-:W-:Y:S05]  /*28e0*/  @!P0 BRA `(.L_x_44) ;  /* 0x0000000000b88947 */ /* 0x002fea0003800000 */
[----:B------:R-:W1:Y:S01]  /*28f0*/  LDC.64 R4, c[0x0][0xf18] ;  /* 0x0003c600ff047b82 */ /* 0x000e620000000a00 */
[----:B------:R-:W-:-:S07]  /*2900*/  ISETP.NE.AND P3, PT, R43, 0x1, PT ;  /* 0x000000012b00780c */ /* 0x000fce0003f65270 */
[----:B------:R-:W2:Y:S08]  /*2910*/  LDC.64 R6, c[0x0][0xf10] ;  /* 0x0003c400ff067b82 */ /* 0x000eb00000000a00 */
[----:B------:R-:W3:Y:S08]  /*2920*/  LDC R16, c[0x0][0xf20] ;  /* 0x0003c800ff107b82 */ /* 0x000ef00000000800 */
[----:B------:R-:W4:Y:S01]  /*2930*/  LDC R17, c[0x0][0xf0c] ;  /* 0x0003c300ff117b82 */ /* 0x000f220000000800 */
[----:B-1----:R-:W-:Y:S01]  /*2940*/  IMAD.HI.U32 R19, R0, R5, RZ ;  /* 0x0000000500137227 */ /* 0x002fe200078e00ff */
[----:B------:R-:W-:-:S03]  /*2950*/  ISETP.NE.AND P0, PT, R4, 0x1, PT ;  /* 0x000000010400780c */ /* 0x000fc60003f05270 */
[----:B------:R-:W-:-:S03]  /*2960*/  IMAD.HI.U32 R5, R9, R5, RZ ;  /* 0x0000000509057227 */ /* 0x000fc600078e00ff */
[----:B------:R-:W1:Y:S01]  /*2970*/  LDC.64 R2, c[0x0][0xf28] ;  /* 0x0003ca00ff027b82 */ /* 0x000e620000000a00 */
[----:B--2---:R-:W-:-:S04]  /*2980*/  IMAD.HI.U32 R20, R8, R6, RZ ;  /* 0x0000000608147227 */ /* 0x004fc800078e00ff */
[----:B------:R-:W-:Y:S01]  /*2990*/  IMAD.HI.U32 R21, R10, R6, RZ ;  /* 0x000000060a157227 */ /* 0x000fe200078e00ff */
[----:B------:R-:W-:Y:S02]  /*29a0*/  SHF.R.U32.HI R20, RZ, R7, R20 ;  /* 0x00000007ff147219 */ /* 0x000fe40000011614 */
[-C--:B---3--:R-:W-:Y:S02]  /*29b0*/  SHF.R.U32.HI R19, RZ, R16.reuse, R19 ;  /* 0x00000010ff137219 */ /* 0x088fe40000011613 */
[----:B------:R-:W-:Y:S02]  /*29c0*/  SHF.R.U32.HI R5, RZ, R16, R5 ;  /* 0x00000010ff057219 */ /* 0x000fe40000011605 */
[----:B------:R-:W-:Y:S02]  /*29d0*/  SEL R19, R0, R19, !P0 ;  /* 0x0000001300137207 */ /* 0x000fe40004000000 */
[----:B------:R-:W-:Y:S02]  /*29e0*/  SHF.R.U32.HI R21, RZ, R7, R21 ;  /* 0x00000007ff157219 */ /* 0x000fe40000011615 */
[----:B----4-:R-:W-:-:S02]  /*29f0*/  ISETP.NE.AND P1, PT, R17, 0x1, PT ;  /* 0x000000011100780c */ /* 0x010fc40003f25270 */
[----:B------:R-:W-:Y:S02]  /*2a00*/  SEL R5, R9, R5, !P0 ;  /* 0x0000000509057207 */ /* 0x000fe40004000000 */
[----:B------:R-:W-:Y:S02]  /*2a10*/  SEL R20, R8, R20, !P1 ;  /* 0x0000001408147207 */ /* 0x000fe40004800000 */
[----:B------:R-:W-:Y:S01]  /*2a20*/  SEL R21, R10, R21, !P1 ;  /* 0x000000150a157207 */ /* 0x000fe20004800000 */
[----:B-1----:R-:W-:-:S04]  /*2a30*/  IMAD.HI.U32 R18, R19, R2, RZ ;  /* 0x0000000213127227 */ /* 0x002fc800078e00ff */
[----:B------:R-:W-:Y:S01]  /*2a40*/  IMAD.HI.U32 R6, R20, R2, RZ ;  /* 0x0000000214067227 */ /* 0x000fe200078e00ff */
[----:B------:R-:W-:-:S04]  /*2a50*/  @P3 SHF.R.U32.HI R19, RZ, R3, R18 ;  /* 0x00000003ff133219 */ /* 0x000fc80000011612 */
[----:B------:R-:W-:Y:S01]  /*2a60*/  @P3 SHF.R.U32.HI R20, RZ, R3, R6 ;  /* 0x00000003ff143219 */ /* 0x000fe20000011606 */
[----:B------:R-:W-:-:S04]  /*2a70*/  IMAD R19, R43, R19, RZ ;  /* 0x000000132b137224 */ /* 0x000fc800078e02ff */
[----:B------:R-:W-:Y:S01]  /*2a80*/  IMAD R6, R43, R20, RZ ;  /* 0x000000142b067224 */ /* 0x000fe200078e02ff */
[----:B------:R-:W-:-:S04]  /*2a90*/  ISETP.GE.AND P0, PT, R5, R19, PT ;  /* 0x000000130500720c */ /* 0x000fc80003f06270 */
[----:B------:R-:W-:Y:S01]  /*2aa0*/  ISETP.GE.OR P0, PT, R21, R6, P0 ;  /* 0x000000061500720c */ /* 0x000fe20000706670 */
[----:B------:R-:W-:-:S05]  /*2ab0*/  IMAD.HI.U32 R6, R5, R2, RZ ;  /* 0x0000000205067227 */ /* 0x000fca00078e00ff */
[----:B------:R-:W-:-:S04]  /*2ac0*/  SHF.R.U32.HI R6, RZ, R3, R6 ;  /* 0x00000003ff067219 */ /* 0x000fc80000011606 */
[----:B------:R-:W-:-:S03]  /*2ad0*/  SEL R6, R5, R6, !P3 ;  /* 0x0000000605067207 */ /* 0x000fc60005800000 */
[----:B------:R-:W-:-:S04]  /*2ae0*/  @!P0 IMAD.HI.U32 R7, R21, R2, RZ ;  /* 0x0000000215078227 */ /* 0x000fc800078e00ff */
[----:B------:R-:W-:Y:S01]  /*2af0*/  IMAD.MOV R2, RZ, RZ, -R6 ;  /* 0x000000ffff027224 */ /* 0x000fe200078e0a06 */
[----:B------:R-:W-:Y:S02]  /*2b00*/  @!P0 SHF.R.U32.HI R3, RZ, R3, R7 ;  /* 0x00000003ff038219 */ /* 0x000fe40000011607 */
[----:B------:R-:W-:Y:S01]  /*2b10*/  IADD3 R7, PT, PT, -R5, RZ, RZ ;  /* 0x000000ff05077210 */ /* 0x000fe20007ffe1ff */
[----:B------:R-:W-:Y:S01]  /*2b20*/  IMAD R2, R43, R2, R5 ;  /* 0x000000022b027224 */ /* 0x000fe200078e0205 */
[----:B------:R-:W-:-:S03]  /*2b30*/  @!P0 SEL R3, R21, R3, !P3 ;  /* 0x0000000315038207 */ /* 0x000fc60005800000 */
[----:B------:R-:W-:Y:S02]  /*2b40*/  IMAD R7, R4, R7, R9 ;  /* 0x0000000704077224 */ /* 0x000fe400078e0209 */
[--C-:B------:R-:W-:Y:S02]  /*2b50*/  @!P0 IMAD.IADD R6, R6, 0x1, -R3.reuse ;  /* 0x0000000106068824 */ /* 0x100fe400078e0a03 */
[----:B------:R-:W-:Y:S01]  /*2b60*/  @!P0 IMAD R3, R2, R20, R3 ;  /* 0x0000001402038224 */ /* 0x000fe200078e0203 */
[----:B------:R-:W-:Y:S01]  /*2b70*/  IADD3 R2, PT, PT, -R21, RZ, RZ ;  /* 0x000000ff15027210 */ /* 0x000fe20007ffe1ff */
[----:B------:R-:W-:Y:S02]  /*2b80*/  @!P0 IMAD R5, R43, R6, R21 ;  /* 0x000000062b058224 */ /* 0x000fe400078e0215 */
[----:B------:R-:W-:Y:S02]  /*2b90*/  @!P0 IMAD.MOV.U32 R21, RZ, RZ, R3 ;  /* 0x000000ffff158224 */ /* 0x000fe400078e0003 */
[----:B------:R-:W-:-:S02]  /*2ba0*/  IMAD R2, R17, R2, R10 ;  /* 0x0000000211027224 */ /* 0x000fc400078e020a */
[----:B------:R-:W-:Y:S02]  /*2bb0*/  IMAD R9, R5, R4, R7 ;  /* 0x0000000405097224 */ /* 0x000fe400078e0207 */
[----:B------:R-:W-:Y:S02]  /*2bc0*/  IMAD R10, R21, R17, R2 ;  /* 0x00000011150a7224 */ /* 0x000fe400078e0202 */
.L_x_44:
[----:B------:R-:W1:Y:S02]  /*2bd0*/  LDCU UR4, c[0x0][0xf30] ;  /* 0x0001e600ff0477ac */ /* 0x000e640008000800 */
[----:B-1----:R-:W-:-:S09]  /*2be0*/  UISETP.NE.AND UP0, UPT, UR4, 0x1, UPT ;  /* 0x000000010400788c */ /* 0x002fd2000bf05270 */
[----:B------:R-:W-:Y:S05]  /*2bf0*/  BRA.U UP0, `(.L_x_45) ;  /* 0x0000000100407547 */ /* 0x000fea000b800000 */
[----:B------:R-:W1:Y:S08]  /*2c00*/  LDC.64 R4, c[0x0][0xf10] ;  /* 0x0003c400ff047b82 */ /* 0x000e700000000a00 */
[----:B------:R-:W2:Y:S08]  /*2c10*/  LDC.64 R2, c[0x0][0xf18] ;  /* 0x0003c600ff027b82 */ /* 0x000eb00000000a00 */
[----:B------:R-:W3:Y:S08]  /*2c20*/  LDC R6, c[0x0][0xf20] ;  /* 0x0003c800ff067b82 */ /* 0x000ef00000000800 */
[----:B------:R-:W4:Y:S01]  /*2c30*/  LDC R7, c[0x0][0xf0c] ;  /* 0x0003c300ff077b82 */ /* 0x000f220000000800 */
[----:B-1----:R-:W-:-:S05]  /*2c40*/  IMAD.HI.U32 R4, R10, R4, RZ ;  /* 0x000000040a047227 */ /* 0x002fca00078e00ff */
[----:B------:R-:W-:Y:S01]  /*2c50*/  SHF.R.U32.HI R4, RZ, R5, R4 ;  /* 0x00000005ff047219 */ /* 0x000fe20000011604 */
[----:B--2---:R-:W-:Y:S01]  /*2c60*/  IMAD.HI.U32 R3, R9, R3, RZ ;  /* 0x0000000309037227 */ /* 0x004fe200078e00ff */
[----:B------:R-:W-:-:S04]  /*2c70*/  ISETP.NE.AND P0, PT, R2, 0x1, PT ;  /* 0x000000010200780c */ /* 0x000fc80003f05270 */
[----:B---3--:R-:W-:-:S04]  /*2c80*/  SHF.R.U32.HI R3, RZ, R6, R3 ;  /* 0x00000006ff037219 */ /* 0x008fc80000011603 */
[----:B------:R-:W-:Y:S02]  /*2c90*/  SEL R3, R9, R3, !P0 ;  /* 0x0000000309037207 */ /* 0x000fe40004000000 */
[----:B----4-:R-:W-:-:S04]  /*2ca0*/  ISETP.NE.AND P1, PT, R7, 0x1, PT ;  /* 0x000000010700780c */ /* 0x010fc80003f25270 */
[----:B------:R-:W-:-:S05]  /*2cb0*/  SEL R4, R10, R4, !P1 ;  /* 0x000000040a047207 */ /* 0x000fca0004800000 */
[----:B------:R-:W-:Y:S02]  /*2cc0*/  IMAD.IADD R5, R3, 0x1, -R4 ;  /* 0x0000000103057824 */ /* 0x000fe400078e0a04 */
[----:B------:R-:W-:Y:S02]  /*2cd0*/  IMAD.IADD R3, R4, 0x1, -R3 ;  /* 0x0000000104037824 */ /* 0x000fe400078e0a03 */
[----:B------:R-:W-:Y:S02]  /*2ce0*/  IMAD R10, R5, R7, R10 ;  /* 0x00000007050a7224 */ /* 0x000fe400078e020a */
[----:B------:R-:W-:-:S07]  /*2cf0*/  IMAD R9, R3, R2, R9 ;  /* 0x0000000203097224 */ /* 0x000fce00078e0209 */
.L_x_45:
[----:B------:R-:W-:Y:S01]  /*2d00*/  R2UR UR5, R92 ;  /* 0x000000005c0572ca */ /* 0x000fe200000e0000 */
[----:B------:R-:W-:Y:S01]  /*2d10*/  VIADD R14, R14, 0x1 ;  /* 0x000000010e0e7836 */ /* 0x000fe20000000000 */
[----:B------:R-:W-:Y:S02]  /*2d20*/  R2UR UR4, R91 ;  /* 0x000000005b0472ca */ /* 0x000fe400000e0000 */
[----:B------:R-:W-:Y:S02]  /*2d30*/  PLOP3.LUT P1, PT, PT, PT, PT, 0x80, 0x8 ;  /* 0x000000000008781c */ /* 0x000fe40003f2f070 */
[----:B------:R-:W-:-:S04]  /*2d40*/  ISETP.NE.AND P0, PT, R14, 0x2, PT ;  /* 0x000000020e00780c */ /* 0x000fc80003f05270 */
[----:B------:R-:W-:-:S03]  /*2d50*/  SEL R14, R14, RZ, P0 ;  /* 0x000000ff0e0e7207 */ /* 0x000fc60000000000 */
[----:B------:R-:W-:Y:S02]  /*2d60*/  VIADD R2, R10, UR5 ;  /* 0x000000050a027c36 */ /* 0x000fe40008000000 */
[----:B------:R-:W-:-:S03]  /*2d70*/  VIADD R3, R9, UR4 ;  /* 0x0000000409037c36 */ /* 0x000fc60008000000 */
[----:B------:R-:W-:Y:S02]  /*2d80*/  R2UR UR20, R2 ;  /* 0x00000000021472ca */ /* 0x000fe400000e0000 */
[----:B------:R-:W-:Y:S02]  /*2d90*/  SEL R2, RZ, 0x1, P0 ;  /* 0x00000001ff027807 */ /* 0x000fe40000000000 */
[----:B------:R-:W-:Y:S02]  /*2da0*/  R2UR UR12, R3 ;  /* 0x00000000030c72ca */ /* 0x000fe400000e0000 */
[----:B------:R-:W-:Y:S01]  /*2db0*/  LOP3.LUT R13, R13, R2, RZ, 0x3c, !PT ;  /* 0x000000020d0d7212 */ /* 0x000fe200078e3cff */
[----:B------:R-:W-:-:S12]  /*2dc0*/  @P2 BRA `(.L_x_46) ;  /* 0xffffffec00302947 */ /* 0x000fd8000383ffff */
[----:B------:R-:W-:Y:S01]  /*2dd0*/  UIADD3 UR14, UPT, UPT, UR14, 0x18, URZ ;  /* 0x000000180e0e7890 */ /* 0x000fe2000fffe0ff */
[----:B------:R-:W-:-:S03]  /*2de0*/  SHF.L.U32 R2, R15, 0x1f, RZ ;  /* 0x0000001f0f027819 */ /* 0x000fc600000006ff */
[----:B------:R-:W-:-:S09]  /*2df0*/  ULEA UR4, UR15, UR14, 0x3 ;  /* 0x0000000e0f047291 */ /* 0x000fd2000f8e18ff */
[----:B------:R-:W1:Y:S02]  /*2e00*/  SYNCS.PHASECHK.TRANS64.TRYWAIT P0, [UR4], R2 ;  /* 0x00000002ff0075a7 */ /* 0x000e640008001104 */
[----:B-1----:R-:W-:Y:S05]  /*2e10*/  @!P0 BRA `(.L_x_47) ;  /* 0x000000bc00e48947 */ /* 0x002fea0003800000 */
.L_x_196:
[----:B------:R-:W-:-:S04]  /*2e20*/  UIADD3 UR4, UPT, UPT, UR15, 0x1, URZ ;  /* 0x000000010f047890 */ /* 0x000fc8000fffe0ff */
[----:B------:R-:W-:-:S04]  /*2e30*/  UISETP.NE.AND UP0, UPT, UR4, 0x3, UPT ;  /* 0x000000030400788c */ /* 0x000fc8000bf05270 */
[----:B------:R-:W-:Y:S02]  /*2e40*/  USEL UR6, URZ, 0x1, UP0 ;  /* 0x00000001ff067887 */ /* 0x000fe40008000000 */
[----:B------:R-:W-:-:S04]  /*2e50*/  USEL UR4, UR4, URZ, UP0 ;  /* 0x000000ff04047287 */ /* 0x000fc80008000000 */
[----:B------:R-:W-:Y:S01]  /*2e60*/  ULEA UR5, UR4, UR14, 0x3 ;  /* 0x0000000e04057291 */ /* 0x000fe2000f8e18ff */
[----:B------:R-:W-:-:S04]  /*2e70*/  LOP3.LUT R15, R15, UR6, RZ, 0x3c, !PT ;  /* 0x000000060f0f7c12 */ /* 0x000fc8000f8e3cff */
[----:B-1----:R-:W-:-:S04]  /*2e80*/  SHF.L.U32 R2, R15, 0x1f, RZ ;  /* 0x0000001f0f027819 */ /* 0x002fc800000006ff */
[----:B------:R-:W1:Y:S02]  /*2e90*/  SYNCS.PHASECHK.TRANS64.TRYWAIT P0, [UR5], R2 ;  /* 0x00000002ff0075a7 */ /* 0x000e640008001105 */
[----:B-1----:R-:W-:Y:S05]  /*2ea0*/  @!P0 BRA `(.L_x_48) ;  /* 0x000000bc00d88947 */ /* 0x002fea0003800000 */
.L_x_198:
[----:B------:R-:W-:-:S04]  /*2eb0*/  UIADD3 UR4, UPT, UPT, UR4, 0x1, URZ ;  /* 0x0000000104047890 */ /* 0x000fc8000fffe0ff */
[----:B------:R-:W-:-:S04]  /*2ec0*/  UISETP.NE.AND UP0, UPT, UR4, 0x3, UPT ;  /* 0x000000030400788c */ /* 0x000fc8000bf05270 */
[----:B------:R-:W-:Y:S02]  /*2ed0*/  USEL UR5, URZ, 0x1, UP0 ;  /* 0x00000001ff057887 */ /* 0x000fe40008000000 */
[----:B------:R-:W-:-:S04]  /*2ee0*/  USEL UR4, UR4, URZ, UP0 ;  /* 0x000000ff04047287 */ /* 0x000fc80008000000 */
[----:B------:R-:W-:Y:S01]  /*2ef0*/  ULEA UR4, UR4, UR14, 0x3 ;  /* 0x0000000e04047291 */ /* 0x000fe2000f8e18ff */
[----:B-1----:R-:W-:-:S04]  /*2f00*/  LOP3.LUT R2, R15, UR5, RZ, 0x3c, !PT ;  /* 0x000000050f027c12 */ /* 0x002fc8000f8e3cff */
[----:B------:R-:W-:Y:S01]  /*2f10*/  SHF.L.U32 R2, R2, 0x1f, RZ ;  /* 0x0000001f02027819 */ /* 0x000fe200000006ff */
[----:B------:R-:W-:-:S07]  /*2f20*/  IMAD.U32 R0, RZ, RZ, UR4 ;  /* 0x00000004ff007e24 */ /* 0x000fce000f8e00ff */
.L_x_49:
[----:B-1----:R1:W2:Y:S02]  /*2f30*/  SYNCS.PHASECHK.TRANS64.TRYWAIT P0, [R0+URZ], R2 ;  /* 0x00000002000075a7 */ /* 0x0022a400080011ff */
[----:B--2---:R-:W-:Y:S05]  /*2f40*/  @!P0 NANOSLEEP.SYNCS 0x989680 ;  /* 0x009896800000895d */ /* 0x004fea0003900000 */
[----:B------:R-:W2:Y:S02]  /*2f50*/  @!P0 SYNCS.PHASECHK.TRANS64 P0, [R0+URZ], R2 ;  /* 0x00000002000085a7 */ /* 0x000ea400080010ff */
[----:B--2---:R-:W-:Y:S05]  /*2f60*/  @P0 EXIT ;  /* 0x000000000000094d */ /* 0x004fea0003800000 */
[----:B------:R-:W-:Y:S05]  /*2f70*/  BRA `(.L_x_49) ;  /* 0xfffffffc00ec7947 */ /* 0x000fea000383ffff */
.L_x_22:
[----:B------:R-:W-:-:S04]  /*2f80*/  UISETP.NE.AND UP0, UPT, UR63, URZ, UPT ;  /* 0x000000ff3f00728c */ /* 0x000fc8000bf05270 */
[----:B------:R-:W-:-:S09]  /*2f90*/  UISETP.NE.OR UP0, UPT, UR19, 0x1, UP0 ;  /* 0x000000011300788c */ /* 0x000fd20008705670 */
[----:B------:R-:W-:Y:S05]  /*2fa0*/  BRA.U UP0, `(.L_x_50) ;  /* 0x0000000500487547 */ /* 0x000fea000b800000 */
[----:B------:R-:W-:Y:S01]  /*2fb0*/  ISETP.GE.U32.AND P2, PT, R3, 0x8, PT ;  /* 0x000000080300780c */ /* 0x000fe20003f46070 */
[----:B------:R-:W-:Y:S01]  /*2fc0*/  IMAD.MOV.U32 R12, RZ, RZ, 0x1 ;  /* 0x00000001ff0c7424 */ /* 0x000fe200078e00ff */
[----:B------:R-:W-:Y:S02]  /*2fd0*/  CS2R R10, SRZ ;  /* 0x00000000000a7805 */ /* 0x000fe4000001ff00 */
[----:B------:R-:W-:Y:S01]  /*2fe0*/  CS2R R8, SRZ ;  /* 0x0000000000087805 */ /* 0x000fe2000001ff00 */
[----:B------:R-:W-:Y:S01]  /*2ff0*/  UMOV UR6, 0x400 ;  /* 0x0000040000067882 */ /* 0x000fe20000000000 */
[----:B------:R-:W-:Y:S01]  /*3000*/  UMOV UR5, URZ ;  /* 0x000000ff00057c82 */ /* 0x000fe20008000000 */
[----:B------:R-:W-:-:S12]  /*3010*/  ULEA UR6, UR63, UR6, 0x18 ;  /* 0x000000063f067291 */ /* 0x000fd8000f8ec0ff */
.L_x_54:
[----:B------:R-:W-:Y:S02]  /*3020*/  LEA R0, R8, UR6, 0x3 ;  /* 0x0000000608007c11 */ /* 0x000fe4000f8e18ff */
[----:B------:R-:W-:-:S03]  /*3030*/  SHF.L.U32 R4, R9, 0x1f, RZ ;  /* 0x0000001f09047819 */ /* 0x000fc600000006ff */
[----:B------:R-:W-:Y:S01]  /*3040*/  VIADD R5, R0, 0xd0 ;  /* 0x000000d000057836 */ /* 0x000fe20000000000 */
[----:B------:R-:W3:Y:S02]  /*3050*/  SYNCS.PHASECHK.TRANS64.TRYWAIT P0, [R0+URZ+0xc0], R4 ;  /* 0x0000c004000075a7 */ /* 0x000ee400080011ff */
[----:B---3--:R-:W-:Y:S05]  /*3060*/  @!P0 BRA `(.L_x_51) ;  /* 0x000000bc00808947 */ /* 0x008fea0003800000 */
.L_x_199:
[----:B------:R-:W-:Y:S01]  /*3070*/  ULEA UR4, UR5, UR6, 0x3 ;  /* 0x0000000605047291 */ /* 0x000fe2000f8e18ff */
[----:B---3--:R-:W-:Y:S01]  /*3080*/  PRMT R0, RZ, 0x654, R5 ;  /* 0x00000654ff007816 */ /* 0x008fe20000000005 */
[----:B------:R-:W-:Y:S01]  /*3090*/  @!P2 IMAD.MOV.U32 R4, RZ, RZ, 0x10 ;  /* 0x00000010ff04a424 */ /* 0x000fe200078e00ff */
[----:B------:R-:W-:Y:S01]  /*30a0*/  SHF.L.U32 R5, R12, 0x1f, RZ ;  /* 0x0000001f0c057819 */ /* 0x000fe200000006ff */
[----:B------:R-:W-:Y:S01]  /*30b0*/  UIADD3 UR7, UPT, UPT, UR4, 0x80, URZ ;  /* 0x0000008004077890 */ /* 0x000fe2000fffe0ff */
[----:B------:R3:W-:Y:S05]  /*30c0*/  SYNCS.ARRIVE.TRANS64.RED.A1T0 RZ, [R0+URZ], RZ ;  /* 0x000000ff00ff79a7 */ /* 0x0007ea00081004ff */
[----:B------:R-:W-:Y:S01]  /*30d0*/  IMAD.U32 R6, RZ, RZ, UR7 ;  /* 0x00000007ff067e24 */ /* 0x000fe2000f8e00ff */
[----:B------:R-:W4:Y:S04]  /*30e0*/  SYNCS.PHASECHK.TRANS64.TRYWAIT P0, [UR4+0x90], R5 ;  /* 0x00009005ff0075a7 */ /* 0x000f280008001104 */
[----:B------:R-:W-:Y:S01]  /*30f0*/  PRMT R6, R3, 0x654, R6 ;  /* 0x0000065403067816 */ /* 0x000fe20000000006 */
[----:B---34-:R-:W-:Y:S06]  /*3100*/  @!P0 BRA `(.L_x_52) ;  /* 0x000000bc006c8947 */ /* 0x018fec0003800000 */
.L_x_201:
[----:B------:R-:W-:Y:S01]  /*3110*/  ULEA UR8, UR5, UR6, 0x4 ;  /* 0x0000000605087291 */ /* 0x000fe2000f8e20ff */
[----:B------:R-:W-:Y:S01]  /*3120*/  SEL R2, R6, R2, !P2 ;  /* 0x0000000206027207 */ /* 0x000fe20005000000 */
[----:B------:R-:W-:Y:S01]  /*3130*/  UIADD3 UR9, UPT, UPT, UR4, 0x80, URZ ;  /* 0x0000008004097890 */ /* 0x000fe2000fffe0ff */
[----:B---3--:R-:W-:Y:S01]  /*3140*/  LEA R0, R11, UR6, 0x3 ;  /* 0x000000060b007c11 */ /* 0x008fe2000f8e18ff */
[----:B------:R-:W-:Y:S01]  /*3150*/  UIADD3 UR8, UPT, UPT, UR8, 0xf0, URZ ;  /* 0x000000f008087890 */ /* 0x000fe2000fffe0ff */
[----:B------:R3:W-:Y:S01]  /*3160*/  @!P2 SYNCS.ARRIVE.TRANS64.RED RZ, [R2+URZ], R4 ;  /* 0x0000000402ffa9a7 */ /* 0x0007e200080004ff */
[----:B------:R-:W-:Y:S01]  /*3170*/  UIADD3 UR4, UPT, UPT, UR5, 0x1, URZ ;  /* 0x0000000105047890 */ /* 0x000fe2000fffe0ff */
[----:B------:R-:W-:-:S03]  /*3180*/  VIADD R8, R8, 0x1 ;  /* 0x0000000108087836 */ /* 0x000fc60000000000 */
[----:B------:R-:W-:Y:S02]  /*3190*/  UISETP.NE.AND UP0, UPT, UR4, 0x2, UPT ;  /* 0x000000020400788c */ /* 0x000fe4000bf05270 */
[----:B------:R-:W-:Y:S01]  /*31a0*/  ISETP.NE.AND P0, PT, R8, 0x2, PT ;  /* 0x000000020800780c */ /* 0x000fe20003f05270 */
[----:B------:R-:W-:Y:S06]  /*31b0*/  UGETNEXTWORKID.BROADCAST [UR8], [UR9] ;  /* 0x00000000080073ca */ /* 0x000fec0008000100 */
[----:B------:R-:W-:Y:S02]  /*31c0*/  USEL UR7, URZ, 0x1, UP0 ;  /* 0x00000001ff077887 */ /* 0x000fe40008000000 */
[----:B------:R-:W-:-:S04]  /*31d0*/  USEL UR5, UR4, URZ, UP0 ;  /* 0x000000ff04057287 */ /* 0x000fc80008000000 */
[----:B------:R-:W-:Y:S02]  /*31e0*/  LOP3.LUT R12, R12, UR7, RZ, 0x3c, !PT ;  /* 0x000000070c0c7c12 */ /* 0x000fe4000f8e3cff */
[----:B---3--:R-:W-:-:S04]  /*31f0*/  SHF.L.U32 R4, R10, 0x1f, RZ ;  /* 0x0000001f0a047819 */ /* 0x008fc800000006ff */
[----:B------:R-:W3:Y:S02]  /*3200*/  SYNCS.PHASECHK.TRANS64.TRYWAIT P1, [R0+URZ+0x80], R4 ;  /* 0x00008004000075a7 */ /* 0x000ee400080211ff */
[----:B---3--:R-:W-:Y:S05]  /*3210*/  @!P1 BRA `(.L_x_53) ;  /* 0x000000bc00409947 */ /* 0x008fea0003800000 */
.L_x_202:
[C---:B---3--:R-:W-:Y:S01]  /*3220*/  LEA R4, R11.reuse, UR6, 0x4 ;  /* 0x000000060b047c11 */ /* 0x048fe2000f8e20ff */
[----:B------:R-:W-:Y:S01]  /*3230*/  VIADD R0, R0, 0x90 ;  /* 0x0000009000007836 */ /* 0x000fe20000000000 */
[----:B------:R-:W-:Y:S01]  /*3240*/  SEL R8, R8, RZ, P0 ;  /* 0x000000ff08087207 */ /* 0x000fe20000000000 */
[----:B------:R-:W-:-:S03]  /*3250*/  VIADD R11, R11, 0x1 ;  /* 0x000000010b0b7836 */ /* 0x000fc60000000000 */
[----:B------:R-:W3:Y:S01]  /*3260*/  LDS.128 R4, [R4+0xf0] ;  /* 0x0000f00004047984 */ /* 0x000ee20000000c00 */
[----:B------:R-:W-:Y:S02]  /*3270*/  PRMT R0, RZ, 0x654, R0 ;  /* 0x00000654ff007816 */ /* 0x000fe40000000000 */
[C---:B------:R-:W-:Y:S01]  /*3280*/  ISETP.NE.AND P1, PT, R11.reuse, 0x2, PT ;  /* 0x000000020b00780c */ /* 0x040fe20003f25270 */
[----:B------:R-:W-:Y:S01]  /*3290*/  @!PT LDS RZ, [RZ] ;  /* 0x00000000fffff984 */ /* 0x000fe20000000800 */
[----:B------:R-:W-:Y:S01]  /*32a0*/  @!PT LDS RZ, [RZ] ;  /* 0x00000000fffff984 */ /* 0x000fe20000000800 */
[----:B------:R-:W-:Y:S01]  /*32b0*/  @!PT LDS RZ, [RZ] ;  /* 0x00000000fffff984 */ /* 0x000fe20000000800 */
[----:B------:R-:W-:Y:S01]  /*32c0*/  @!PT LDS RZ, [RZ] ;  /* 0x00000000fffff984 */ /* 0x000fe20000000800 */
[----:B------:R4:W-:Y:S06]  /*32d0*/  MEMBAR.ALL.CTA ;  /* 0x0000000000007992 */ /* 0x0009ec0000008000 */
[----:B----4-:R-:W4:Y:S01]  /*32e0*/  FENCE.VIEW.ASYNC.S ;  /* 0x00000000000073c6 */ /* 0x010f220000000000 */
[----:B------:R-:W-:Y:S01]  /*32f0*/  SEL R11, R11, RZ, P1 ;  /* 0x000000ff0b0b7207 */ /* 0x000fe20000800000 */
[----:B----4-:R4:W-:Y:S01]  /*3300*/  SYNCS.ARRIVE.TRANS64.RED.A1T0 RZ, [R0+URZ], RZ ;  /* 0x000000ff00ff79a7 */ /* 0x0109e200081004ff */
[----:B---3--:R-:W-:-:S02]  /*3310*/  LOP3.LUT P3, RZ, R6, 0x1, RZ, 0xc0, !PT ;  /* 0x0000000106ff7812 */ /* 0x008fc4000786c0ff */
[----:B------:R-:W-:-:S04]  /*3320*/  SEL R4, RZ, 0x1, P1 ;  /* 0x00000001ff047807 */ /* 0x000fc80000800000 */
[----:B------:R-:W-:Y:S02]  /*3330*/  LOP3.LUT R10, R10, R4, RZ, 0x3c, !PT ;  /* 0x000000040a0a7212 */ /* 0x000fe400078e3cff */
[----:B----4-:R-:W-:-:S04]  /*3340*/  SEL R0, RZ, 0x1, P0 ;  /* 0x00000001ff007807 */ /* 0x010fc80000000000 */
[----:B------:R-:W-:Y:S01]  /*3350*/  LOP3.LUT R9, R9, R0, RZ, 0x3c, !PT ;  /* 0x0000000009097212 */ /* 0x000fe200078e3cff */
[----:B------:R-:W-:Y:S06]  /*3360*/  @P3 BRA `(.L_x_54) ;  /* 0xfffffffc002c3947 */ /* 0x000fec000383ffff */
[----:B------:R-:W-:Y:S01]  /*3370*/  ULEA UR4, UR5, UR6, 0x3 ;  /* 0x0000000605047291 */ /* 0x000fe2000f8e18ff */
[----:B------:R-:W-:-:S08]  /*3380*/  SHF.L.U32 R2, R12, 0x1f, RZ ;  /* 0x0000001f0c027819 */ /* 0x000fd000000006ff */
[----:B------:R-:W3:Y:S02]  /*3390*/  SYNCS.PHASECHK.TRANS64 P0, [UR4+0x90], R2 ;  /* 0x00009002ff0075a7 */ /* 0x000ee40008001004 */
[----:B---3--:R-:W-:Y:S05]  /*33a0*/  @P0 BRA `(.L_x_55) ;  /* 0x0000000000080947 */ /* 0x008fea0003800000 */
[----:B------:R-:W3:Y:S02]  /*33b0*/  SYNCS.PHASECHK.TRANS64.TRYWAIT P0, [UR4+0x90], R2 ;  /* 0x00009002ff0075a7 */ /* 0x000ee40008001104 */
[----:B---3--:R-:W-:Y:S05]  /*33c0*/  @!P0 BRA `(.L_x_56) ;  /* 0x000000b800e88947 */ /* 0x008fea0003800000 */
.L_x_55:
[----:B------:R-:W-:-:S04]  /*33d0*/  UIADD3 UR7, UPT, UPT, UR5, 0x1, URZ ;  /* 0x0000000105077890 */ /* 0x000fc8000fffe0ff */
[----:B------:R-:W-:-:S04]  /*33e0*/  UISETP.NE.AND UP0, UPT, UR7, 0x2, UPT ;  /* 0x000000020700788c */ /* 0x000fc8000bf05270 */
[----:B------:R-:W-:Y:S02]  /*33f0*/  USEL UR8, URZ, 0x1, UP0 ;  /* 0x00000001ff087887 */ /* 0x000fe40008000000 */
[----:B------:R-:W-:-:S04]  /*3400*/  USEL UR7, UR7, URZ, UP0 ;  /* 0x000000ff07077287 */ /* 0x000fc80008000000 */
[----:B------:R-:W-:Y:S01]  /*3410*/  ULEA UR7, UR7, UR6, 0x3 ;  /* 0x0000000607077291 */ /* 0x000fe2000f8e18ff */
[----:B---3--:R-:W-:-:S04]  /*3420*/  LOP3.LUT R2, R12, UR8, RZ, 0x3c, !PT ;  /* 0x000000080c027c12 */ /* 0x008fc8000f8e3cff */
[----:B------:R-:W-:-:S04]  /*3430*/  SHF.L.U32 R0, R2, 0x1f, RZ ;  /* 0x0000001f02007819 */ /* 0x000fc800000006ff */
[----:B------:R-:W3:Y:S02]  /*3440*/  SYNCS.PHASECHK.TRANS64 P0, [UR7+0x90], R0 ;  /* 0x00009000ff0075a7 */ /* 0x000ee40008001007 */
[----:B--23--:R-:W-:Y:S05]  /*3450*/  @P0 EXIT ;  /* 0x000000000000094d */ /* 0x00cfea0003800000 */
[----:B------:R-:W-:Y:S02]  /*3460*/  SHF.L.U32 R2, R2, 0x1f, RZ ;  /* 0x0000001f02027819 */ /* 0x000fe400000006ff */
[----:B------:R-:W-:-:S07]  /*3470*/  MOV R0, UR7 ;  /* 0x0000000700007c02 */ /* 0x000fce0008000f00 */
.L_x_57:
[----:B--2---:R2:W3:Y:S02]  /*3480*/  SYNCS.PHASECHK.TRANS64.TRYWAIT P0, [R0+URZ+0x90], R2 ;  /* 0x00009002000075a7 */ /* 0x0044e400080011ff */
[----:B---3--:R-:W-:Y:S05]  /*3490*/  @!P0 NANOSLEEP.SYNCS 0x989680 ;  /* 0x009896800000895d */ /* 0x008fea0003900000 */
[----:B------:R-:W3:Y:S02]  /*34a0*/  @!P0 SYNCS.PHASECHK.TRANS64 P0, [R0+URZ+0x90], R2 ;  /* 0x00009002000085a7 */ /* 0x000ee400080010ff */
[----:B---3--:R-:W-:Y:S05]  /*34b0*/  @P0 EXIT ;  /* 0x000000000000094d */ /* 0x008fea0003800000 */
[----:B------:R-:W-:Y:S05]  /*34c0*/  BRA `(.L_x_57) ;  /* 0xfffffffc00ec7947 */ /* 0x000fea000383ffff */
.L_x_50:
[----:B------:R-:W-:Y:S05]  /*34d0*/  BRA.U UP5, `(.L_x_58) ;  /* 0x0000001505947547 */ /* 0x000fea000b800000 */
[----:B------:R-:W-:Y:S01]  /*34e0*/  UMOV UR4, 0x40 ;  /* 0x0000004000047882 */ /* 0x000fe20000000000 */
[----:B------:R-:W-:Y:S01]  /*34f0*/  NOP ;  /* 0x0000000000007918 */ /* 0x000fe20000000000 */
[----:B------:R-:W-:Y:S01]  /*3500*/  ULEA UR5, UR63, UR4, 0x18 ;  /* 0x000000043f057291 */ /* 0x000fe2000f8ec0ff */
[----:B------:R-:W-:Y:S02]  /*3510*/  UMOV UR6, 0x400 ;  /* 0x0000040000067882 */ /* 0x000fe40000000000 */
[----:B------:R-:W-:-:S06]  /*3520*/  ULEA UR6, UR63, UR6, 0x18 ;  /* 0x000000063f067291 */ /* 0x000fcc000f8ec0ff */
[----:B------:R-:W3:Y:S02]  /*3530*/  LDS.U8 R2, [UR5+0x1c] ;  /* 0x00001c05ff027984 */ /* 0x000ee40008000000 */
[----:B---3--:R-:W-:-:S13]  /*3540*/  ISETP.NE.AND P0, PT, R2, RZ, PT ;  /* 0x000000ff0200720c */ /* 0x008fda0003f05270 */
[----:B------:R-:W-:Y:S05]  /*3550*/  @P0 BRA `(.L_x_59) ;  /* 0x0000000000580947 */ /* 0x000fea0003800000 */
[----:B------:R-:W-:-:S13]  /*3560*/  ELECT P0, URZ, PT ;  /* 0x0000000000ff782f */ /* 0x000fda0003800000 */
[----:B------:R-:W-:Y:S05]  /*3570*/  @!P0 BRA `(.L_x_60) ;  /* 0x0000000000608947 */ /* 0x000fea0003800000 */
[----:B------:R-:W-:Y:S01]  /*3580*/  UMOV UR4, 0x10 ;  /* 0x0000001000047882 */ /* 0x000fe20000000000 */
[----:B------:R-:W-:Y:S01]  /*3590*/  HFMA2 R2, -RZ, RZ, 0, 5.9604644775390625e-08 ;  /* 0x00000001ff027431 */ /* 0x000fe200000001ff */
[----:B------:R-:W-:-:S03]  /*35a0*/  MOV R3, 0xffff ;  /* 0x0000ffff00037802 */ /* 0x000fc60000000f00 */
[----:B------:R-:W-:Y:S04]  /*35b0*/  DEPBAR.LE SB3, 0x36 ;  /* 0x0000bd800000791a */ /* 0x000fe80000000000 */
[----:B------:R-:W3:Y:S02]  /*35c0*/  UTCATOMSWS.FIND_AND_SET.ALIGN UP0, UR4, UR4 ;  /* 0x00000004000475e3 */ /* 0x000ee40008000800 */
[----:B---3--:R-:W-:Y:S01]  /*35d0*/  MOV R4, UR4 ;  /* 0x0000000400047c02 */ /* 0x008fe20008000f00 */
[----:B------:R-:W-:Y:S06]  /*35e0*/  BRA.U UP0, `(.L_x_61) ;  /* 0x0000000100187547 */ /* 0x000fec000b800000 */
.L_x_62:
[----:B------:R-:W-:Y:S05]  /*35f0*/  NANOSLEEP 0x64 ;  /* 0x000000640000795d */ /* 0x000fea0003800000 */
[----:B------:R-:W-:-:S05]  /*3600*/  UMOV UR4, 0x10 ;  /* 0x0000001000047882 */ /* 0x000fca0000000000 */
[----:B------:R-:W-:Y:S04]  /*3610*/  DEPBAR.LE SB3, 0x36 ;  /* 0x0000bd800000791a */ /* 0x000fe80000000000 */
[----:B------:R-:W3:Y:S02]  /*3620*/  UTCATOMSWS.FIND_AND_SET.ALIGN UP0, UR4, UR4 ;  /* 0x00000004000475e3 */ /* 0x000ee40008000800 */
[----:B---3--:R-:W-:Y:S01]  /*3630*/  MOV R4, UR4 ;  /* 0x0000000400047c02 */ /* 0x008fe20008000f00 */
[----:B------:R-:W-:Y:S05]  /*3640*/  BRA.U !UP0, `(.L_x_62) ;  /* 0xfffffffd08e87547 */ /* 0x000fea000b83ffff */
.L_x_61:
[-C--:B------:R-:W-:Y:S02]  /*3650*/  SHF.L.U32 R3, R3, R4.reuse, RZ ;  /* 0x0000000403037219 */ /* 0x080fe400000006ff */
[----:B------:R-:W-:Y:S01]  /*3660*/  SHF.L.U32 R2, R2, R4, RZ ;  /* 0x0000000402027219 */ /* 0x000fe200000006ff */
[----:B------:R-:W-:Y:S02]  /*3670*/  IMAD.SHL.U32 R4, R4, 0x20, RZ ;  /* 0x0000002004047824 */ /* 0x000fe400078e00ff */
[----:B------:R3:W-:Y:S04]  /*3680*/  ATOMS.OR RZ, [UR5+0x14], R3 ;  /* 0x00001403ffff798c */ /* 0x0007e8000b000005 */
[----:B------:R3:W-:Y:S04]  /*3690*/  ATOMS.OR RZ, [UR5+0x18], R2 ;  /* 0x00001802ffff798c */ /* 0x0007e8000b000005 */
[----:B------:R3:W-:Y:S01]  /*36a0*/  STS [UR6+0x110], R4 ;  /* 0x00011004ff007988 */ /* 0x0007e20008000806 */
[----:B------:R-:W-:Y:S05]  /*36b0*/  BRA `(.L_x_60) ;  /* 0x0000000000107947 */ /* 0x000fea0003800000 */
.L_x_59:
[----:B------:R-:W-:-:S05]  /*36c0*/  MOV R2, 0xffffffff ;  /* 0xffffffff00027802 */ /* 0x000fca0000000f00 */
[----:B------:R3:W-:Y:S02]  /*36d0*/  STS [UR6+0x110], R2 ;  /* 0x00011002ff007988 */ /* 0x0007e40008000806 */
[----:B---3--:R-:W-:Y:S02]  /*36e0*/  MOV R2, 0x3700 ;  /* 0x0000370000027802 */ /* 0x008fe40000000f00 */
[----:B-12--5:R-:W-:Y:S05]  /*36f0*/  CALL.REL.NOINC `($__internal_1_$__cuda_sm10x_tcgen05_guardrail_trap_phase_invalid_during_alloc) ;  /* 0x000000c000b87944 */ /* 0x026fea0003c00000 */
.L_x_60:
[----:B------:R-:W-:Y:S05]  /*3700*/  WARPSYNC.ALL ;  /* 0x0000000000007948 */ /* 0x000fea0003800000 */
[----:B------:R-:W4:Y:S01]  /*3710*/  S2UR UR4, SR_CgaCtaId ;  /* 0x00000000000479c3 */ /* 0x000f220000008800 */
[----:B------:R-:W-:Y:S01]  /*3720*/  UMOV UR49, 0x400 ;  /* 0x0000040000317882 */ /* 0x000fe20000000000 */
[----:B------:R-:W-:-:S06]  /*3730*/  NOP ;  /* 0x0000000000007918 */ /* 0x000fcc0000000000 */
[----:B------:R-:W-:Y:S06]  /*3740*/  BAR.ARV 0x6, 0xa0 ;  /* 0x0182800000007b1d */ /* 0x000fec0000002000 */
[----:B------:R-:W1:Y:S01]  /*3750*/  LDCU UR7, c[0x0][0x38c] ;  /* 0x00007180ff0777ac */ /* 0x000e620008000800 */
[----:B------:R-:W-:Y:S01]  /*3760*/  LOP3.LUT R0, R0, 0xffff, RZ, 0xc0, !PT ;  /* 0x0000ffff00007812 */ /* 0x000fe200078ec0ff */
[----:B------:R-:W-:Y:S02]  /*3770*/  HFMA2 R10, -RZ, RZ, 0, 0 ;  /* 0x00000000ff0a7431 */ /* 0x000fe400000001ff */
[----:B------:R-:W-:Y:S01]  /*3780*/  IMAD.MOV.U32 R11, RZ, RZ, 0x1 ;  /* 0x00000001ff0b7424 */ /* 0x000fe200078e00ff */
[----:B------:R-:W-:Y:S01]  /*3790*/  UMOV UR5, URZ ;  /* 0x000000ff00057c82 */ /* 0x000fe20008000000 */
[----:B------:R-:W-:Y:S01]  /*37a0*/  R2UR UR51, R0 ;  /* 0x00000000003372ca */ /* 0x000fe200000e0000 */
[----:B------:R-:W-:Y:S01]  /*37b0*/  IMAD.U32 R19, RZ, RZ, UR5 ;  /* 0x00000005ff137e24 */ /* 0x000fe2000f8e00ff */
[----:B------:R-:W-:Y:S01]  /*37c0*/  CS2R R8, SRZ ;  /* 0x0000000000087805 */ /* 0x000fe2000001ff00 */
[----:B------:R-:W-:Y:S01]  /*37d0*/  UMOV UR46, URZ ;  /* 0x000000ff002e7c82 */ /* 0x000fe20008000000 */
[----:B------:R-:W-:Y:S01]  /*37e0*/  UMOV UR58, URZ ;  /* 0x000000ff003a7c82 */ /* 0x000fe20008000000 */
[----:B----4-:R-:W-:Y:S01]  /*37f0*/  ULEA UR49, UR4, UR49, 0x18 ;  /* 0x0000003104317291 */ /* 0x010fe2000f8ec0ff */
[----:B------:R-:W4:Y:S03]  /*3800*/  LDCU UR4, c[0x0][0x38c] ;  /* 0x00007180ff0477ac */ /* 0x000f260008000800 */
[----:B------:R-:W-:-:S02]  /*3810*/  UIADD3 UR6, UPT, UPT, UR49, 0x4300, URZ ;  /* 0x0000430031067890 */ /* 0x000fc4000fffe0ff */
[----:B-1----:R-:W-:-:S03]  /*3820*/  UIADD3 UR7, UPT, UPT, UR7, 0xff, URZ ;  /* 0x000000ff07077890 */ /* 0x002fc6000fffe0ff */
[----:B---3--:R-:W1:Y:S01]  /*3830*/  LDS R2, [UR49+0x110] ;  /* 0x00011031ff027984 */ /* 0x008e620008000800 */
[----:B------:R-:W-:Y:S02]  /*3840*/  UIADD3 UR10, UPT, UPT, UR49, 0x34f00, URZ ;  /* 0x00034f00310a7890 */ /* 0x000fe4000fffe0ff */
[----:B------:R-:W-:Y:S02]  /*3850*/  UIADD3 UR5, UPT, UPT, UR49, 0x1c300, URZ ;  /* 0x0001c30031057890 */ /* 0x000fe4000fffe0ff */
[----:B------:R-:W-:Y:S02]  /*3860*/  UIADD3 UR8, UPT, UPT, UR49, 0x34300, URZ ;  /* 0x0003430031087890 */ /* 0x000fe4000fffe0ff */
[----:B------:R-:W-:Y:S02]  /*3870*/  USHF.R.U32.HI UR9, URZ, 0x4, UR6 ;  /* 0x00000004ff097899 */ /* 0x000fe40008011606 */
[----:B------:R-:W-:Y:S02]  /*3880*/  USHF.R.U32.HI UR6, URZ, 0x4, UR5 ;  /* 0x00000004ff067899 */ /* 0x000fe40008011605 */
[----:B----4-:R-:W-:-:S02]  /*3890*/  UISETP.GE.AND UP3, UPT, UR4, 0x1, UPT ;  /* 0x000000010400788c */ /* 0x010fc4000bf66270 */
[----:B------:R-:W-:Y:S02]  /*38a0*/  USHF.R.S32.HI UR4, URZ, 0x1f, UR7 ;  /* 0x0000001fff047899 */ /* 0x000fe40008011407 */
[----:B------:R-:W-:Y:S02]  /*38b0*/  USHF.R.U32.HI UR5, URZ, 0x4, UR8 ;  /* 0x00000004ff057899 */ /* 0x000fe40008011608 */
[----:B------:R-:W-:Y:S02]  /*38c0*/  ULEA.HI UR7, UR4, UR7, URZ, 0x8 ;  /* 0x0000000704077291 */ /* 0x000fe4000f8f40ff */
[----:B------:R-:W-:Y:S02]  /*38d0*/  USHF.R.U32.HI UR4, URZ, 0x4, UR10 ;  /* 0x00000004ff047899 */ /* 0x000fe4000801160a */
[----:B------:R-:W-:Y:S02]  /*38e0*/  ULOP3.LUT UR6, UR6, 0x3fff, URZ, 0xc0, !UPT ;  /* 0x00003fff06067892 */ /* 0x000fe4000f8ec0ff */
[----:B------:R-:W-:-:S02]  /*38f0*/  ULOP3.LUT UR4, UR4, 0x3fff, URZ, 0xc0, !UPT ;  /* 0x00003fff04047892 */ /* 0x000fc4000f8ec0ff */
[----:B------:R-:W-:Y:S02]  /*3900*/  ULOP3.LUT UR9, UR9, 0x3fff, URZ, 0xc0, !UPT ;  /* 0x00003fff09097892 */ /* 0x000fe4000f8ec0ff */
[----:B------:R-:W-:Y:S02]  /*3910*/  ULOP3.LUT UR5, UR5, 0x3fff, URZ, 0xc0, !UPT ;  /* 0x00003fff05057892 */ /* 0x000fe4000f8ec0ff */
[----:B------:R-:W-:Y:S02]  /*3920*/  ULOP3.LUT UR4, UR4, 0x10000, URZ, 0xfc, !UPT ;  /* 0x0001000004047892 */ /* 0x000fe4000f8efcff */
[----:B------:R-:W-:Y:S02]  /*3930*/  USHF.R.S32.HI UR20, URZ, 0x8, UR7 ;  /* 0x00000008ff147899 */ /* 0x000fe40008011407 */
[----:B------:R-:W-:Y:S02]  /*3940*/  ULOP3.LUT UR6, UR6, 0x10000, URZ, 0xfc, !UPT ;  /* 0x0001000006067892 */ /* 0x000fe4000f8efcff */
[----:B------:R-:W-:Y:S01]  /*3950*/  ULOP3.LUT UR7, UR9, 0x10000, URZ, 0xfc, !UPT ;  /* 0x0001000009077892 */ /* 0x000fe2000f8efcff */
[----:B------:R-:W-:Y:S01]  /*3960*/  IMAD.U32 R18, RZ, RZ, UR4 ;  /* 0x00000004ff127e24 */ /* 0x000fe2000f8e00ff */
[----:B------:R-:W-:Y:S01]  /*3970*/  ULOP3.LUT UR5, UR5, 0x10000, URZ, 0xfc, !UPT ;  /* 0x0001000005057892 */ /* 0x000fe2000f8efcff */
[----:B------:R-:W-:Y:S01]  /*3980*/  IMAD.U32 R12, RZ, RZ, UR20 ;  /* 0x00000014ff0c7e24 */ /* 0x000fe2000f8e00ff */
[----:B------:R-:W-:Y:S01]  /*3990*/  UISETP.LT.AND UP0, UPT, UR20, 0x1, UPT ;  /* 0x000000011400788c */ /* 0x000fe2000bf01270 */
[----:B-1----:R-:W-:Y:S01]  /*39a0*/  R2UR UR45, R2 ;  /* 0x00000000022d72ca */ /* 0x002fe200000e0000 */
[----:B------:R-:W-:Y:S01]  /*39b0*/  IMAD.U32 R16, RZ, RZ, UR6 ;  /* 0x00000006ff107e24 */ /* 0x000fe2000f8e00ff */
[----:B------:R-:W-:Y:S01]  /*39c0*/  MOV R15, UR7 ;  /* 0x00000007000f7c02 */ /* 0x000fe20008000f00 */
[----:B------:R-:W-:Y:S01]  /*39d0*/  USEL UR20, UR20, 0x1, !UP0 ;  /* 0x0000000114147887 */ /* 0x000fe2000c000000 */
[----:B------:R-:W-:Y:S01]  /*39e0*/  MOV R17, UR5 ;  /* 0x0000000500117c02 */ /* 0x000fe20008000f00 */
[----:B------:R-:W-:Y:S01]  /*39f0*/  UMOV UR56, URZ ;  /* 0x000000ff00387c82 */ /* 0x000fe20008000000 */
[----:B------:R-:W-:Y:S01]  /*3a00*/  UMOV UR54, URZ ;  /* 0x000000ff00367c82 */ /* 0x000fe20008000000 */
[----:B--2---:R-:W-:-:S06]  /*3a10*/  UMOV UR52, URZ ;  /* 0x000000ff00347c82 */ /* 0x004fcc0008000000 */
[----:B------:R-:W-:Y:S02]  /*3a20*/  UIADD3 UR12, UPT, UPT, UR45, 0x100, URZ ;  /* 0x000001002d0c7890 */ /* 0x000fe4000fffe0ff */
[----:B------:R-:W-:Y:S02]  /*3a30*/  UIADD3 UR14, UPT, UPT, UR45, 0x104, URZ ;  /* 0x000001042d0e7890 */ /* 0x000fe4000fffe0ff */
[----:B------:R-:W-:Y:S02]  /*3a40*/  UIADD3 UR13, UPT, UPT, UR45, 0x10c, URZ ;  /* 0x0000010c2d0d7890 */ /* 0x000fe4000fffe0ff */
[----:B------:R-:W-:Y:S01]  /*3a50*/  UIADD3 UR16, UPT, UPT, UR45, 0x40000100, URZ ;  /* 0x400001002d107890 */ /* 0x000fe2000fffe0ff */
[----:B------:R-:W-:Y:S01]  /*3a60*/  MOV R25, UR12 ;  /* 0x0000000c00197c02 */ /* 0x000fe20008000f00 */
[----:B------:R-:W-:Y:S01]  /*3a70*/  UIADD3 UR15, UPT, UPT, UR45, 0x40000108, URZ ;  /* 0x400001082d0f7890 */ /* 0x000fe2000fffe0ff */
[----:B------:R-:W-:Y:S01]  /*3a80*/  MOV R23, UR14 ;  /* 0x0000000e00177c02 */ /* 0x000fe20008000f00 */
[----:B------:R-:W-:Y:S01]  /*3a90*/  UIADD3 UR76, UPT, UPT, UR45, -0x7fffff00, URZ ;  /* 0x800001002d4c7890 */ /* 0x000fe2000fffe0ff */
[----:B------:R-:W-:Y:S01]  /*3aa0*/  IMAD.U32 R22, RZ, RZ, UR13 ;  /* 0x0000000dff167e24 */ /* 0x000fe2000f8e00ff */
[----:B------:R-:W-:Y:S01]  /*3ab0*/  UIADD3 UR74, UPT, UPT, UR45, -0x3fffff00, URZ ;  /* 0xc00001002d4a7890 */ /* 0x000fe2000fffe0ff */
[----:B------:R-:W-:Y:S01]  /*3ac0*/  MOV R21, UR16 ;  /* 0x0000001000157c02 */ /* 0x000fe20008000f00 */
[----:B------:R-:W-:Y:S01]  /*3ad0*/  UIADD3 UR77, UPT, UPT, UR45, -0x7ffffef8, URZ ;  /* 0x800001082d4d7890 */ /* 0x000fe2000fffe0ff */
[----:B------:R-:W-:Y:S01]  /*3ae0*/  IMAD.U32 R20, RZ, RZ, UR15 ;  /* 0x0000000fff147e24 */ /* 0x000fe2000f8e00ff */
[----:B------:R-:W-:-:S02]  /*3af0*/  UIADD3 UR72, UPT, UPT, UR45, 0x40000104, URZ ;  /* 0x400001042d487890 */ /* 0x000fc4000fffe0ff */
[----:B------:R-:W-:Y:S02]  /*3b00*/  UIADD3 UR75, UPT, UPT, UR45, -0x3ffffef8, URZ ;  /* 0xc00001082d4b7890 */ /* 0x000fe4000fffe0ff */
[----:B------:R-:W-:Y:S02]  /*3b10*/  UIADD3 UR11, UPT, UPT, UR45, 0x108, URZ ;  /* 0x000001082d0b7890 */ /* 0x000fe4000fffe0ff */
[----:B------:R-:W-:Y:S02]  /*3b20*/  UIADD3 UR70, UPT, UPT, UR45, -0x7ffffefc, URZ ;  /* 0x800001042d467890 */ /* 0x000fe4000fffe0ff */
[----:B------:R-:W-:Y:S02]  /*3b30*/  UIADD3 UR68, UPT, UPT, UR45, -0x3ffffefc, URZ ;  /* 0xc00001042d447890 */ /* 0x000fe4000fffe0ff */
[----:B------:R-:W-:Y:S01]  /*3b40*/  USHF.R.U32.HI UR4, URZ, 0x11, UR14 ;  /* 0x00000011ff047899 */ /* 0x000fe2000801160e */
[----:B------:R-:W-:Y:S01]  /*3b50*/  IMAD.U32 R24, RZ, RZ, UR11 ;  /* 0x0000000bff187e24 */ /* 0x000fe2000f8e00ff */
[----:B------:R-:W-:-:S02]  /*3b60*/  USHF.R.U32.HI UR12, URZ, 0x11, UR12 ;  /* 0x00000011ff0c7899 */ /* 0x000fc4000801160c */
[----:B------:R-:W-:Y:S02]  /*3b70*/  USHF.R.U32.HI UR10, URZ, 0x11, UR16 ;  /* 0x00000011ff0a7899 */ /* 0x000fe40008011610 */
[----:B------:R-:W-:Y:S02]  /*3b80*/  USHF.R.U32.HI UR8, URZ, 0x11, UR76 ;  /* 0x00000011ff087899 */ /* 0x000fe4000801164c */
[----:B------:R-:W-:Y:S02]  /*3b90*/  USHF.R.U32.HI UR6, URZ, 0x11, UR74 ;  /* 0x00000011ff067899 */ /* 0x000fe4000801164a */
[----:B------:R-:W-:Y:S02]  /*3ba0*/  USHF.R.U32.HI UR14, URZ, 0x1a, UR13 ;  /* 0x0000001aff0e7899 */ /* 0x000fe4000801160d */
[----:B------:R-:W-:Y:S02]  /*3bb0*/  USHF.R.U32.HI UR7, URZ, 0x1a, UR77 ;  /* 0x0000001aff077899 */ /* 0x000fe4000801164d */
[----:B------:R-:W-:-:S02]  /*3bc0*/  USHF.R.U32.HI UR13, URZ, 0x11, UR72 ;  /* 0x00000011ff0d7899 */ /* 0x000fc40008011648 */
[----:B------:R-:W-:Y:S02]  /*3bd0*/  USHF.R.U32.HI UR9, URZ, 0x1a, UR15 ;  /* 0x0000001aff097899 */ /* 0x000fe4000801160f */
[----:B------:R-:W-:Y:S02]  /*3be0*/  USHF.R.U32.HI UR5, URZ, 0x1a, UR75 ;  /* 0x0000001aff057899 */ /* 0x000fe4000801164b */
[----:B------:R-:W-:Y:S02]  /*3bf0*/  UIADD3 UR73, UPT, UPT, UR45, 0x4000010c, URZ ;  /* 0x4000010c2d497890 */ /* 0x000fe4000fffe0ff */
[----:B------:R-:W-:Y:S02]  /*3c00*/  UIADD3 UR71, UPT, UPT, UR45, -0x7ffffef4, URZ ;  /* 0x8000010c2d477890 */ /* 0x000fe4000fffe0ff */
[----:B------:R-:W-:Y:S02]  /*3c10*/  UIADD3 UR69, UPT, UPT, UR45, -0x3ffffef4, URZ ;  /* 0xc000010c2d457890 */ /* 0x000fe4000fffe0ff */
[----:B------:R-:W-:-:S02]  /*3c20*/  USHF.R.U32.HI UR15, URZ, 0x11, UR70 ;  /* 0x00000011ff0f7899 */ /* 0x000fc40008011646 */
[----:B------:R-:W-:Y:S02]  /*3c30*/  USHF.R.U32.HI UR17, URZ, 0x11, UR68 ;  /* 0x00000011ff117899 */ /* 0x000fe40008011644 */
[----:B------:R-:W-:Y:S02]  /*3c40*/  ULOP3.LUT UR12, UR12, 0x6000, URZ, 0xc0, !UPT ;  /* 0x000060000c0c7892 */ /* 0x000fe4000f8ec0ff */
[----:B------:R-:W-:Y:S02]  /*3c50*/  ULOP3.LUT UR10, UR10, 0x6000, URZ, 0xc0, !UPT ;  /* 0x000060000a0a7892 */ /* 0x000fe4000f8ec0ff */
[----:B------:R-:W-:Y:S02]  /*3c60*/  ULOP3.LUT UR8, UR8, 0x6000, URZ, 0xc0, !UPT ;  /* 0x0000600008087892 */ /* 0x000fe4000f8ec0ff */
[----:B------:R-:W-:Y:S02]  /*3c70*/  ULOP3.LUT UR60, UR6, 0x6000, URZ, 0xc0, !UPT ;  /* 0x00006000063c7892 */ /* 0x000fe4000f8ec0ff */
[----:B------:R-:W-:-:S02]  /*3c80*/  ULOP3.LUT UR63, UR7, 0x30, URZ, 0xc0, !UPT ;  /* 0x00000030073f7892 */ /* 0x000fc4000f8ec0ff */
[----:B------:R-:W-:Y:S02]  /*3c90*/  ULOP3.LUT UR6, UR13, 0x6000, URZ, 0xc0, !UPT ;  /* 0x000060000d067892 */ /* 0x000fe4000f8ec0ff */
[----:B------:R-:W-:Y:S02]  /*3ca0*/  USHF.R.U32.HI UR11, URZ, 0x1a, UR11 ;  /* 0x0000001aff0b7899 */ /* 0x000fe4000801160b */
[----:B------:R-:W-:Y:S02]  /*3cb0*/  ULOP3.LUT UR61, UR5, 0x30, URZ, 0xc0, !UPT ;  /* 0x00000030053d7892 */ /* 0x000fe4000f8ec0ff */
[----:B------:R-:W-:Y:S02]  /*3cc0*/  ULOP3.LUT UR7, UR4, 0x6000, URZ, 0xc0, !UPT ;  /* 0x0000600004077892 */ /* 0x000fe4000f8ec0ff */
[----:B------:R-:W-:Y:S02]  /*3cd0*/  UIADD3 UR13, UPT, UPT, -UR20, URZ, URZ ;  /* 0x000000ff140d7290 */ /* 0x000fe4000fffe1ff */
[----:B------:R-:W-:-:S02]  /*3ce0*/  USHF.R.U32.HI UR16, URZ, 0x1a, UR73 ;  /* 0x0000001aff107899 */ /* 0x000fc40008011649 */
[----:B------:R-:W-:Y:S02]  /*3cf0*/  USHF.R.U32.HI UR18, URZ, 0x1a, UR71 ;  /* 0x0000001aff127899 */ /* 0x000fe40008011647 */
[----:B------:R-:W-:Y:S01]  /*3d00*/  USHF.R.U32.HI UR19, URZ, 0x1a, UR69 ;  /* 0x0000001aff137899 */ /* 0x000fe20008011645 */
[----:B------:R-:W-:Y:S01]  /*3d10*/  MOV R14, UR13 ;  /* 0x0000000d000e7c02 */ /* 0x000fe20008000f00 */
[----:B------:R-:W-:Y:S02]  /*3d20*/  ULOP3.LUT UR5, UR15, 0x6000, URZ, 0xc0, !UPT ;  /* 0x000060000f057892 */ /* 0x000fe4000f8ec0ff */
[----:B------:R-:W-:Y:S02]  /*3d30*/  ULOP3.LUT UR4, UR17, 0x6000, URZ, 0xc0, !UPT ;  /* 0x0000600011047892 */ /* 0x000fe4000f8ec0ff */
[----:B------:R-:W-:Y:S02]  /*3d40*/  ULOP3.LUT UR66, UR12, 0x8a0, URZ, 0xfc, !UPT ;  /* 0x000008a00c427892 */ /* 0x000fe4000f8efcff */
[----:B------:R-:W-:-:S02]  /*3d50*/  ULOP3.LUT UR64, UR10, 0x8a0, URZ, 0xfc, !UPT ;  /* 0x000008a00a407892 */ /* 0x000fc4000f8efcff */
[----:B------:R-:W-:Y:S02]  /*3d60*/  ULOP3.LUT UR62, UR8, 0x8a0, URZ, 0xfc, !UPT ;  /* 0x000008a0083e7892 */ /* 0x000fe4000f8efcff */
[----:B------:R-:W-:Y:S02]  /*3d70*/  ULOP3.LUT UR60, UR60, 0x8a0, URZ, 0xfc, !UPT ;  /* 0x000008a03c3c7892 */ /* 0x000fe4000f8efcff */
        /* <DEDUP_REMOVED lines=10> */
[----:B------:R-:W-:Y:S02]  /*3e20*/  UPRMT UR67, UR11, 0x5410, UR66 ;  /* 0x000054100b437896 */ /* 0x000fe40008000042 */
[----:B------:R-:W-:Y:S02]  /*3e30*/  UPRMT UR65, UR9, 0x5410, UR64 ;  /* 0x0000541009417896 */ /* 0x000fe40008000040 */
[----:B------:R-:W-:Y:S02]  /*3e40*/  UPRMT UR63, UR63, 0x5410, UR62 ;  /* 0x000054103f3f7896 */ /* 0x000fe4000800003e */
[----:B------:R-:W-:Y:S02]  /*3e50*/  UPRMT UR61, UR61, 0x5410, UR60 ;  /* 0x000054103d3d7896 */ /* 0x000fe4000800003c */
[----:B------:R-:W-:Y:S02]  /*3e60*/  UPRMT UR59, UR14, 0x5410, UR7 ;  /* 0x000054100e3b7896 */ /* 0x000fe40008000007 */
[----:B------:R-:W-:-:S02]  /*3e70*/  UPRMT UR57, UR16, 0x5410, UR6 ;  /* 0x0000541010397896 */ /* 0x000fc40008000006 */
[----:B------:R-:W-:Y:S02]  /*3e80*/  UPRMT UR55, UR18, 0x5410, UR5 ;  /* 0x0000541012377896 */ /* 0x000fe40008000005 */
[----:B------:R-:W-:Y:S01]  /*3e90*/  UPRMT UR53, UR19, 0x5410, UR4 ;  /* 0x0000541013357896 */ /* 0x000fe20008000004 */
[----:B------:R-:W-:Y:S01]  /*3ea0*/  UMOV UR66, URZ ;  /* 0x000000ff00427c82 */ /* 0x000fe20008000000 */
[----:B------:R-:W-:Y:S01]  /*3eb0*/  UMOV UR64, URZ ;  /* 0x000000ff00407c82 */ /* 0x000fe20008000000 */
[----:B------:R-:W-:Y:S01]  /*3ec0*/  UMOV UR62, URZ ;  /* 0x000000ff003e7c82 */ /* 0x000fe20008000000 */
[----:B------:R-:W-:-:S08]  /*3ed0*/  UMOV UR60, URZ ;  /* 0x000000ff003c7c82 */ /* 0x000fd00008000000 */
.L_x_69:
[----:B------:R-:W-:Y:S02]  /*3ee0*/  LEA R0, R10, UR49, 0x3 ;  /* 0x000000310a007c11 */ /* 0x000fe4000f8e18ff */
[----:B------:R-:W-:Y:S02]  /*3ef0*/  SHF.L.U32 R2, R9, 0x1f, RZ ;  /* 0x0000001f09027819 */ /* 0x000fe400000006ff */
[----:B------:R-:W-:Y:S01]  /*3f00*/  PLOP3.LUT P0, PT, PT, PT, UP3, 0x80, 0x8 ;  /* 0x000000000008781c */ /* 0x000fe20003f0f038 */
[----:B------:R-:W-:Y:S01]  /*3f10*/  VIADD R3, R0, 0x90 ;  /* 0x0000009000037836 */ /* 0x000fe20000000000 */
[----:B-1----:R-:W1:Y:S02]  /*3f20*/  SYNCS.PHASECHK.TRANS64.TRYWAIT P1, [R0+URZ+0x80], R2 ;  /* 0x00008002000075a7 */ /* 0x002e6400080211ff */
[----:B-1-3--:R-:W-:Y:S09]  /*3f30*/  @!P1 BRA `(.L_x_63) ;  /* 0x000000b000249947 */ /* 0x00aff20003800000 */
.L_x_204:
[----:B------:R-:W-:Y:S01]  /*3f40*/  LEA R4, R10, UR49, 0x4 ;  /* 0x000000310a047c11 */ /* 0x000fe2000f8e20ff */
[----:B------:R-:W-:Y:S01]  /*3f50*/  @UP3 ULEA UR4, UR46, UR49, 0x3 ;  /* 0x000000312e043291 */ /* 0x000fe2000f8e18ff */
[----:B------:R-:W-:Y:S02]  /*3f60*/  R2UR UR5, R19 ;  /* 0x00000000130572ca */ /* 0x000fe400000e0000 */
[----:B------:R-:W-:Y:S02]  /*3f70*/  PLOP3.LUT P2, PT, PT, PT, PT, 0x80, 0x8 ;  /* 0x000000000008781c */ /* 0x000fe40003f4f070 */
[----:B------:R-:W2:Y:S01]  /*3f80*/  LDS.128 R4, [R4+0xf0] ;  /* 0x0000f00004047984 */ /* 0x000ea20000000c00 */
[----:B------:R-:W-:Y:S02]  /*3f90*/  PRMT R3, RZ, 0x654, R3 ;  /* 0x00000654ff037816 */ /* 0x000fe40000000003 */
[----:B-1----:R-:W-:Y:S01]  /*3fa0*/  @P0 SHF.L.U32 R2, R8, 0x1f, RZ ;  /* 0x0000001f08020819 */ /* 0x002fe200000006ff */
[----:B------:R-:W-:Y:S01]  /*3fb0*/  @!PT LDS RZ, [RZ] ;  /* 0x00000000fffff984 */ /* 0x000fe20000000800 */
[----:B------:R-:W-:Y:S01]  /*3fc0*/  @!PT LDS RZ, [RZ] ;  /* 0x00000000fffff984 */ /* 0x000fe20000000800 */
[----:B------:R-:W-:Y:S01]  /*3fd0*/  @!PT LDS RZ, [RZ] ;  /* 0x00000000fffff984 */ /* 0x000fe20000000800 */
[----:B------:R-:W-:Y:S01]  /*3fe0*/  @!PT LDS RZ, [RZ] ;  /* 0x00000000fffff984 */ /* 0x000fe20000000800 */
[----:B------:R1:W-:Y:S06]  /*3ff0*/  MEMBAR.ALL.CTA ;  /* 0x0000000000007992 */ /* 0x0003ec0000008000 */
[----:B-1----:R-:W1:Y:S01]  /*4000*/  FENCE.VIEW.ASYNC.S ;  /* 0x00000000000073c6 */ /* 0x002e620000000000 */
[----:B------:R-:W-:Y:S01]  /*4010*/  SHF.L.U32 R0, R11, 0x1f, RZ ;  /* 0x0000001f0b007819 */ /* 0x000fe200000006ff */
[----:B------:R-:W-:-:S02]  /*4020*/  ULEA UR6, UR5, UR49, 0x3 ;  /* 0x0000003105067291 */ /* 0x000fc4000f8e18ff */
[----:B------:R-:W-:-:S04]  /*4030*/  ULEA UR44, UR5, UR45, 0x7 ;  /* 0x0000002d052c7291 */ /* 0x000fc8000f8e38ff */
[----:B------:R-:W-:Y:S01]  /*4040*/  IMAD.U32 R13, RZ, RZ, UR6 ;  /* 0x00000006ff0d7e24 */ /* 0x000fe2000f8e00ff */
[----:B-1----:R1:W-:Y:S01]  /*4050*/  SYNCS.ARRIVE.TRANS64.RED.A1T0 RZ, [R3+URZ], RZ ;  /* 0x000000ff03ff79a7 */ /* 0x0023e200081004ff */
[----:B------:R1:W3:Y:S01]  /*4060*/  @P0 SYNCS.PHASECHK.TRANS64.TRYWAIT P2, [UR4], R2 ;  /* 0x00000002ff0005a7 */ /* 0x0002e20008041104 */
[----:B--2---:R-:W-:Y:S01]  /*4070*/  LOP3.LUT P1, RZ, R6, 0x1, RZ, 0xc0, !PT ;  /* 0x0000000106ff7812 */ /* 0x004fe2000782c0ff */
[----:B------:R-:W2:Y:S02]  /*4080*/  SYNCS.PHASECHK.TRANS64.TRYWAIT P0, [UR6+0xb0], R0 ;  /* 0x0000b000ff0075a7 */ /* 0x000ea40008001106 */
[----:B-123--:R-:W-:Y:S10]  /*4090*/  @!P0 BRA `(.L_x_64) ;  /* 0x000000ac00e08947 */ /* 0x00eff40003800000 */
.L_x_206:
[----:B------:R-:W-:Y:S01]  /*40a0*/  IADD3 R10, PT, PT, R10, 0x1, RZ ;  /* 0x000000010a0a7810 */ /* 0x000fe20007ffe0ff */
[----:B------:R-:W-:Y:S06]  /*40b0*/  BRA.U !UP3, `(.L_x_65) ;  /* 0x000000050b707547 */ /* 0x000fec000b800000 */
[----:B------:R-:W-:Y:S01]  /*40c0*/  R2UR UR48, R14 ;  /* 0x000000000e3072ca */ /* 0x000fe200000e0000 */
[----:B------:R-:W-:Y:S01]  /*40d0*/  UMOV UR9, URZ ;  /* 0x000000ff00097c82 */ /* 0x000fe20008000000 */
[----:B------:R-:W-:Y:S01]  /*40e0*/  R2UR UR47, R12 ;  /* 0x000000000c2f72ca */ /* 0x000fe200000e0000 */
[----:B------:R-:W-:-:S14]  /*40f0*/  UMOV UR5, UR46 ;  /* 0x0000002e00057c82 */ /* 0x000fdc0008000000 */
.L_x_68:
[----:B------:R-:W-:Y:S02]  /*4100*/  UIADD3 UR48, UPT, UPT, UR48, 0x1, URZ ;  /* 0x0000000130307890 */ /* 0x000fe4000fffe0ff */
[----:B------:R-:W-:Y:S02]  /*4110*/  ULEA UR7, UR5, UR49, 0x3 ;  /* 0x0000003105077291 */ /* 0x000fe4000f8e18ff */
[----:B------:R-:W-:Y:S01]  /*4120*/  UISETP.NE.AND UP0, UPT, UR48, URZ, UPT ;  /* 0x000000ff3000728c */ /* 0x000fe2000bf05270 */
[----:B--23--:R-:W-:Y:S10]  /*4130*/  @P2 BRA `(.L_x_66) ;  /* 0x00000000000c2947 */ /* 0x00cff40003800000 */
[----:B-1----:R-:W-:Y:S04]  /*4140*/  SHF.L.U32 R2, R8, 0x1f, RZ ;  /* 0x0000001f08027819 */ /* 0x002fe800000006ff */
[----:B------:R-:W1:Y:S02]  /*4150*/  SYNCS.PHASECHK.TRANS64.TRYWAIT P0, [UR7], R2 ;  /* 0x00000002ff0075a7 */ /* 0x000e640008001107 */
[----:B-1----:R-:W-:Y:S05]  /*4160*/  @!P0 BRA `(.L_x_67) ;  /* 0x000000ac00c88947 */ /* 0x002fea0003800000 */
.L_x_66:
[----:B------:R-:W-:Y:S01]  /*4170*/  UISETP.NE.AND UP1, UPT, UR47, 0x1, UPT ;  /* 0x000000012f00788c */ /* 0x000fe2000bf25270 */
[----:B------:R-:W-:Y:S01]  /*4180*/  PLOP3.LUT P2, PT, PT, PT, PT, 0x80, 0x8 ;  /* 0x000000000008781c */ /* 0x000fe20003f4f070 */
[----:B------:R-:W-:Y:S01]  /*4190*/  UIADD3 UR4, UPT, UPT, UR5, 0x1, URZ ;  /* 0x0000000105047890 */ /* 0x000fe2000fffe0ff */
[----:B------:R-:W-:Y:S01]  /*41a0*/  R2UR UR10, R17 ;  /* 0x00000000110a72ca */ /* 0x000fe200000e0000 */
[----:B------:R-:W-:Y:S01]  /*41b0*/  UIADD3 UR50, UPT, UPT, UR7, 0x18, URZ ;  /* 0x0000001807327890 */ /* 0x000fe2000fffe0ff */
[----:B------:R-:W-:Y:S01]  /*41c0*/  R2UR UR8, R18 ;  /* 0x00000000120872ca */ /* 0x000fe200000e0000 */
[----:B------:R-:W-:Y:S01]  /*41d0*/  UISETP.NE.AND UP2, UPT, UR4, 0x3, UPT ;  /* 0x000000030400788c */ /* 0x000fe2000bf45270 */
[----:B------:R-:W-:Y:S01]  /*41e0*/  PLOP3.LUT P0, PT, PT, PT, UP1, 0x80, 0x8 ;  /* 0x000000000008781c */ /* 0x000fe20003f0f018 */
[----:B------:R-:W-:Y:S01]  /*41f0*/  UIADD3 UR47, UPT, UPT, UR47, -0x1, URZ ;  /* 0xffffffff2f2f7890 */ /* 0x000fe2000fffe0ff */
[----:B------:R-:W-:Y:S01]  /*4200*/  R2UR UR14, R16 ;  /* 0x00000000100e72ca */ /* 0x000fe200000e0000 */
[----:B------:R-:W-:Y:S01]  /*4210*/  USEL UR6, URZ, 0x1, UP2 ;  /* 0x00000001ff067887 */ /* 0x000fe20009000000 */
[----:B------:R-:W-:Y:S01]  /*4220*/  R2UR UR12, R15 ;  /* 0x000000000f0c72ca */ /* 0x000fe200000e0000 */
[----:B------:R-:W-:Y:S01]  /*4230*/  USEL UR46, UR4, URZ, UP2 ;  /* 0x000000ff042e7287 */ /* 0x000fe20009000000 */
[----:B------:R-:W-:Y:S01]  /*4240*/  UMOV UR11, 0x4008 ;  /* 0x00004008000b7882 */ /* 0x000fe20000000000 */
[----:B------:R-:W-:Y:S02]  /*4250*/  UMOV UR43, 0x4008 ;  /* 0x00004008002b7882 */ /* 0x000fe40000000000 */
[----:B------:R-:W-:Y:S01]  /*4260*/  @UP1 ULEA UR4, UR46, UR49, 0x3 ;  /* 0x000000312e041291 */ /* 0x000fe2000f8e18ff */
[----:B------:R-:W-:Y:S01]  /*4270*/  LOP3.LUT R8, R8, UR6, RZ, 0x3c, !PT ;  /* 0x0000000608087c12 */ /* 0x000fe2000f8e3cff */
[----:B------:R-:W-:Y:S02]  /*4280*/  ULEA UR10, UR5, UR10, 0x6 ;  /* 0x0000000a050a7291 */ /* 0x000fe4000f8e30ff */
[----:B------:R-:W-:Y:S01]  /*4290*/  ULEA UR8, UR5, UR8, 0x6 ;  /* 0x0000000805087291 */ /* 0x000fe2000f8e30ff */
[----:B-1----:R-:W-:Y:S01]  /*42a0*/  @P0 SHF.L.U32 R0, R8, 0x1f, RZ ;  /* 0x0000001f08000819 */ /* 0x002fe200000006ff */
[----:B------:R-:W-:Y:S02]  /*42b0*/  UIADD3 UR42, UPT, UPT, UR10, 0x20, URZ ;  /* 0x000000200a2a7890 */ /* 0x000fe4000fffe0ff */
[----:B------:R-:W-:Y:S01]  /*42c0*/  UISETP.NE.U32.AND UP1, UPT, UR9, URZ, UPT ;  /* 0x000000ff0900728c */ /* 0x000fe2000bf25070 */
[----:B------:R2:W3:Y:S01]  /*42d0*/  @P0 SYNCS.PHASECHK.TRANS64.TRYWAIT P2, [UR4], R0 ;  /* 0x00000000ff0005a7 */ /* 0x0004e20008041104 */
[----:B------:R-:W-:Y:S01]  /*42e0*/  UIADD3 UR40, UPT, UPT, UR8, 0x20, URZ ;  /* 0x0000002008287890 */ /* 0x000fe2000fffe0ff */
[----:B------:R1:W-:Y:S01]  /*42f0*/  UTCCP.T.S.4x32dp128bit tmem[UR45+0x100], gdesc[UR10] ;  /* 0x0001000a2d0079e7 */ /* 0x0003e20009100000 */
[----:B------:R-:W-:Y:S02]  /*4300*/  ULEA UR6, UR5, UR14, 0xb ;  /* 0x0000000e05067291 */ /* 0x000fe4000f8e58ff */
[----:B------:R-:W-:Y:S01]  /*4310*/  ULEA UR4, UR5, UR12, 0xb ;  /* 0x0000000c05047291 */ /* 0x000fe2000f8e58ff */
[----:B------:R4:W-:Y:S01]  /*4320*/  UTCCP.T.S.4x32dp128bit tmem[UR45+0x104], gdesc[UR42] ;  /* 0x0001042a2d0079e7 */ /* 0x0009e20009100000 */
[----:B------:R-:W-:Y:S02]  /*4330*/  UIADD3 UR38, UPT, UPT, UR6, 0x2, URZ ;  /* 0x0000000206267890 */ /* 0x000fe4000fffe0ff */
        /* <DEDUP_REMOVED lines=8> */
[----:B------:R-:W-:Y:S01]  /*43c0*/  UIADD3 UR20, UPT, UPT, UR4, 0x402, URZ ;  /* 0x0000040204147890 */ /* 0x000fe2000fffe0ff */
[----:B-1----:R-:W-:Y:S01]  /*43d0*/  R2UR UR10, R23 ;  /* 0x00000000170a72ca */ /* 0x002fe200000e0000 */
[----:B------:R-:W-:Y:S01]  /*43e0*/  UIADD3 UR18, UPT, UPT, UR6, 0x404, URZ ;  /* 0x0000040406127890 */ /* 0x000fe2000fffe0ff */
[----:B------:R-:W-:Y:S01]  /*43f0*/  R2UR UR11, R22 ;  /* 0x00000000160b72ca */ /* 0x000fe200000e0000 */
[----:B------:R-:W-:Y:S01]  /*4400*/  UIADD3 UR16, UPT, UPT, UR4, 0x404, URZ ;  /* 0x0000040404107890 */ /* 0x000fe2000fffe0ff */
[----:B----4-:R-:W-:Y:S01]  /*4410*/  R2UR UR42, R21 ;  /* 0x00000000152a72ca */ /* 0x010fe200000e0000 */
[----:B------:R-:W-:Y:S01]  /*4420*/  UIADD3 UR14, UPT, UPT, UR6, 0x406, URZ ;  /* 0x00000406060e7890 */ /* 0x000fe2000fffe0ff */
[----:B------:R-:W-:Y:S01]  /*4430*/  R2UR UR43, R20 ;  /* 0x00000000142b72ca */ /* 0x000fe200000e0000 */
[----:B------:R-:W-:Y:S01]  /*4440*/  UIADD3 UR12, UPT, UPT, UR4, 0x406, URZ ;  /* 0x00000406040c7890 */ /* 0x000fe2000fffe0ff */
[----:B------:R-:W-:Y:S01]  /*4450*/  UMOV UR9, 0x4008 ;  /* 0x0000400800097882 */ /* 0x000fe20000000000 */
[----:B------:R-:W-:Y:S01]  /*4460*/  UMOV UR41, 0x4008 ;  /* 0x0000400800297882 */ /* 0x000fe20000000000 */
[----:B------:R1:W-:Y:S01]  /*4470*/  UTCCP.T.S.4x32dp128bit tmem[UR45+0x108], gdesc[UR8] ;  /* 0x000108082d0079e7 */ /* 0x0003e20009100000 */
[----:B------:R-:W-:Y:S01]  /*4480*/  UTCCP.T.S.4x32dp128bit tmem[UR45+0x10c], gdesc[UR40] ;  /* 0x00010c282d0079e7 */ /* 0x000fe20009100000 */
[----:B------:R-:W-:Y:S01]  /*4490*/  UMOV UR7, 0x40004040 ;  /* 0x4000404000077882 */ /* 0x000fe20000000000 */
        /* <DEDUP_REMOVED lines=15> */
[----:B-1----:R-:W-:Y:S02]  /*4590*/  R2UR UR8, R25 ;  /* 0x00000000190872ca */ /* 0x002fe400000e0000 */
[----:B------:R-:W-:Y:S11]  /*45a0*/  R2UR UR9, R24 ;  /* 0x00000000180972ca */ /* 0x000ff600000e0000 */
[----:B------:R-:W-:Y:S02]  /*45b0*/  @!UPT UIADD3 URZ, UPT, UPT, URZ, URZ, URZ ;  /* 0x000000fffffff290 */ /* 0x000fe4000fffe0ff */
[----:B------:R1:W-:Y:S01]  /*45c0*/  UTCQMMA gdesc[UR4], gdesc[UR6], tmem[UR44], tmem[UR66], idesc[UR67], tmem[UR8], UP1 ;  /* 0x0008420604007dea */ /* 0x0003e2000880032c */
[----:B------:R2:W-:Y:S01]  /*45d0*/  UTCQMMA gdesc[UR36], gdesc[UR38], tmem[UR44], tmem[UR64], idesc[UR65], tmem[UR42], UPT ;  /* 0x002a402624007dea */ /* 0x0005e2000b80032c */
[----:B------:R2:W-:Y:S01]  /*45e0*/  UTCQMMA gdesc[UR32], gdesc[UR34], tmem[UR44], tmem[UR62], idesc[UR63], tmem[UR76], UPT ;  /* 0x004c3e2220007dea */ /* 0x0005e2000b80032c */
[----:B------:R2:W-:Y:S01]  /*45f0*/  UTCQMMA gdesc[UR28], gdesc[UR30], tmem[UR44], tmem[UR60], idesc[UR61], tmem[UR74], UPT ;  /* 0x004a3c1e1c007dea */ /* 0x0005e2000b80032c */
[----:B------:R2:W-:Y:S01]  /*4600*/  UTCQMMA gdesc[UR24], gdesc[UR26], tmem[UR44], tmem[UR58], idesc[UR59], tmem[UR10], UPT ;  /* 0x000a3a1a18007dea */ /* 0x0005e2000b80032c */
[----:B------:R2:W-:Y:S01]  /*4610*/  UTCQMMA gdesc[UR20], gdesc[UR22], tmem[UR44], tmem[UR56], idesc[UR57], tmem[UR72], UPT ;  /* 0x0048381614007dea */ /* 0x0005e2000b80032c */
[----:B------:R2:W-:Y:S01]  /*4620*/  UTCQMMA gdesc[UR16], gdesc[UR18], tmem[UR44], tmem[UR54], idesc[UR55], tmem[UR70], UPT ;  /* 0x0046361210007dea */ /* 0x0005e2000b80032c */
[----:B------:R2:W-:Y:S01]  /*4630*/  UTCQMMA gdesc[UR12], gdesc[UR14], tmem[UR44], tmem[UR52], idesc[UR53], tmem[UR68], UPT ;  /* 0x0044340e0c007dea */ /* 0x0005e2000b80032c */
[----:B------:R2:W-:Y:S01]  /*4640*/  UTCBAR.MULTICAST [UR50], URZ, UR51 ;  /* 0x000000ff320073e9 */ /* 0x0005e20008000833 */
[----:B-1----:R-:W-:Y:S01]  /*4650*/  UMOV UR9, 0x1 ;  /* 0x0000000100097882 */ /* 0x002fe20000000000 */
[----:B------:R-:W-:Y:S01]  /*4660*/  UMOV UR5, UR46 ;  /* 0x0000002e00057c82 */ /* 0x000fe20008000000 */
[----:B------:R-:W-:Y:S05]  /*4670*/  BRA.U UP0, `(.L_x_68) ;  /* 0xfffffff900a07547 */ /* 0x000fea000b83ffff */
.L_x_65:
[----:B------:R-:W-:Y:S02]  /*4680*/  R2UR UR4, R19 ;  /* 0x00000000130472ca */ /* 0x000fe400000e0000 */
[----:B------:R-:W-:Y:S02]  /*4690*/  R2UR UR5, R13 ;  /* 0x000000000d0572ca */ /* 0x000fe400000e0000 */
[----:B------:R-:W-:-:S04]  /*46a0*/  ISETP.NE.AND P0, PT, R10, 0x2, PT ;  /* 0x000000020a00780c */ /* 0x000fc80003f05270 */
[----:B-12---:R-:W-:Y:S02]  /*46b0*/  SEL R0, RZ, 0x1, P0 ;  /* 0x00000001ff007807 */ /* 0x006fe40000000000 */
[----:B------:R-:W-:Y:S02]  /*46c0*/  SEL R10, R10, RZ, P0 ;  /* 0x000000ff0a0a7207 */ /* 0x000fe40000000000 */
[----:B------:R-:W-:Y:S01]  /*46d0*/  LOP3.LUT R9, R9, R0, RZ, 0x3c, !PT ;  /* 0x0000000009097212 */ /* 0x000fe200078e3cff */
[----:B------:R-:W-:Y:S02]  /*46e0*/  UIADD3 UR4, UPT, UPT, UR4, 0x1, URZ ;  /* 0x0000000104047890 */ /* 0x000fe4000fffe0ff */
[----:B------:R-:W-:Y:S02]  /*46f0*/  UIADD3 UR5, UPT, UPT, UR5, 0xa0, URZ ;  /* 0x000000a005057890 */ /* 0x000fe4000fffe0ff */
[----:B------:R-:W-:-:S04]  /*4700*/  UISETP.NE.AND UP0, UPT, UR4, 0x2, UPT ;  /* 0x000000020400788c */ /* 0x000fc8000bf05270 */
[----:B------:R-:W-:Y:S02]  /*4710*/  USEL UR6, URZ, 0x1, UP0 ;  /* 0x00000001ff067887 */ /* 0x000fe40008000000 */
[----:B------:R-:W-:Y:S01]  /*4720*/  USEL UR4, UR4, URZ, UP0 ;  /* 0x000000ff04047287 */ /* 0x000fe20008000000 */
[----:B------:R1:W-:Y:S03]  /*4730*/  UTCBAR [UR5], URZ ;  /* 0x000000ff050073e9 */ /* 0x0003e600080000ff */
[----:B------:R-:W-:Y:S02]  /*4740*/  LOP3.LUT R11, R11, UR6, RZ, 0x3c, !PT ;  /* 0x000000060b0b7c12 */ /* 0x000fe4000f8e3cff */
[----:B------:R-:W-:Y:S01]  /*4750*/  IMAD.U32 R19, RZ, RZ, UR4 ;  /* 0x00000004ff137e24 */ /* 0x000fe2000f8e00ff */
[----:B------:R-:W-:Y:S06]  /*4760*/  @P1 BRA `(.L_x_69) ;  /* 0xfffffff400dc1947 */ /* 0x000fec000383ffff */
[----:B------:R-:W2:Y:S01]  /*4770*/  S2UR UR7, SR_CgaCtaId ;  /* 0x00000000000779c3 */ /* 0x000ea20000008800 */
[----:B-1----:R-:W-:Y:S02]  /*4780*/  R2UR UR5, R19 ;  /* 0x00000000130572ca */ /* 0x002fe400000e0000 */
[----:B------:R-:W-:Y:S01]  /*4790*/  ELECT P0, URZ, PT ;  /* 0x0000000000ff782f */ /* 0x000fe20003800000 */
[----:B------:R-:W-:Y:S01]  /*47a0*/  IMAD.MOV.U32 R0, RZ, RZ, 0x1 ;  /* 0x00000001ff007424 */ /* 0x000fe200078e00ff */
[----:B------:R-:W-:Y:S01]  /*47b0*/  UIADD3 UR49, UPT, UPT, UR49, 0xb0, URZ ;  /* 0x000000b031317890 */ /* 0x000fe2000fffe0ff */
[----:B------:R-:W-:Y:S01]  /*47c0*/  SHF.L.U32 R2, R11, 0x1f, RZ ;  /* 0x0000001f0b027819 */ /* 0x000fe200000006ff */
[----:B------:R-:W-:Y:S01]  /*47d0*/  UMOV UR4, 0x40 ;  /* 0x0000004000047882 */ /* 0x000fe20000000000 */
[----:B------:R-:W-:Y:S01]  /*47e0*/  UVIRTCOUNT.DEALLOC.SMPOOL 0x80 ;  /* 0x000000800000784c */ /* 0x000fe20000000000 */
[----:B--2---:R-:W-:-:S05]  /*47f0*/  ULEA UR7, UR7, UR4, 0x18 ;  /* 0x0000000407077291 */ /* 0x004fca000f8ec0ff */
[----:B------:R-:W-:-:S04]  /*4800*/  ULEA UR4, UR5, UR49, 0x3 ;  /* 0x0000003105047291 */ /* 0x000fc8000f8e18ff */
[----:B------:R1:W-:Y:S05]  /*4810*/  @P0 STS.U8 [UR7+0x1c], R0 ;  /* 0x00001c00ff000988 */ /* 0x0003ea0008000007 */
[----:B------:R-:W2:Y:S02]  /*4820*/  SYNCS.PHASECHK.TRANS64.TRYWAIT P0, [UR4], R2 ;  /* 0x00000002ff0075a7 */ /* 0x000ea40008001104 */
[----:B-12---:R-:W-:Y:S05]  /*4830*/  @!P0 BRA `(.L_x_70) ;  /* 0x000000a8002c8947 */ /* 0x006fea0003800000 */
.L_x_209:
[----:B------:R-:W-:-:S13]  /*4840*/  R2UR UR4, R19 ;  /* 0x00000000130472ca */ /* 0x000fda00000e0000 */
[----:B------:R-:W-:-:S04]  /*4850*/  UIADD3 UR4, UPT, UPT, UR4, 0x1, URZ ;  /* 0x0000000104047890 */ /* 0x000fc8000fffe0ff */
[----:B------:R-:W-:-:S04]  /*4860*/  UISETP.NE.AND UP0, UPT, UR4, 0x2, UPT ;  /* 0x000000020400788c */ /* 0x000fc8000bf05270 */
[----:B------:R-:W-:Y:S02]  /*4870*/  USEL UR5, URZ, 0x1, UP0 ;  /* 0x00000001ff057887 */ /* 0x000fe40008000000 */
[----:B------:R-:W-:-:S04]  /*4880*/  USEL UR4, UR4, URZ, UP0 ;  /* 0x000000ff04047287 */ /* 0x000fc80008000000 */
[----:B------:R-:W-:Y:S01]  /*4890*/  ULEA UR4, UR4, UR49, 0x3 ;  /* 0x0000003104047291 */ /* 0x000fe2000f8e18ff */
[----:B-1----:R-:W-:-:S04]  /*48a0*/  LOP3.LUT R2, R11, UR5, RZ, 0x3c, !PT ;  /* 0x000000050b027c12 */ /* 0x002fc8000f8e3cff */
[----:B------:R-:W-:-:S04]  /*48b0*/  SHF.L.U32 R2, R2, 0x1f, RZ ;  /* 0x0000001f02027819 */ /* 0x000fc800000006ff */
[----:B------:R-:W1:Y:S02]  /*48c0*/  SYNCS.PHASECHK.TRANS64.TRYWAIT P0, [UR4], R2 ;  /* 0x00000002ff0075a7 */ /* 0x000e640008001104 */
[----:B-1----:R-:W-:Y:S05]  /*48d0*/  @!P0 BRA `(.L_x_71) ;  /* 0x000000a8001c8947 */ /* 0x002fea0003800000 */
.L_x_211:
[----:B------:R-:W-:Y:S01]  /*48e0*/  NOP ;  /* 0x0000000000007918 */ /* 0x000fe20000000000 */
[----:B-1----:R-:W1:Y:S01]  /*48f0*/  LDS R0, [UR7+0x14] ;  /* 0x00001407ff007984 */ /* 0x002e620008000800 */
[----:B------:R-:W-:Y:S01]  /*4900*/  ULOP3.LUT UR4, UR45, 0xffff, URZ, 0xc0, !UPT ;  /* 0x0000ffff2d047892 */ /* 0x000fe2000f8ec0ff */
[----:B------:R-:W-:Y:S01]  /*4910*/  UMOV UR5, 0xffff ;  /* 0x0000ffff00057882 */ /* 0x000fe20000000000 */
[----:B------:R-:W-:Y:S02]  /*4920*/  UMOV UR6, 0x1 ;  /* 0x0000000100067882 */ /* 0x000fe40000000000 */
[----:B------:R-:W-:-:S04]  /*4930*/  USHF.R.U32.HI UR4, URZ, 0x5, UR4 ;  /* 0x00000005ff047899 */ /* 0x000fc80008011604 */
[----:B------:R-:W-:Y:S02]  /*4940*/  USHF.L.U32 UR5, UR5, UR4, URZ ;  /* 0x0000000405057299 */ /* 0x000fe400080006ff */
[----:B------:R-:W-:-:S04]  /*4950*/  USHF.L.U32 UR4, UR6, UR4, URZ ;  /* 0x0000000406047299 */ /* 0x000fc800080006ff */
[----:B-1----:R-:W-:-:S04]  /*4960*/  LOP3.LUT R0, R0, UR5, RZ, 0xc0, !PT ;  /* 0x0000000500007c12 */ /* 0x002fc8000f8ec0ff */
[----:B------:R-:W-:-:S13]  /*4970*/  ISETP.NE.AND P0, PT, R0, UR5, PT ;  /* 0x0000000500007c0c */ /* 0x000fda000bf05270 */
[----:B------:R-:W-:Y:S05]  /*4980*/  @P0 BRA `(.L_x_72) ;  /* 0x0000000000580947 */ /* 0x000fea0003800000 */
[----:B------:R-:W1:Y:S02]  /*4990*/  LDS R0, [UR7+0x18] ;  /* 0x00001807ff007984 */ /* 0x000e640008000800 */
[----:B-1----:R-:W-:-:S04]  /*49a0*/  LOP3.LUT R0, R0, UR4, RZ, 0xc0, !PT ;  /* 0x0000000400007c12 */ /* 0x002fc8000f8ec0ff */
[----:B------:R-:W-:-:S13]  /*49b0*/  ISETP.NE.AND P0, PT, R0, UR4, PT ;  /* 0x0000000400007c0c */ /* 0x000fda000bf05270 */
[----:B------:R-:W-:Y:S05]  /*49c0*/  @P0 BRA `(.L_x_73) ;  /* 0x00000000003c0947 */ /* 0x000fea0003800000 */
[----:B------:R-:W1:Y:S01]  /*49d0*/  S2R R2, SR_LANEID ;  /* 0x0000000000027919 */ /* 0x000e620000000000 */
[----:B------:R-:W-:-:S06]  /*49e0*/  ULOP3.LUT UR5, URZ, UR5, URZ, 0x33, !UPT ;  /* 0x00000005ff057292 */ /* 0x000fcc000f8e33ff */
[----:B------:R-:W-:-:S04]  /*49f0*/  IMAD.U32 R0, RZ, RZ, UR5 ;  /* 0x00000005ff007e24 */ /* 0x000fc8000f8e00ff */
[----:B------:R2:W4:Y:S02]  /*4a00*/  REDUX UR8, R0 ;  /* 0x00000000000873c4 */ /* 0x0005240000000000 */
[----:B------:R1:W-:Y:S01]  /*4a10*/  UTCATOMSWS.AND URZ, UR5 ;  /* 0x0000000500ff79e3 */ /* 0x0003e20008000000 */
[----:B--2---:R-:W-:Y:S01]  /*4a20*/  LOP3.LUT R0, RZ, UR4, RZ, 0x33, !PT ;  /* 0x00000004ff007c12 */ /* 0x004fe2000f8e33ff */
[----:B------:R-:W-:Y:S02]  /*4a30*/  VOTEU.ANY UR4, UPT, PT ;  /* 0x0000000000047886 */ /* 0x000fe400038e0100 */
[----:B------:R-:W-:Y:S02]  /*4a40*/  UFLO.U32 UR4, UR4 ;  /* 0x00000004000472bd */ /* 0x000fe400080e0000 */
[----:B------:R-:W2:Y:S04]  /*4a50*/  REDUX UR6, R0 ;  /* 0x00000000000673c4 */ /* 0x000ea80000000000 */
[----:B-1----:R-:W-:-:S02]  /*4a60*/  ISETP.EQ.U32.AND P0, PT, R2, UR4, PT ;  /* 0x0000000402007c0c */ /* 0x002fc4000bf02070 */
[----:B----4-:R-:W-:-:S11]  /*4a70*/  MOV R2, UR8 ;  /* 0x0000000800027c02 */ /* 0x010fd60008000f00 */
[----:B------:R1:W-:Y:S01]  /*4a80*/  @P0 ATOMS.AND RZ, [UR7+0x14], R2 ;  /* 0x00001402ffff098c */ /* 0x0003e2000a800007 */
[----:B--2---:R-:W-:-:S05]  /*4a90*/  IMAD.U32 R0, RZ, RZ, UR6 ;  /* 0x00000006ff007e24 */ /* 0x004fca000f8e00ff */
[----:B------:R1:W-:Y:S01]  /*4aa0*/  @P0 ATOMS.AND RZ, [UR7+0x18], R0 ;  /* 0x00001800ffff098c */ /* 0x0003e2000a800007 */
[----:B------:R-:W-:Y:S05]  /*4ab0*/  BRA `(.L_x_74) ;  /* 0x0000000000147947 */ /* 0x000fea0003800000 */
.L_x_73:
[----:B------:R-:W-:Y:S02]  /*4ac0*/  MOV R2, 0x4ae0 ;  /* 0x00004ae000027802 */ /* 0x000fe40000000f00 */
[----:B---3-5:R-:W-:Y:S05]  /*4ad0*/  CALL.REL.NOINC `($__internal_0_$__cuda_sm10x_tcgen05_guardrail_trap_col_being_dealloced_not_returned_by_alloc) ;  /* 0x000000ac00b47944 */ /* 0x028fea0003c00000 */
[----:B------:R-:W-:Y:S05]  /*4ae0*/  BRA `(.L_x_74) ;  /* 0x0000000000087947 */ /* 0x000fea0003800000 */
.L_x_72:
[----:B------:R-:W-:Y:S02]  /*4af0*/  MOV R2, 0x4b10 ;  /* 0x00004b1000027802 */ /* 0x000fe40000000f00 */
[----:B---3-5:R-:W-:Y:S05]  /*4b00*/  CALL.REL.NOINC `($__internal_2_$__cuda_sm10x_tcgen05_guardrail_trap_unallocated_columns_being_dealloced) ;  /* 0x000000ac00c07944 */ /* 0x028fea0003c00000 */
.L_x_74:
[----:B------:R-:W-:Y:S01]  /*4b10*/  NOP ;  /* 0x0000000000007918 */ /* 0x000fe20000000000 */
[----:B------:R-:W-:Y:S05]  /*4b20*/  EXIT ;  /* 0x000000000000794d */ /* 0x000fea0003800000 */
.L_x_58:
[----:B------:R-:W-:-:S09]  /*4b30*/  UISETP.NE.OR UP6, UPT, UR19, 0x3, !UP6 ;  /* 0x000000031300788c */ /* 0x000fd2000f7c5670 */
[----:B------:R-:W-:Y:S05]  /*4b40*/  BRA.U UP6, `(.L_x_75) ;  /* 0x0000001906447547 */ /* 0x000fea000b800000 */
[----:B------:R-:W3:Y:S01]  /*4b50*/  LDC R0, c[0x0][0xf30] ;  /* 0x0003cc00ff007b82 */ /* 0x000ee20000000800 */
[----:B------:R-:W-:Y:S01]  /*4b60*/  UMOV UR4, 0x400 ;  /* 0x0000040000047882 */ /* 0x000fe20000000000 */
[----:B------:R-:W-:Y:S01]  /*4b70*/  CS2R R30, SRZ ;  /* 0x00000000001e7805 */ /* 0x000fe2000001ff00 */
[----:B------:R-:W-:Y:S01]  /*4b80*/  ULEA UR4, UR63, UR4, 0x18 ;  /* 0x000000043f047291 */ /* 0x000fe2000f8ec0ff */
[----:B------:R-:W-:Y:S01]  /*4b90*/  IMAD.MOV.U32 R27, RZ, RZ, 0x1000 ;  /* 0x00001000ff1b7424 */ /* 0x000fe200078e00ff */
[----:B------:R-:W-:Y:S02]  /*4ba0*/  UPLOP3.LUT UP0, UPT, UPT, UPT, UPT, 0x40, 0x4 ;  /* 0x000000000004789c */ /* 0x000fe40003f0e870 */
[----:B------:R-:W-:Y:S01]  /*4bb0*/  UIADD3 UR49, UPT, UPT, UR4, 0x30, URZ ;  /* 0x0000003004317890 */ /* 0x000fe2000fffe0ff */
[----:B------:R-:W4:Y:S01]  /*4bc0*/  LDC R26, c[0x0][0x370] ;  /* 0x0000dc00ff1a7b82 */ /* 0x000f220000000800 */
[----:B------:R-:W-:Y:S02]  /*4bd0*/  UIADD3 UR41, UPT, UPT, UR4, 0x38, URZ ;  /* 0x0000003804297890 */ /* 0x000fe4000fffe0ff */
[----:B------:R-:W-:-:S02]  /*4be0*/  UIADD3 UR33, UPT, UPT, UR4, 0x40, URZ ;  /* 0x0000004004217890 */ /* 0x000fc4000fffe0ff */
[----:B------:R-:W-:-:S03]  /*4bf0*/  UIADD3 UR25, UPT, UPT, UR4, 0x48, URZ ;  /* 0x0000004804197890 */ /* 0x000fc6000fffe0ff */
[----:B------:R-:W1:Y:S08]  /*4c00*/  LDC R3, c[0x0][0xf0c] ;  /* 0x0003c300ff037b82 */ /* 0x000e700000000800 */
[----:B------:R-:W1:Y:S01]  /*4c10*/  LDC R24, c[0x0][0xf20] ;  /* 0x0003c800ff187b82 */ /* 0x000e620000000800 */
[----:B---3--:R-:W-:-:S07]  /*4c20*/  ISETP.NE.AND P1, PT, R0, 0x1, PT ;  /* 0x000000010000780c */ /* 0x008fce0003f25270 */
[----:B------:R-:W3:Y:S08]  /*4c30*/  LDC.64 R32, c[0x0][0x348] ;  /* 0x0000d200ff207b82 */ /* 0x000ef00000000a00 */
[----:B------:R-:W1:Y:S08]  /*4c40*/  LDC.64 R14, c[0x0][0xc88] ;  /* 0x00032200ff0e7b82 */ /* 0x000e700000000a00 */
[----:B------:R-:W1:Y:S08]  /*4c50*/  LDC.64 R18, c[0x0][0xf10] ;  /* 0x0003c400ff127b82 */ /* 0x000e700000000a00 */
[----:B------:R-:W1:Y:S08]  /*4c60*/  LDC.64 R6, c[0x0][0xf18] ;  /* 0x0003c600ff067b82 */ /* 0x000e700000000a00 */
[----:B------:R-:W1:Y:S08]  /*4c70*/  LDC.64 R4, c[0x0][0xf28] ;  /* 0x0003ca00ff047b82 */ /* 0x000e700000000a00 */
[----:B------:R-:W1:Y:S08]  /*4c80*/  LDC.64 R16, c[0x0][0xc90] ;  /* 0x00032400ff107b82 */ /* 0x000e700000000a00 */
[----:B---34-:R-:W1:Y:S02]  /*4c90*/  LDC R25, c[0x0][0x374] ;  /* 0x0000dd00ff197b82 */ /* 0x018e640000000800 */
.L_x_90:
[C---:B------:R-:W-:Y:S02]  /*4ca0*/  LEA R0, R31.reuse, UR4, 0x3 ;  /* 0x000000041f007c11 */ /* 0x040fe4000f8e18ff */
[----:B------:R-:W-:Y:S02]  /*4cb0*/  SHF.L.U32 R2, R30, 0x1f, RZ ;  /* 0x0000001f1e027819 */ /* 0x000fe400000006ff */
[----:B------:R-:W-:Y:S02]  /*4cc0*/  LEA R20, R31, UR4, 0x4 ;  /* 0x000000041f147c11 */ /* 0x000fe4000f8e20ff */
[----:B---3--:R-:W3:Y:S02]  /*4cd0*/  SYNCS.PHASECHK.TRANS64.TRYWAIT P0, [R0+URZ+0x80], R2 ;  /* 0x00008002000075a7 */ /* 0x008ee400080011ff */
[----:B---3--:R-:W-:Y:S05]  /*4ce0*/  @!P0 BRA `(.L_x_76) ;  /* 0x000000a400308947 */ /* 0x008fea0003800000 */
.L_x_212:
[----:B-1----:R-:W-:Y:S01]  /*4cf0*/  ISETP.GE.AND P0, PT, R43, 0x1, PT ;  /* 0x000000012b00780c */ /* 0x002fe20003f06270 */
[----:B------:R-:W1:Y:S01]  /*4d00*/  LDS.128 R20, [R20+0xf0] ;  /* 0x0000f00014147984 */ /* 0x000e620000000c00 */
[----:B------:R-:W-:Y:S01]  /*4d10*/  ISETP.NE.U32.AND P5, PT, R16, RZ, PT ;  /* 0x000000ff1000720c */ /* 0x000fe20003fa5070 */
[----:B---3--:R-:W-:Y:S01]  /*4d20*/  VIADD R0, R0, 0x90 ;  /* 0x0000009000007836 */ /* 0x008fe20000000000 */
[----:B------:R-:W-:Y:S01]  /*4d30*/  ISETP.NE.U32.AND P4, PT, R16, RZ, PT ;  /* 0x000000ff1000720c */ /* 0x000fe20003f85070 */
[----:B------:R-:W-:Y:S01]  /*4d40*/  IMAD.MOV.U32 R28, RZ, RZ, 0x1 ;  /* 0x00000001ff1c7424 */ /* 0x000fe200078e00ff */
[C---:B------:R-:W-:Y:S01]  /*4d50*/  ISETP.NE.AND.EX P5, PT, R17.reuse, RZ, PT, P5 ;  /* 0x000000ff1100720c */ /* 0x040fe20003fa5350 */
[----:B------:R-:W-:Y:S01]  /*4d60*/  USHF.L.U32 UR50, UR12, 0x7, URZ ;  /* 0x000000070c327899 */ /* 0x000fe200080006ff */
[----:B------:R-:W-:Y:S01]  /*4d70*/  PRMT R0, RZ, 0x654, R0 ;  /* 0x00000654ff007816 */ /* 0x000fe20000000000 */
[----:B------:R-:W-:Y:S01]  /*4d80*/  @!PT LDS RZ, [RZ] ;  /* 0x00000000fffff984 */ /* 0x000fe20000000800 */
[----:B------:R-:W-:Y:S01]  /*4d90*/  @!PT LDS RZ, [RZ] ;  /* 0x00000000fffff984 */ /* 0x000fe20000000800 */
[----:B------:R-:W-:Y:S01]  /*4da0*/  @!PT LDS RZ, [RZ] ;  /* 0x00000000fffff984 */ /* 0x000fe20000000800 */
[----:B------:R-:W-:Y:S01]  /*4db0*/  @!PT LDS RZ, [RZ] ;  /* 0x00000000fffff984 */ /* 0x000fe20000000800 */
[----:B------:R3:W-:Y:S06]  /*4dc0*/  MEMBAR.ALL.CTA ;  /* 0x0000000000007992 */ /* 0x0007ec0000008000 */
[----:B---3--:R-:W3:Y:S01]  /*4dd0*/  FENCE.VIEW.ASYNC.S ;  /* 0x00000000000073c6 */ /* 0x008ee20000000000 */
[----:B------:R-:W-:Y:S01]  /*4de0*/  ISETP.NE.AND.EX P4, PT, R17, RZ, PT, P4 ;  /* 0x000000ff1100720c */ /* 0x000fe20003f85340 */
[----:B------:R-:W-:Y:S01]  /*4df0*/  USHF.L.U32 UR51, UR20, 0x7, URZ ;  /* 0x0000000714337899 */ /* 0x000fe200080006ff */
[----:B------:R-:W-:Y:S01]  /*4e00*/  SHF.L.U32 R28, R28, 0x1f, RZ ;  /* 0x0000001f1c1c7819 */ /* 0x000fe200000006ff */
[----:B---3--:R3:W-:Y:S01]  /*4e10*/  SYNCS.ARRIVE.TRANS64.RED.A1T0 RZ, [R0+URZ], RZ ;  /* 0x000000ff00ff79a7 */ /* 0x0087e200081004ff */
[----:B-1----:R-:W-:Y:S11]  /*4e20*/  LOP3.LUT P3, RZ, R22, 0x1, RZ, 0xc0, !PT ;  /* 0x0000000116ff7812 */ /* 0x002ff6000786c0ff */
[----:B------:R-:W-:Y:S02]  /*4e30*/  @!UPT UIADD3 URZ, UPT, UPT, URZ, URZ, URZ ;  /* 0x000000fffffff290 */ /* 0x000fe4000fffe0ff */
[----:B------:R-:W-:Y:S02]  /*4e40*/  @P3 MOV R11, R20 ;  /* 0x00000014000b3202 */ /* 0x000fe40000000f00 */
[----:B------:R-:W-:Y:S01]  /*4e50*/  @P3 LOP3.LUT R10, R21, 0xffff, RZ, 0xc0, !PT ;  /* 0x0000ffff150a3812 */ /* 0x000fe200078ec0ff */
[----:B---3--:R-:W-:Y:S06]  /*4e60*/  @!P0 BRA `(.L_x_77) ;  /* 0x0000000000a48947 */ /* 0x008fec0003800000 */
[-C--:B------:R-:W-:Y:S01]  /*4e70*/  IMAD.HI.U32 R0, R25, R7.reuse, RZ ;  /* 0x0000000719007227 */ /* 0x080fe200078e00ff */
[----:B------:R-:W-:Y:S02]  /*4e80*/  ISETP.NE.AND P0, PT, R6, 0x1, PT ;  /* 0x000000010600780c */ /* 0x000fe40003f05270 */
[----:B------:R-:W-:Y:S01]  /*4e90*/  ISETP.NE.AND P2, PT, R43, 0x1, PT ;  /* 0x000000012b00780c */ /* 0x000fe20003f45270 */
[----:B------:R-:W-:Y:S01]  /*4ea0*/  IMAD.HI.U32 R9, R26, R18, RZ ;  /* 0x000000121a097227 */ /* 0x000fe200078e00ff */
[----:B------:R-:W-:Y:S02]  /*4eb0*/  SHF.R.U32.HI R0, RZ, R24, R0 ;  /* 0x00000018ff007219 */ /* 0x000fe40000011600 */
[----:B------:R-:W-:Y:S01]  /*4ec0*/  ISETP.NE.AND P6, PT, R3, 0x1, PT ;  /* 0x000000010300780c */ /* 0x000fe20003fc5270 */
[----:B------:R-:W-:Y:S01]  /*4ed0*/  IMAD.HI.U32 R13, R10, R7, RZ ;  /* 0x000000070a0d7227 */ /* 0x000fe200078e00ff */
[----:B------:R-:W-:Y:S02]  /*4ee0*/  SHF.R.U32.HI R9, RZ, R19, R9 ;  /* 0x00000013ff097219 */ /* 0x000fe40000011609 */
[----:B------:R-:W-:Y:S01]  /*4ef0*/  SEL R0, R25, R0, !P0 ;  /* 0x0000000019007207 */ /* 0x000fe20004000000 */
[----:B------:R-:W-:Y:S01]  /*4f00*/  IMAD.HI.U32 R12, R11, R18, RZ ;  /* 0x000000120b0c7227 */ /* 0x000fe200078e00ff */
[----:B------:R-:W-:Y:S03]  /*4f10*/  SEL R9, R26, R9, !P6 ;  /* 0x000000091a097207 */ /* 0x000fe60007000000 */
[-C--:B------:R-:W-:Y:S01]  /*4f20*/  IMAD.HI.U32 R8, R0, R4.reuse, RZ ;  /* 0x0000000400087227 */ /* 0x080fe200078e00ff */
[----:B------:R-:W-:Y:S03]  /*4f30*/  SHF.R.U32.HI R12, RZ, R19, R12 ;  /* 0x00000013ff0c7219 */ /* 0x000fe6000001160c */
[----:B------:R-:W-:Y:S01]  /*4f40*/  IMAD.HI.U32 R2, R9, R4, RZ ;  /* 0x0000000409027227 */ /* 0x000fe200078e00ff */
[-C--:B------:R-:W-:Y:S02]  /*4f50*/  @P2 SHF.R.U32.HI R0, RZ, R5.reuse, R8 ;  /* 0x00000005ff002219 */ /* 0x080fe40000011608 */
[----:B------:R-:W-:Y:S02]  /*4f60*/  SHF.R.U32.HI R8, RZ, R24, R13 ;  /* 0x00000018ff087219 */ /* 0x000fe4000001160d */
[----:B------:R-:W-:Y:S01]  /*4f70*/  @P2 SHF.R.U32.HI R9, RZ, R5, R2 ;  /* 0x00000005ff092219 */ /* 0x000fe20000011602 */
[----:B------:R-:W-:Y:S01]  /*4f80*/  IMAD R0, R43, R0, RZ ;  /* 0x000000002b007224 */ /* 0x000fe200078e02ff */
[----:B------:R-:W-:Y:S02]  /*4f90*/  SEL R8, R10, R8, !P0 ;  /* 0x000000080a087207 */ /* 0x000fe40004000000 */
[----:B------:R-:W-:Y:S01]  /*4fa0*/  SEL R2, R11, R12, !P6 ;  /* 0x0000000c0b027207 */ /* 0x000fe20007000000 */
[C---:B------:R-:W-:Y:S01]  /*4fb0*/  IMAD R12, R43.reuse, R9, RZ ;  /* 0x000000092b0c7224 */ /* 0x040fe200078e02ff */
[C---:B------:R-:W-:Y:S01]  /*4fc0*/  ISETP.GE.AND P0, PT, R8.reuse, R0, PT ;  /* 0x000000000800720c */ /* 0x040fe20003f06270 */
[----:B------:R-:W-:Y:S03]  /*4fd0*/  IMAD.HI.U32 R0, R8, R4, RZ ;  /* 0x0000000408007227 */ /* 0x000fe600078e00ff */
[----:B------:R-:W-:Y:S02]  /*4fe0*/  ISETP.GE.OR P0, PT, R2, R12, P0 ;  /* 0x0000000c0200720c */ /* 0x000fe40000706670 */
[-C--:B------:R-:W-:Y:S04]  /*4ff0*/  SHF.R.U32.HI R0, RZ, R5.reuse, R0 ;  /* 0x00000005ff007219 */ /* 0x080fe80000011600 */
[----:B------:R-:W-:Y:S05]  /*5000*/  SEL R13, R8, R0, !P2 ;  /* 0x00000000080d7207 */ /* 0x000fea0005000000 */
[----:B------:R-:W-:Y:S02]  /*5010*/  IMAD.MOV R12, RZ, RZ, -R13 ;  /* 0x000000ffff0c7224 */ /* 0x000fe400078e0a0d */
[C---:B------:R-:W-:Y:S04]  /*5020*/  @!P0 IMAD.HI.U32 R0, R2.reuse, R4, RZ ;  /* 0x0000000402008227 */ /* 0x040fe800078e00ff */
[----:B------:R-:W-:Y:S01]  /*5030*/  IMAD R12, R43, R12, R8 ;  /* 0x0000000c2b0c7224 */ /* 0x000fe200078e0208 */
[----:B------:R-:W-:Y:S04]  /*5040*/  @!P0 SHF.R.U32.HI R0, RZ, R5, R0 ;  /* 0x00000005ff008219 */ /* 0x000fe80000011600 */
[----:B------:R-:W-:Y:S04]  /*5050*/  @!P0 SEL R0, R2, R0, !P2 ;  /* 0x0000000002008207 */ /* 0x000fe80005000000 */
[----:B------:R-:W-:Y:S01]  /*5060*/  @!P0 IADD3 R13, PT, PT, R13, -R0, RZ ;  /* 0x800000000d0d8210 */ /* 0x000fe20007ffe0ff */
[----:B------:R-:W-:Y:S01]  /*5070*/  @!P0 IMAD R0, R9, R12, R0 ;  /* 0x0000000c09008224 */ /* 0x000fe200078e0200 */
[----:B------:R-:W-:Y:S01]  /*5080*/  IADD3 R9, PT, PT, -R8, RZ, RZ ;  /* 0x000000ff08097210 */ /* 0x000fe20007ffe1ff */
[--C-:B------:R-:W-:Y:S02]  /*5090*/  IMAD.MOV R12, RZ, RZ, -R2.reuse ;  /* 0x000000ffff0c7224 */ /* 0x100fe400078e0a02 */
[----:B------:R-:W-:Y:S02]  /*50a0*/  @!P0 IMAD R8, R13, R43, R2 ;  /* 0x0000002b0d088224 */ /* 0x000fe400078e0202 */
[----:B------:R-:W-:Y:S02]  /*50b0*/  @!P0 IMAD.MOV.U32 R2, RZ, RZ, R0 ;  /* 0x000000ffff028224 */ /* 0x000fe400078e0000 */
[----:B------:R-:W-:Y:S02]  /*50c0*/  IMAD R11, R3, R12, R11 ;  /* 0x0000000c030b7224 */ /* 0x000fe400078e020b */
[----:B------:R-:W-:Y:S02]  /*50d0*/  IMAD R10, R6, R9, R10 ;  /* 0x00000009060a7224 */ /* 0x000fe400078e020a */
[----:B------:R-:W-:Y:S02]  /*50e0*/  IMAD R11, R2, R3, R11 ;  /* 0x00000003020b7224 */ /* 0x000fe400078e020b */
[----:B------:R-:W-:Y:S02]  /*50f0*/  IMAD R10, R8, R6, R10 ;  /* 0x00000006080a7224 */ /* 0x000fe400078e020a */
.L_x_77:
[----:B------:R-:W-:Y:S05]  /*5100*/  BRA.U UP0, `(.L_x_78) ;  /* 0x0000000100107547 */ /* 0x000fea000b800000 */
[----:B------:R-:W-:Y:S04]  /*5110*/  MOV R2, UR58 ;  /* 0x0000003a00027c02 */ /* 0x000fe80008000f00 */
[----:B------:R-:W-:Y:S04]  /*5120*/  SHF.L.U32 R2, R2, 0x1f, RZ ;  /* 0x0000001f02027819 */ /* 0x000fe800000006ff */
[----:B------:R-:W1:Y:S02]  /*5130*/  SYNCS.PHASECHK.TRANS64.TRYWAIT P0, [UR4+0x78], R2 ;  /* 0x00007802ff0075a7 */ /* 0x000e640008001104 */
[----:B-1----:R-:W-:Y:S05]  /*5140*/  @!P0 BRA `(.L_x_79) ;  /* 0x000000a0002c8947 */ /* 0x002fea0003800000 */
.L_x_78:
[----:B------:R-:W-:Y:S05]  /*5150*/  @!P5 BRA `(.L_x_80) ;  /* 0x00000000002cd947 */ /* 0x000fea0003800000 */
[----:B------:R-:W-:Y:S01]  /*5160*/  ISETP.NE.U32.AND P0, PT, R14, RZ, PT ;  /* 0x000000ff0e00720c */ /* 0x000fe20003f05070 */
[----:B------:R-:W-:Y:S03]  /*5170*/  IMAD.MOV.U32 R90, RZ, RZ, 0x1 ;  /* 0x00000001ff5a7424 */ /* 0x000fe600078e00ff */
[----:B------:R-:W-:Y:S11]  /*5180*/  ISETP.NE.AND.EX P0, PT, R15, RZ, PT, P0 ;  /* 0x000000ff0f00720c */ /* 0x000ff60003f05300 */
[----:B------:R-:W-:Y:S02]  /*5190*/  @!UPT UIADD3 URZ, UPT, UPT, URZ, URZ, URZ ;  /* 0x000000fffffff290 */ /* 0x000fe4000fffe0ff */
[----:B------:R-:W3:Y:S01]  /*51a0*/  @P0 LDC.64 R8, c[0x0][0xc88] ;  /* 0x00032200ff080b82 */ /* 0x000ee20000000a00 */
[----:B-12---:R-:W-:Y:S04]  /*51b0*/  @P0 IMAD R0, R16, UR52, RZ ;  /* 0x0000003410000c24 */ /* 0x006fe8000f8e02ff */
[----:B---3--:R-:W-:Y:S04]  /*51c0*/  @P0 IMAD.WIDE R8, R0, 0x4, R8 ;  /* 0x0000000400080825 */ /* 0x008fe800078e0208 */
[----:B------:R-:W-:Y:S01]  /*51d0*/  HFMA2 R0, -RZ, RZ, 0, 5.9604644775390625e-08 ;  /* 0x00000001ff007431 */ /* 0x000fe200000001ff */
[----:B-----5:R3:W5:Y:S04]  /*51e0*/  @P0 LDG.E R53, desc[UR56][R8.64] ;  /* 0x0000003808350981 */ /* 0x020768000c1e1900 */
[----:B------:R-:W-:Y:S01]  /*51f0*/  @!P0 PRMT R90, R0, 0x7610, R90 ;  /* 0x00007610005a8816 */ /* 0x000fe2000000005a */
[----:B---3--:R-:W4:Y:S06]  /*5200*/  @!P0 LDC R53, c[0x0][0xc80] ;  /* 0x00032000ff358b82 */ /* 0x008f2c0000000800 */
.L_x_80:
[----:B----45:R-:W-:Y:S01]  /*5210*/  @!P4 FSETP.EQ.AND P0, PT, R53, RZ, PT ;  /* 0x000000ff3500c20b */ /* 0x030fe20003f02000 */
[----:B------:R-:W-:Y:S01]  /*5220*/  @!UPT UIADD3 URZ, UPT, UPT, URZ, URZ, URZ ;  /* 0x000000fffffff290 */ /* 0x000fe2000fffe0ff */
[----:B------:R-:W-:Y:S11]  /*5230*/  @!P4 BRA `(.L_x_81) ;  /* 0x000000000018c947 */ /* 0x000ff60003800000 */
[----:B------:R-:W-:Y:S02]  /*5240*/  LOP3.LUT P2, RZ, R90, 0xff, RZ, 0xc0, !PT ;  /* 0x000000ff5aff7812 */ /* 0x000fe4000784c0ff */
[----:B------:R-:W-:Y:S04]  /*5250*/  ISETP.NE.U32.AND P0, PT, R14, RZ, PT ;  /* 0x000000ff0e00720c */ /* 0x000fe80003f05070 */
[----:B------:R-:W-:Y:S04]  /*5260*/  ISETP.NE.AND.EX P0, PT, R15, RZ, PT, P0 ;  /* 0x000000ff0f00720c */ /* 0x000fe80003f05300 */
[----:B------:R-:W-:Y:S03]  /*5270*/  PLOP3.LUT P0, PT, P0, PT, PT, 0x8, 0x80 ;  /* 0x000000000080781c */ /* 0x000fe6000070e170 */
[----:B------:R-:W-:Y:S11]  /*5280*/  @P2 FSETP.EQ.AND P0, PT, R53, RZ, PT ;  /* 0x000000ff3500220b */ /* 0x000ff60003f02000 */
[----:B------:R-:W-:Y:S02]  /*5290*/  @!UPT UIADD3 URZ, UPT, UPT, URZ, URZ, URZ ;  /* 0x000000fffffff290 */ /* 0x000fe4000fffe0ff */
.L_x_81:
[----:B------:R-:W3:Y:S01]  /*52a0*/  SYNCS.PHASECHK.TRANS64.TRYWAIT P2, [UR4+0x50], R28 ;  /* 0x0000501cff0075a7 */ /* 0x000ee20008041104 */
[----:B------:R-:W-:Y:S04]  /*52b0*/  ELECT P4, URZ, PT ;  /* 0x0000000000ff782f */ /* 0x000fe80003880000 */
[----:B------:R-:W-:Y:S11]  /*52c0*/  PLOP3.LUT P4, PT, P0, P4, PT, 0xf2, 0x2f ;  /* 0x00000000002f781c */ /* 0x000ff60000789e72 */
[----:B------:R-:W-:Y:S02]  /*52d0*/  @!UPT UIADD3 URZ, UPT, UPT, URZ, URZ, URZ ;  /* 0x000000fffffff290 */ /* 0x000fe4000fffe0ff */
[----:B------:R-:W-:Y:S05]  /*52e0*/  @!P4 IADD3 R8, P0, PT, R32, 0x980, RZ ;  /* 0x000009802008c810 */ /* 0x000fea0007f1e0ff */
[----:B-1----:R-:W-:Y:S01]  /*52f0*/  @!P4 IMAD.X R2, RZ, RZ, R33, P0 ;  /* 0x000000ffff02c224 */ /* 0x002fe200000e0621 */
[----:B---3--:R-:W-:Y:S07]  /*5300*/  @!P2 BRA `(.L_x_82) ;  /* 0x0000009c00d4a947 */ /* 0x008fee0003800000 */
.L_x_215:
[----:B------:R-:W-:Y:S01]  /*5310*/  @!P4 R2UR UR6, R8 ;  /* 0x000000000806c2ca */ /* 0x000fe200000e0000 */
[----:B------:R-:W-:Y:S01]  /*5320*/  VOTEU.ALL UP0, P4 ;  /* 0x0000000000ff7886 */ /* 0x000fe20002000000 */
[----:B------:R-:W-:Y:S01]  /*5330*/  @!P4 R2UR UR5, R2 ;  /* 0x000000000205c2ca */ /* 0x000fe200000e0000 */
[----:B------:R-:W-:Y:S01]  /*5340*/  VOTEU.ALL UP1, P4 ;  /* 0x0000000000ff7886 */ /* 0x000fe20002020000 */
[----:B------:R-:W-:Y:S01]  /*5350*/  UMOV UR14, 0x0 ;  /* 0x00000000000e7882 */ /* 0x000fe20000000000 */
[----:B------:R-:W-:Y:S01]  /*5360*/  UMOV UR15, 0x10000000 ;  /* 0x10000000000f7882 */ /* 0x000fe20000000000 */
[----:B------:R-:W-:Y:S01]  /*5370*/  @!UP0 UIADD3 UR48, UPT, UPT, UR4, 0x200, URZ ;  /* 0x0000020004308890 */ /* 0x000fe2000fffe0ff */
[----:B-1----:R-:W-:Y:S01]  /*5380*/  @!P4 IMAD.MOV.U32 R0, RZ, RZ, 0x1000 ;  /* 0x00001000ff00c424 */ /* 0x002fe200078e00ff */
[----:B------:R-:W-:Y:S02]  /*5390*/  @!UP0 UIADD3 UR10, UPT, UPT, UR50, 0x40, URZ ;  /* 0x00000040320a8890 */ /* 0x000fe4000fffe0ff */
[----:B------:R-:W-:Y:S01]  /*53a0*/  @!UP0 UIADD3 UR8, UPT, UPT, UR4, 0xa00, URZ ;  /* 0x00000a0004088890 */ /* 0x000fe2000fffe0ff */
[----:B------:R-:W-:Y:S02]  /*53b0*/  VOTEU.ALL UP0, P4 ;  /* 0x0000000000ff7886 */ /* 0x000fe40002000000 */
[----:B------:R-:W-:Y:S01]  /*53c0*/  IMAD.U32 R8, RZ, RZ, UR6 ;  /* 0x00000006ff087e24 */ /* 0x000fe2000f8e00ff */
[----:B------:R-:W-:Y:S01]  /*53d0*/  UMOV UR9, UR49 ;  /* 0x0000003100097c82 */ /* 0x000fe20008000000 */
[----:B------:R-:W-:Y:S01]  /*53e0*/  IMAD.U32 R9, RZ, RZ, UR5 ;  /* 0x00000005ff097e24 */ /* 0x000fe2000f8e00ff */
[----:B------:R-:W-:Y:S01]  /*53f0*/  UMOV UR11, UR51 ;  /* 0x00000033000b7c82 */ /* 0x000fe20008000000 */
[----:B--2---:R-:W-:Y:S01]  /*5400*/  UMOV UR12, UR52 ;  /* 0x00000034000c7c82 */ /* 0x004fe20008000000 */
[----:B------:R-:W-:Y:S01]  /*5410*/  @!P4 R2UR UR6, R8 ;  /* 0x000000000806c2ca */ /* 0x000fe200000e0000 */
[----:B------:R-:W-:Y:S01]  /*5420*/  UPRMT UR13, UR63, 0x654, UR49 ;  /* 0x000006543f0d7896 */ /* 0x000fe20008000031 */
[----:B------:R-:W-:Y:S02]  /*5430*/  @!P4 R2UR UR7, R9 ;  /* 0x000000000907c2ca */ /* 0x000fe400000e0000 */
[----:B------:R-:W-:Y:S05]  /*5440*/  @!P4 IADD3 R8, P0, PT, R32, 0x980, RZ ;  /* 0x000009802008c810 */ /* 0x000fea0007f1e0ff */
[----:B------:R-:W-:Y:S06]  /*5450*/  @!P4 IMAD.X R2, RZ, RZ, R33, P0 ;  /* 0x000000ffff02c224 */ /* 0x000fec00000e0621 */
[----:B------:R1:W-:Y:S01]  /*5460*/  @!UP1 UTMALDG.3D [UR48], [UR6], desc[UR14] ;  /* 0x00000e30060095b4 */ /* 0x0003e20008011000 */
[----:B------:R1:W-:Y:S01]  /*5470*/  @!UP0 UTMALDG.3D [UR8], [UR6], desc[UR14] ;  /* 0x00000e08060085b4 */ /* 0x0003e20008011000 */
[----:B------:R1:W-:Y:S01]  /*5480*/  @!P4 SYNCS.ARRIVE.TRANS64.RED.A0TR RZ, [UR4+0x30], R0 ;  /* 0x00003000ffffc9a7 */ /* 0x0003e20008300404 */
[----:B------:R-:W-:Y:S01]  /*5490*/  SYNCS.ARRIVE.TRANS64.RED.A1T0 RZ, [UR13], RZ ;  /* 0x000000ffffff79a7 */ /* 0x000fe2000810040d */
[----:B------:R-:W2:Y:S02]  /*54a0*/  SYNCS.PHASECHK.TRANS64.TRYWAIT P2, [UR4+0x58], R28 ;  /* 0x0000581cff0075a7 */ /* 0x000ea40008041104 */
[----:B-12---:R-:W-:Y:S05]  /*54b0*/  @!P2 BRA `(.L_x_83) ;  /* 0x0000009c0080a947 */ /* 0x006fea0003800000 */
.L_x_217:
        /* <DEDUP_REMOVED lines=8> */
[----:B------:R-:W-:Y:S01]  /*5540*/  @!UP0 UIADD3 UR40, UPT, UPT, UR4, 0x1200, URZ ;  /* 0x0000120004288890 */ /* 0x000fe2000fffe0ff */
[----:B------:R-:W-:Y:S01]  /*5550*/  UMOV UR42, UR50 ;  /* 0x00000032002a7c82 */ /* 0x000fe20008000000 */
[----:B------:R-:W-:Y:S01]  /*5560*/  UMOV UR44, UR52 ;  /* 0x00000034002c7c82 */ /* 0x000fe20008000000 */
[----:B------:R-:W-:Y:S02]  /*5570*/  @!UP0 UIADD3 UR10, UPT, UPT, UR50, 0x40, URZ ;  /* 0x00000040320a8890 */ /* 0x000fe4000fffe0ff */
[----:B------:R-:W-:Y:S01]  /*5580*/  IMAD.U32 R8, RZ, RZ, UR6 ;  /* 0x00000006ff087e24 */ /* 0x000fe2000f8e00ff */
[----:B------:R-:W-:Y:S01]  /*5590*/  @!UP0 UIADD3 UR8, UPT, UPT, UR4, 0x1a00, URZ ;  /* 0x00001a0004088890 */ /* 0x000fe2000fffe0ff */
[----:B------:R-:W-:Y:S01]  /*55a0*/  IMAD.U32 R9, RZ, RZ, UR5 ;  /* 0x00000005ff097e24 */ /* 0x000fe2000f8e00ff */
[----:B------:R-:W-:Y:S01]  /*55b0*/  VOTEU.ALL UP0, P4 ;  /* 0x0000000000ff7886 */ /* 0x000fe20002000000 */
[----:B------:R-:W-:Y:S01]  /*55c0*/  UMOV UR9, UR41 ;  /* 0x0000002900097c82 */ /* 0x000fe20008000000 */
[----:B------:R-:W-:Y:S01]  /*55d0*/  @!P4 R2UR UR6, R8 ;  /* 0x000000000806c2ca */ /* 0x000fe200000e0000 */
[----:B------:R-:W-:Y:S01]  /*55e0*/  UMOV UR12, UR52 ;  /* 0x00000034000c7c82 */ /* 0x000fe20008000000 */
[----:B------:R-:W-:Y:S01]  /*55f0*/  @!P4 R2UR UR7, R9 ;  /* 0x000000000907c2ca */ /* 0x000fe200000e0000 */
[----:B------:R-:W-:Y:S01]  /*5600*/  UMOV UR11, UR43 ;  /* 0x0000002b000b7c82 */ /* 0x000fe20008000000 */
[----:B------:R-:W-:Y:S01]  /*5610*/  UPRMT UR14, UR63, 0x654, UR41 ;  /* 0x000006543f0e7896 */ /* 0x000fe20008000029 */
[----:B------:R-:W-:Y:S05]  /*5620*/  @!P4 IADD3 R8, P0, PT, R32, 0x980, RZ ;  /* 0x000009802008c810 */ /* 0x000fea0007f1e0ff */
[----:B------:R-:W-:Y:S05]  /*5630*/  @!P4 IMAD.X R2, RZ, RZ, R33, P0 ;  /* 0x000000ffff02c224 */ /* 0x000fea00000e0621 */
[----:B------:R1:W-:Y:S01]  /*5640*/  @!UP1 UTMALDG.3D [UR40], [UR6], desc[UR16] ;  /* 0x00001028060095b4 */ /* 0x0003e20008011000 */
[----:B------:R1:W-:Y:S01]  /*5650*/  @!UP0 UTMALDG.3D [UR8], [UR6], desc[UR16] ;  /* 0x00001008060085b4 */ /* 0x0003e20008011000 */
[----:B------:R1:W-:Y:S01]  /*5660*/  @!P4 SYNCS.ARRIVE.TRANS64.RED.A0TR RZ, [UR4+0x38], R0 ;  /* 0x00003800ffffc9a7 */ /* 0x0003e20008300404 */
[----:B------:R-:W-:Y:S01]  /*5670*/  SYNCS.ARRIVE.TRANS64.RED.A1T0 RZ, [UR14], RZ ;  /* 0x000000ffffff79a7 */ /* 0x000fe2000810040e */
[----:B------:R-:W2:Y:S02]  /*5680*/  SYNCS.PHASECHK.TRANS64.TRYWAIT P2, [UR4+0x60], R28 ;  /* 0x0000601cff0075a7 */ /* 0x000ea40008041104 */
[----:B-12---:R-:W-:Y:S05]  /*5690*/  @!P2 BRA `(.L_x_84) ;  /* 0x0000009c0020a947 */ /* 0x006fea0003800000 */
.L_x_219:
[----:B------:R-:W-:Y:S01]  /*56a0*/  @!P4 R2UR UR6, R8 ;  /* 0x000000000806c2ca */ /* 0x000fe200000e0000 */
[----:B------:R-:W-:Y:S01]  /*56b0*/  VOTEU.ALL UP0, P4 ;  /* 0x0000000000ff7886 */ /* 0x000fe20002000000 */
[----:B------:R-:W-:Y:S01]  /*56c0*/  @!P4 R2UR UR5, R2 ;  /* 0x000000000205c2ca */ /* 0x000fe200000e0000 */
[----:B------:R-:W-:Y:S01]  /*56d0*/  UIADD3 UR34, UPT, UPT, UR50, 0x10, URZ ;  /* 0x0000001032227890 */ /* 0x000fe2000fffe0ff */
[----:B-1----:R-:W-:Y:S01]  /*56e0*/  @!P4 IMAD.MOV.U32 R0, RZ, RZ, 0x1000 ;  /* 0x00001000ff00c424 */ /* 0x002fe200078e00ff */
[----:B------:R-:W-:Y:S01]  /*56f0*/  VOTEU.ALL UP1, P4 ;  /* 0x0000000000ff7886 */ /* 0x000fe20002020000 */
[----:B------:R-:W-:Y:S01]  /*5700*/  @!UP0 UIADD3 UR32, UPT, UPT, UR4, 0x2200, URZ ;  /* 0x0000220004208890 */ /* 0x000fe2000fffe0ff */
[----:B------:R-:W-:Y:S01]  /*5710*/  UMOV UR16, 0x0 ;  /* 0x0000000000107882 */ /* 0x000fe20000000000 */
[----:B------:R-:W-:Y:S01]  /*5720*/  UMOV UR17, 0x10000000 ;  /* 0x1000000000117882 */ /* 0x000fe20000000000 */
        /* <DEDUP_REMOVED lines=21> */
.L_x_221:
        /* <DEDUP_REMOVED lines=9> */
[----:B------:R-:W-:Y:S01]  /*5910*/  SHF.L.U32 R34, RZ, 0x1f, RZ ;  /* 0x0000001fff227819 */ /* 0x000fe200000006ff */
[----:B------:R-:W-:Y:S01]  /*5920*/  UMOV UR26, UR34 ;  /* 0x00000022001a7c82 */ /* 0x000fe20008000000 */
[----:B------:R-:W-:Y:S01]  /*5930*/  UMOV UR28, UR52 ;  /* 0x00000034001c7c82 */ /* 0x000fe20008000000 */
[----:B------:R-:W-:Y:S01]  /*5940*/  @!UP0 UIADD3 UR10, UPT, UPT, UR50, 0x50, URZ ;  /* 0x00000050320a8890 */ /* 0x000fe2000fffe0ff */
        /* <DEDUP_REMOVED lines=18> */
.L_x_223:
        /* <DEDUP_REMOVED lines=11> */
[----:B------:R-:W-:Y:S02]  /*5b20*/  UMOV UR20, UR52 ;  /* 0x0000003400147c82 */ /* 0x000fe40008000000 */
[----:B------:R-:W-:Y:S01]  /*5b30*/  IMAD.U32 R8, RZ, RZ, UR6 ;  /* 0x00000006ff087e24 */ /* 0x000fe2000f8e00ff */
[----:B------:R-:W-:Y:S01]  /*5b40*/  @!UP0 UIADD3 UR10, UPT, UPT, UR50, 0x60, URZ ;  /* 0x00000060320a8890 */ /* 0x000fe2000fffe0ff */
[----:B------:R-:W-:Y:S01]  /*5b50*/  IMAD.U32 R9, RZ, RZ, UR5 ;  /* 0x00000005ff097e24 */ /* 0x000fe2000f8e00ff */
[----:B------:R-:W-:Y:S02]  /*5b60*/  @!UP0 UIADD3 UR8, UPT, UPT, UR4, 0xa00, URZ ;  /* 0x00000a0004088890 */ /* 0x000fe4000fffe0ff */
[----:B------:R-:W-:Y:S01]  /*5b70*/  @!P4 R2UR UR6, R8 ;  /* 0x000000000806c2ca */ /* 0x000fe200000e0000 */
[----:B------:R-:W-:Y:S01]  /*5b80*/  VOTEU.ALL UP0, P4 ;  /* 0x0000000000ff7886 */ /* 0x000fe20002000000 */
[----:B------:R-:W-:Y:S01]  /*5b90*/  @!P4 R2UR UR7, R9 ;  /* 0x000000000907c2ca */ /* 0x000fe200000e0000 */
[----:B------:R-:W-:Y:S01]  /*5ba0*/  UMOV UR9, UR49 ;  /* 0x0000003100097c82 */ /* 0x000fe20008000000 */
[----:B------:R-:W-:Y:S01]  /*5bb0*/  UMOV UR11, UR51 ;  /* 0x00000033000b7c82 */ /* 0x000fe20008000000 */
[----:B------:R-:W-:Y:S01]  /*5bc0*/  UMOV UR12, UR52 ;  /* 0x00000034000c7c82 */ /* 0x000fe20008000000 */
[----:B------:R-:W-:Y:S05]  /*5bd0*/  @!P4 IADD3 R8, P0, PT, R32, 0x980, RZ ;  /* 0x000009802008c810 */ /* 0x000fea0007f1e0ff */
[----:B------:R-:W-:Y:S04]  /*5be0*/  @!P4 IMAD.X R2, RZ, RZ, R33, P0 ;  /* 0x000000ffff02c224 */ /* 0x000fe800000e0621 */
[----:B------:R1:W-:Y:S01]  /*5bf0*/  @!UP1 UTMALDG.3D [UR16], [UR6], desc[UR22] ;  /* 0x00001610060095b4 */ /* 0x0003e20008011000 */
[----:B------:R1:W-:Y:S01]  /*5c00*/  @!UP0 UTMALDG.3D [UR8], [UR6], desc[UR22] ;  /* 0x00001608060085b4 */ /* 0x0003e20008011000 */
[----:B------:R1:W-:Y:S01]  /*5c10*/  @!P4 SYNCS.ARRIVE.TRANS64.RED.A0TR RZ, [UR4+0x30], R0 ;  /* 0x00003000ffffc9a7 */ /* 0x0003e20008300404 */
[----:B------:R-:W-:Y:S01]  /*5c20*/  SYNCS.ARRIVE.TRANS64.RED.A1T0 RZ, [UR13], RZ ;  /* 0x000000ffffff79a7 */ /* 0x000fe2000810040d */
[----:B------:R-:W2:Y:S02]  /*5c30*/  SYNCS.PHASECHK.TRANS64.TRYWAIT P2, [UR4+0x58], R34 ;  /* 0x00005822ff0075a7 */ /* 0x000ea40008041104 */
[----:B-12---:R-:W-:Y:S05]  /*5c40*/  @!P2 BRA `(.L_x_87) ;  /* 0x0000009400fca947 */ /* 0x006fea0003800000 */
.L_x_225:
        /* <DEDUP_REMOVED lines=29> */
.L_x_227:
[----:B------:R-:W2:Y:S01]  /*5e20*/  LDC.64 R12, c[0x0][0xf18] ;  /* 0x0003c600ff0c7b82 */ /* 0x000ea20000000a00 */
[----:B------:R-:W-:Y:S01]  /*5e30*/  @!P4 R2UR UR5, R2 ;  /* 0x000000000205c2ca */ /* 0x000fe200000e0000 */
[----:B------:R-:W-:Y:S01]  /*5e40*/  VOTEU.ALL UP0, P4 ;  /* 0x0000000000ff7886 */ /* 0x000fe20002000000 */
[----:B------:R-:W-:Y:S01]  /*5e50*/  @!P4 R2UR UR6, R8 ;  /* 0x000000000806c2ca */ /* 0x000fe200000e0000 */
[----:B------:R-:W-:Y:S01]  /*5e60*/  UIADD3 UR18, UPT, UPT, UR50, 0x30, URZ ;  /* 0x0000003032127890 */ /* 0x000fe2000fffe0ff */
[----:B-1----:R-:W-:Y:S03]  /*5e70*/  @!P4 IMAD.MOV.U32 R0, RZ, RZ, 0x1000 ;  /* 0x00001000ff00c424 */ /* 0x002fe600078e00ff */
[----:B------:R-:W1:Y:S01]  /*5e80*/  @!P1 LDC R2, c[0x0][0xf0c] ;  /* 0x0003c300ff029b82 */ /* 0x000e620000000800 */
[----:B------:R-:W-:Y:S01]  /*5e90*/  @!UP0 UIADD3 UR16, UPT, UPT, UR4, 0x2200, URZ ;  /* 0x0000220004108890 */ /* 0x000fe2000fffe0ff */
[----:B------:R-:W-:Y:S01]  /*5ea0*/  @P3 SHF.R.U32.HI R29, RZ, 0x10, R21 ;  /* 0x00000010ff1d3819 */ /* 0x000fe20000011615 */
[----:B------:R-:W-:Y:S01]  /*5eb0*/  VOTEU.ALL UP1, P4 ;  /* 0x0000000000ff7886 */ /* 0x000fe20002020000 */
[----:B------:R-:W-:Y:S01]  /*5ec0*/  UMOV UR22, 0x0 ;  /* 0x0000000000167882 */ /* 0x000fe20000000000 */
[----:B------:R-:W-:Y:S01]  /*5ed0*/  UMOV UR23, 0x10000000 ;  /* 0x1000000000177882 */ /* 0x000fe20000000000 */
[----:B------:R-:W-:Y:S01]  /*5ee0*/  UMOV UR17, UR33 ;  /* 0x0000002100117c82 */ /* 0x000fe20008000000 */
[----:B------:R-:W-:Y:S01]  /*5ef0*/  UMOV UR19, UR51 ;  /* 0x0000003300137c82 */ /* 0x000fe20008000000 */
[----:B------:R-:W-:Y:S01]  /*5f00*/  IMAD.U32 R9, RZ, RZ, UR5 ;  /* 0x00000005ff097e24 */ /* 0x000fe2000f8e00ff */
[----:B------:R-:W-:Y:S01]  /*5f10*/  UMOV UR20, UR52 ;  /* 0x0000003400147c82 */ /* 0x000fe20008000000 */
[----:B------:R-:W-:Y:S01]  /*5f20*/  IMAD.U32 R8, RZ, RZ, UR6 ;  /* 0x00000006ff087e24 */ /* 0x000fe2000f8e00ff */
[----:B------:R-:W-:Y:S01]  /*5f30*/  @!UP0 UIADD3 UR10, UPT, UPT, UR50, 0x70, URZ ;  /* 0x00000070320a8890 */ /* 0x000fe2000fffe0ff */
[----:B------:R-:W-:Y:S01]  /*5f40*/  VIADD R31, R31, 0x1 ;  /* 0x000000011f1f7836 */ /* 0x000fe20000000000 */
[----:B------:R-:W-:Y:S01]  /*5f50*/  @!P4 R2UR UR7, R9 ;  /* 0x000000000907c2ca */ /* 0x000fe200000e0000 */
[----:B------:R-:W-:Y:S01]  /*5f60*/  @!UP0 UIADD3 UR8, UPT, UPT, UR4, 0x2a00, URZ ;  /* 0x00002a0004088890 */ /* 0x000fe2000fffe0ff */
[----:B------:R-:W-:Y:S01]  /*5f70*/  @!P4 R2UR UR6, R8 ;  /* 0x000000000806c2ca */ /* 0x000fe200000e0000 */
[----:B------:R-:W-:Y:S01]  /*5f80*/  VOTEU.ALL UP0, P4 ;  /* 0x0000000000ff7886 */ /* 0x000fe20002000000 */
[----:B------:R-:W3:Y:S01]  /*5f90*/  LDC.64 R8, c[0x0][0xf10] ;  /* 0x0003c400ff087b82 */ /* 0x000ee20000000a00 */
[----:B------:R-:W-:Y:S01]  /*5fa0*/  UMOV UR9, UR33 ;  /* 0x0000002100097c82 */ /* 0x000fe20008000000 */
[----:B------:R-:W-:Y:S01]  /*5fb0*/  UMOV UR11, UR51 ;  /* 0x00000033000b7c82 */ /* 0x000fe20008000000 */
[----:B------:R-:W-:Y:S08]  /*5fc0*/  UMOV UR12, UR52 ;  /* 0x00000034000c7c82 */ /* 0x000ff00008000000 */
[----:B------:R4:W-:Y:S01]  /*5fd0*/  @!UP1 UTMALDG.3D [UR16], [UR6], desc[UR22] ;  /* 0x00001610060095b4 */ /* 0x0009e20008011000 */
[----:B------:R4:W-:Y:S01]  /*5fe0*/  @!UP0 UTMALDG.3D [UR8], [UR6], desc[UR22] ;  /* 0x00001608060085b4 */ /* 0x0009e20008011000 */
[----:B------:R5:W-:Y:S01]  /*5ff0*/  @!P4 SYNCS.ARRIVE.TRANS64.RED.A0TR RZ, [UR4+0x40], R0 ;  /* 0x00004000ffffc9a7 */ /* 0x000be20008300404 */
[C---:B---3--:R-:W-:Y:S01]  /*6000*/  @!P1 IMAD.HI.U32 R8, R11.reuse, R8, RZ ;  /* 0x000000080b089227 */ /* 0x048fe200078e00ff */
[----:B--2---:R-:W-:Y:S02]  /*6010*/  @!P1 ISETP.NE.AND P0, PT, R12, 0x1, PT ;  /* 0x000000010c00980c */ /* 0x004fe40003f05270 */
[----:B-1----:R-:W-:Y:S01]  /*6020*/  @!P1 ISETP.NE.AND P2, PT, R2, 0x1, PT ;  /* 0x000000010200980c */ /* 0x002fe20003f45270 */
[C---:B------:R-:W-:Y:S01]  /*6030*/  @!P1 IMAD.HI.U32 R13, R10.reuse, R13, RZ ;  /* 0x0000000d0a0d9227 */ /* 0x040fe200078e00ff */
[----:B------:R-:W-:Y:S04]  /*6040*/  @!P1 SHF.R.U32.HI R8, RZ, R9, R8 ;  /* 0x00000009ff089219 */ /* 0x000fe80000011608 */
[----:B------:R-:W-:Y:S01]  /*6050*/  @!P1 SEL R8, R11, R8, !P2 ;  /* 0x000000080b089207 */ /* 0x000fe20005000000 */
[----:B------:R-:W-:Y:S01]  /*6060*/  SYNCS.ARRIVE.TRANS64.RED.A1T0 RZ, [UR15], RZ ;  /* 0x000000ffffff79a7 */ /* 0x000fe2000810040f */
[----:B------:R-:W1:Y:S01]  /*6070*/  SYNCS.PHASECHK.TRANS64.TRYWAIT P5, [UR4+0x68], R34 ;  /* 0x00006822ff0075a7 */ /* 0x000e6200080a1104 */
[----:B-----5:R-:W2:Y:S02]  /*6080*/  @!P1 LDC R0, c[0x0][0xf20] ;  /* 0x0003c800ff009b82 */ /* 0x020ea40000000800 */
[----:B--2---:R-:W-:Y:S04]  /*6090*/  @!P1 SHF.R.U32.HI R0, RZ, R0, R13 ;  /* 0x00000000ff009219 */ /* 0x004fe8000001160d */
[----:B------:R-:W-:Y:S05]  /*60a0*/  @!P1 SEL R9, R10, R0, !P0 ;  /* 0x000000000a099207 */ /* 0x000fea0004000000 */
[----:B------:R-:W-:Y:S02]  /*60b0*/  @!P1 IMAD.IADD R0, R9, 0x1, -R8 ;  /* 0x0000000109009824 */ /* 0x000fe400078e0a08 */
[----:B------:R-:W-:Y:S02]  /*60c0*/  @!P1 IMAD.IADD R8, R8, 0x1, -R9 ;  /* 0x0000000108089824 */ /* 0x000fe400078e0a09 */
[----:B------:R-:W-:Y:S02]  /*60d0*/  @!P1 IMAD R11, R0, R2, R11 ;  /* 0x00000002000b9224 */ /* 0x000fe400078e020b */
[----:B------:R-:W-:Y:S01]  /*60e0*/  @!P1 IMAD R10, R8, R12, R10 ;  /* 0x0000000c080a9224 */ /* 0x000fe200078e020a */
[----:B-1--4-:R-:W-:Y:S06]  /*60f0*/  @!P5 BRA `(.L_x_89) ;  /* 0x000000940000d947 */ /* 0x012fec0003800000 */
.L_x_229:
[----:B------:R-:W-:Y:S01]  /*6100*/  @!P4 IADD3 R2, P0, PT, R32, 0x980, RZ ;  /* 0x000009802002c810 */ /* 0x000fe20007f1e0ff */
[----:B------:R-:W-:Y:S01]  /*6110*/  VOTEU.ALL UP1, P4 ;  /* 0x0000000000ff7886 */ /* 0x000fe20002020000 */
[----:B------:R-:W-:Y:S01]  /*6120*/  R2UR UR22, R91 ;  /* 0x000000005b1672ca */ /* 0x000fe200000e0000 */
[----:B------:R-:W-:Y:S01]  /*6130*/  VOTEU.ALL UP0, P4 ;  /* 0x0000000000ff7886 */ /* 0x000fe20002000000 */
[----:B------:R-:W-:Y:S01]  /*6140*/  @!P4 R2UR UR6, R2 ;  /* 0x000000000206c2ca */ /* 0x000fe200000e0000 */
[----:B-1----:R-:W-:Y:S01]  /*6150*/  @!P4 IMAD.X R0, RZ, RZ, R33, P0 ;  /* 0x000000ffff00c224 */ /* 0x002fe200000e0621 */
[----:B------:R-:W-:Y:S01]  /*6160*/  UMOV UR14, 0x0 ;  /* 0x00000000000e7882 */ /* 0x000fe20000000000 */
[----:B------:R-:W-:Y:S01]  /*6170*/  UMOV UR15, 0x10000000 ;  /* 0x10000000000f7882 */ /* 0x000fe20000000000 */
[----:B------:R-:W-:Y:S01]  /*6180*/  @!UP0 UIADD3 UR19, UPT, UPT, UR51, 0x40, URZ ;  /* 0x0000004033138890 */ /* 0x000fe2000fffe0ff */
[----:B------:R-:W-:Y:S01]  /*6190*/  R2UR UR13, R92 ;  /* 0x000000005c0d72ca */ /* 0x000fe200000e0000 */
[----:B------:R-:W-:Y:S01]  /*61a0*/  @!UP0 UIADD3 UR16, UPT, UPT, UR4, 0x3200, URZ ;  /* 0x0000320004108890 */ /* 0x000fe2000fffe0ff */
[----:B------:R-:W-:Y:S01]  /*61b0*/  @!P4 R2UR UR5, R0 ;  /* 0x000000000005c2ca */ /* 0x000fe200000e0000 */
[----:B------:R-:W-:Y:S01]  /*61c0*/  UMOV UR17, UR25 ;  /* 0x0000001900117c82 */ /* 0x000fe20008000000 */
[----:B------:R-:W-:Y:S01]  /*61d0*/  UMOV UR20, UR52 ;  /* 0x0000003400147c82 */ /* 0x000fe20008000000 */
[----:B------:R-:W-:Y:S01]  /*61e0*/  @!UP0 UIADD3 UR10, UPT, UPT, UR50, 0x70, URZ ;  /* 0x00000070320a8890 */ /* 0x000fe2000fffe0ff */
[----:B------:R-:W-:Y:S01]  /*61f0*/  VIADD R2, R10, UR22 ;  /* 0x000000160a027c36 */ /* 0x000fe20008000000 */
[----:B------:R-:W-:Y:S01]  /*6200*/  @!UP0 UIADD3 UR8, UPT, UPT, UR4, 0x3a00, URZ ;  /* 0x00003a0004088890 */ /* 0x000fe2000fffe0ff */
[----:B------:R-:W-:Y:S01]  /*6210*/  IMAD.U32 R8, RZ, RZ, UR6 ;  /* 0x00000006ff087e24 */ /* 0x000fe2000f8e00ff */
[----:B------:R-:W-:Y:S01]  /*6220*/  VOTEU.ALL UP0, P4 ;  /* 0x0000000000ff7886 */ /* 0x000fe20002000000 */
[----:B------:R-:W-:Y:S01]  /*6230*/  UMOV UR9, UR25 ;  /* 0x0000001900097c82 */ /* 0x000fe20008000000 */
[----:B------:R-:W-:Y:S01]  /*6240*/  UMOV UR12, UR52 ;  /* 0x00000034000c7c82 */ /* 0x000fe20008000000 */
[----:B------:R-:W-:Y:S01]  /*6250*/  UMOV UR11, UR19 ;  /* 0x00000013000b7c82 */ /* 0x000fe20008000000 */
[----:B------:R-:W-:Y:S01]  /*6260*/  @!P4 R2UR UR6, R8 ;  /* 0x000000000806c2ca */ /* 0x000fe200000e0000 */
[----:B------:R-:W-:Y:S01]  /*6270*/  VIADD R0, R11, UR13 ;  /* 0x0000000d0b007c36 */ /* 0x000fe20008000000 */
[----:B------:R-:W-:Y:S01]  /*6280*/  @P3 R2UR UR52, R29 ;  /* 0x000000001d3432ca */ /* 0x000fe200000e0000 */
[----:B------:R-:W-:Y:S01]  /*6290*/  IMAD.U32 R9, RZ, RZ, UR5 ;  /* 0x00000005ff097e24 */ /* 0x000fe2000f8e00ff */
[----:B------:R-:W-:Y:S04]  /*62a0*/  ISETP.NE.AND P0, PT, R31, 0x2, PT ;  /* 0x000000021f00780c */ /* 0x000fe80003f05270 */
[----:B------:R-:W-:Y:S02]  /*62b0*/  @!P4 R2UR UR7, R9 ;  /* 0x000000000907c2ca */ /* 0x000fe400000e0000 */
[----:B------:R-:W-:Y:S11]  /*62c0*/  SEL R31, R31, RZ, P0 ;  /* 0x000000ff1f1f7207 */ /* 0x000ff60000000000 */
[----:B------:R1:W-:Y:S01]  /*62d0*/  @!UP1 UTMALDG.3D [UR16], [UR6], desc[UR14] ;  /* 0x00000e10060095b4 */ /* 0x0003e20008011000 */
[----:B------:R2:W-:Y:S01]  /*62e0*/  @!UP0 UTMALDG.3D [UR8], [UR6], desc[UR14] ;  /* 0x00000e08060085b4 */ /* 0x0005e20008011000 */
[----:B------:R3:W-:Y:S01]  /*62f0*/  @!P4 SYNCS.ARRIVE.TRANS64.RED.A0TR RZ, [UR4+0x48], R27 ;  /* 0x0000481bffffc9a7 */ /* 0x0007e20008300404 */
[----:B------:R-:W-:Y:S01]  /*6300*/  UPLOP3.LUT UP0, UPT, UPT, UPT, UPT, 0x80, 0x8 ;  /* 0x000000000008789c */ /* 0x000fe20003f0f070 */
[----:B------:R-:W-:Y:S01]  /*6310*/  SYNCS.ARRIVE.TRANS64.RED.A1T0 RZ, [UR21], RZ ;  /* 0x000000ffffff79a7 */ /* 0x000fe20008100415 */
[----:B-1----:R-:W-:Y:S02]  /*6320*/  R2UR UR20, R0 ;  /* 0x00000000001472ca */ /* 0x002fe400000e0000 */
[----:B------:R-:W-:Y:S04]  /*6330*/  SEL R0, RZ, 0x1, P0 ;  /* 0x00000001ff007807 */ /* 0x000fe80000000000 */
[----:B------:R-:W-:Y:S02]  /*6340*/  LOP3.LUT R30, R30, R0, RZ, 0x3c, !PT ;  /* 0x000000001e1e7212 */ /* 0x000fe400078e3cff */
[----:B--2---:R-:W-:Y:S01]  /*6350*/  R2UR UR12, R2 ;  /* 0x00000000020c72ca */ /* 0x004fe200000e0000 */
[----:B------:R-:W-:Y:S03]  /*6360*/  @!UPT UIADD3 URZ, UPT, UPT, URZ, URZ, URZ ;  /* 0x000000fffffff290 */ /* 0x000fe6000fffe0ff */
[----:B------:R-:W-:Y:S11]  /*6370*/  @P3 BRA `(.L_x_90) ;  /* 0xffffffe800483947 */ /* 0x000ff6000383ffff */
[----:B------:R-:W1:Y:S02]  /*6380*/  SYNCS.PHASECHK.TRANS64.TRYWAIT P0, [UR4+0x50], R28 ;  /* 0x0000501cff0075a7 */ /* 0x000e640008001104 */
[----:B-1----:R-:W-:Y:S05]  /*6390*/  @!P0 BRA `(.L_x_91) ;  /* 0x0000009000708947 */ /* 0x002fea0003800000 */
.L_x_231:
[----:B------:R-:W2:Y:S02]  /*63a0*/  SYNCS.PHASECHK.TRANS64.TRYWAIT P0, [UR4+0x58], R28 ;  /* 0x0000581cff0075a7 */ /* 0x000ea40008001104 */
[----:B--2---:R-:W-:Y:S05]  /*63b0*/  @!P0 BRA `(.L_x_92) ;  /* 0x0000009000808947 */ /* 0x004fea0003800000 */
.L_x_233:
[----:B------:R-:W2:Y:S01]  /*63c0*/  SYNCS.PHASECHK.TRANS64.TRYWAIT P0, [UR4+0x60], R28 ;  /* 0x0000601cff0075a7 */ /* 0x000ea20008001104 */
[----:B-1----:R-:W-:Y:S01]  /*63d0*/  HFMA2 R0, -RZ, RZ, 0, 5.9604644775390625e-08 ;  /* 0x00000001ff007431 */ /* 0x002fe200000001ff */
[----:B--2---:R-:W-:Y:S06]  /*63e0*/  @!P0 BRA `(.L_x_93) ;  /* 0x00000090008c8947 */ /* 0x004fec0003800000 */
.L_x_235:
[----:B-1----:R-:W-:Y:S02]  /*63f0*/  MOV R2, UR4 ;  /* 0x0000000400027c02 */ /* 0x002fe40008000f00 */
[----:B------:R-:W-:-:S07]  /*6400*/  SHF.L.U32 R0, R0, 0x1f, RZ ;  /* 0x0000001f00007819 */ /* 0x000fce00000006ff */
.L_x_94:
[----:B-1----:R1:W2:Y:S02]  /*6410*/  SYNCS.PHASECHK.TRANS64.TRYWAIT P0, [R2+URZ+0x68], R0 ;  /* 0x00006800020075a7 */ /* 0x0022a400080011ff */
[----:B--2---:R-:W-:Y:S05]  /*6420*/  @!P0 NANOSLEEP.SYNCS 0x989680 ;  /* 0x009896800000895d */ /* 0x004fea0003900000 */
[----:B------:R-:W2:Y:S02]  /*6430*/  @!P0 SYNCS.PHASECHK.TRANS64 P0, [R2+URZ+0x68], R0 ;  /* 0x00006800020085a7 */ /* 0x000ea400080010ff */
[----:B--2---:R-:W-:Y:S05]  /*6440*/  @P0 EXIT ;  /* 0x000000000000094d */ /* 0x004fea0003800000 */
[----:B------:R-:W-:Y:S05]  /*6450*/  BRA `(.L_x_94) ;  /* 0xfffffffc00ec7947 */ /* 0x000fea000383ffff */
.L_x_75:
[----:B------:R-:W-:-:S06]  /*6460*/  UISETP.GE.AND UP0, UPT, UR19, 0x4, UPT ;  /* 0x000000041300788c */ /* 0x000fcc000bf06270 */
[----:B------:R-:W-:-:S13]  /*6470*/  PLOP3.LUT P0, PT, PT, PT, UP0, 0x80, 0x8 ;  /* 0x000000000008781c */ /* 0x000fda0003f0f008 */
[----:B--2---:R-:W-:Y:S05]  /*6480*/  @!P0 EXIT ;  /* 0x000000000000894d */ /* 0x004fea0003800000 */
[----:B------:R-:W-:Y:S01]  /*6490*/  BAR.SYNC.DEFER_BLOCKING 0x6, 0xa0 ;  /* 0x0182800000007b1d */ /* 0x000fe20000010000 */
[C---:B------:R-:W-:Y:S01]  /*64a0*/  IMAD.SHL.U32 R103, R2.reuse, 0x10, RZ ;  /* 0x0000001002677824 */ /* 0x040fe200078e00ff */
[C---:B------:R-:W-:Y:S01]  /*64b0*/  LOP3.LUT R104, R105.reuse, 0x3, RZ, 0xc0, !PT ;  /* 0x0000000369687812 */ /* 0x040fe200078ec0ff */
[C---:B------:R-:W-:Y:S01]  /*64c0*/  IMAD.U32 R5, R2.reuse, 0x10000, RZ ;  /* 0x0001000002057824 */ /* 0x040fe200078e00ff */
[----:B------:R-:W-:Y:S01]  /*64d0*/  CS2R R98, SRZ ;  /* 0x0000000000627805 */ /* 0x000fe2000001ff00 */
[----:B------:R-:W-:Y:S01]  /*64e0*/  IMAD.SHL.U32 R0, R2, 0x2, RZ ;  /* 0x0000000202007824 */ /* 0x000fe200078e00ff */
[----:B------:R-:W-:Y:S02]  /*64f0*/  UMOV UR36, 0x400 ;  /* 0x0000040000247882 */ /* 0x000fe40000000000 */
[----:B------:R-:W2:Y:S01]  /*6500*/  LDC R96, c[0x0][0x370] ;  /* 0x0000dc00ff607b82 */ /* 0x000ea20000000800 */
[----:B------:R-:W-:Y:S01]  /*6510*/  ULEA UR36, UR63, UR36, 0x18 ;  /* 0x000000243f247291 */ /* 0x000fe2000f8ec0ff */
[----:B------:R-:W-:Y:S01]  /*6520*/  IMAD.SHL.U32 R2, R105, 0x200, RZ ;  /* 0x0000020069027824 */ /* 0x000fe200078e00ff */
[C---:B------:R-:W-:Y:S01]  /*6530*/  LOP3.LUT R4, R103.reuse, 0x40, RZ, 0xc0, !PT ;  /* 0x0000004067047812 */ /* 0x040fe200078ec0ff */
[----:B------:R-:W-:Y:S01]  /*6540*/  IMAD.MOV.U32 R100, RZ, RZ, RZ ;  /* 0x000000ffff647224 */ /* 0x000fe200078e00ff */
[----:B------:R-:W-:Y:S01]  /*6550*/  LOP3.LUT R3, R103, 0x1b0, RZ, 0xc0, !PT ;  /* 0x000001b067037812 */ /* 0x000fe200078ec0ff */
[----:B------:R-:W-:Y:S01]  /*6560*/  UIADD3 UR4, UPT, UPT, UR36, 0x200, URZ ;  /* 0x0000020024047890 */ /* 0x000fe2000fffe0ff */
[----:B------:R-:W-:Y:S01]  /*6570*/  LOP3.LUT R0, R4, 0x8, R0, 0xf8, !PT ;  /* 0x0000000804007812 */ /* 0x000fe200078ef800 */
[----:B------:R-:W3:Y:S01]  /*6580*/  LDC R49, c[0x0][0xf0c] ;  /* 0x0003c300ff317b82 */ /* 0x000ee20000000800 */
[----:B------:R-:W-:Y:S01]  /*6590*/  LOP3.LUT R2, R3, 0x200, R2, 0xf8, !PT ;  /* 0x0000020003027812 */ /* 0x000fe200078ef802 */
[----:B------:R-:W-:Y:S01]  /*65a0*/  IMAD.MOV.U32 R108, RZ, RZ, RZ ;  /* 0x000000ffff6c7224 */ /* 0x000fe200078e00ff */
[----:B------:R-:W-:Y:S01]  /*65b0*/  LOP3.LUT R5, R5, 0x200000, RZ, 0xc0, !PT ;  /* 0x0020000005057812 */ /* 0x000fe200078ec0ff */
[----:B------:R-:W-:Y:S01]  /*65c0*/  IMAD.U32 R94, RZ, RZ, UR4 ;  /* 0x00000004ff5e7e24 */ /* 0x000fe2000f8e00ff */
[----:B------:R-:W-:Y:S01]  /*65d0*/  LOP3.LUT P0, RZ, R103, 0x40, RZ, 0xc0, !PT ;  /* 0x0000004067ff7812 */ /* 0x000fe2000780c0ff */
[----:B------:R-:W4:Y:S01]  /*65e0*/  LDCU.64 UR50, c[0x0][0x348] ;  /* 0x00006900ff3277ac */ /* 0x000f220008000a00 */
[----:B------:R-:W-:Y:S01]  /*65f0*/  LOP3.LUT R102, R2, R0, RZ, 0xfc, !PT ;  /* 0x0000000002667212 */ /* 0x000fe200078efcff */
[----:B------:R-:W1:Y:S01]  /*6600*/  LDC R93, c[0x0][0xf20] ;  /* 0x0003c800ff5d7b82 */ /* 0x000e620000000800 */
[----:B------:R-:W4:Y:S01]  /*6610*/  LDS R101, [UR36+0x110] ;  /* 0x00011024ff657984 */ /* 0x000f220008000800 */
[----:B------:R-:W-:Y:S01]  /*6620*/  P2R R0, PR, RZ, 0x1 ;  /* 0x00000001ff007803 */ /* 0x000fe20000000000 */
[----:B------:R-:W1:Y:S01]  /*6630*/  LDCU.64 UR54, c[0x0][0xc88] ;  /* 0x00019100ff3677ac */ /* 0x000e620008000a00 */
[----:B------:R-:W-:-:S04]  /*6640*/  UMOV UR48, URZ ;  /* 0x000000ff00307c82 */ /* 0x000fc80008000000 */
[----:B------:R-:W1:Y:S01]  /*6650*/  LDC R48, c[0x0][0xf30] ;  /* 0x0003cc00ff307b82 */ /* 0x000e620000000800 */
[----:B------:R-:W-:-:S07]  /*6660*/  UMOV UR37, URZ ;  /* 0x000000ff00257c82 */ /* 0x000fce0008000000 */
[----:B------:R-:W1:Y:S08]  /*6670*/  LDC.64 R84, c[0x0][0xc88] ;  /* 0x00032200ff547b82 */ /* 0x000e700000000a00 */
[----:B------:R-:W1:Y:S08]  /*6680*/  LDC.64 R88, c[0x0][0xf10] ;  /* 0x0003c400ff587b82 */ /* 0x000e700000000a00 */
[----:B------:R-:W1:Y:S08]  /*6690*/  LDC.64 R46, c[0x0][0xf18] ;  /* 0x0003c600ff2e7b82 */ /* 0x000e700000000a00 */
[----:B------:R-:W1:Y:S01]  /*66a0*/  LDC.64 R44, c[0x0][0xf28] ;  /* 0x0003ca00ff2c7b82 */ /* 0x000e620000000a00 */
[----:B----4-:R-:W-:-:S07]  /*66b0*/  IMAD.IADD R101, R101, 0x1, R5 ;  /* 0x0000000165657824 */ /* 0x010fce00078e0205 */
[----:B------:R-:W4:Y:S08]  /*66c0*/  LDC.64 R86, c[0x0][0xc90] ;  /* 0x00032400ff567b82 */ /* 0x000f300000000a00 */
[----:B------:R-:W1:Y:S08]  /*66d0*/  LDC.64 R82, c[0x0][0xcb0] ;  /* 0x00032c00ff527b82 */ /* 0x000e700000000a00 */
[----:B------:R-:W1:Y:S08]  /*66e0*/  LDC.64 R80, c[0x0][0xca8] ;  /* 0x00032a00ff507b82 */ /* 0x000e700000000a00 */
[----:B--23--:R-:W1:Y:S02]  /*66f0*/  LDC R95, c[0x0][0x374] ;  /* 0x0000dd00ff5f7b82 */ /* 0x00ce640000000800 */
.L_x_186:
[----:B------:R-:W-:Y:S02]  /*6700*/  LEA R0, R108, UR36, 0x3 ;  /* 0x000000246c007c11 */ /* 0x000fe4000f8e18ff */
[----:B------:R-:W-:Y:S02]  /*6710*/  SHF.L.U32 R2, R98, 0x1f, RZ ;  /* 0x0000001f62027819 */ /* 0x000fe400000006ff */
[----:B------:R-:W-:Y:S02]  /*6720*/  LEA R16, R108, UR36, 0x4 ;  /* 0x000000246c107c11 */ /* 0x000fe4000f8e20ff */
[----:B------:R-:W2:Y:S02]  /*6730*/  SYNCS.PHASECHK.TRANS64.TRYWAIT P0, [R0+URZ+0x80], R2 ;  /* 0x00008002000075a7 */ /* 0x000ea400080011ff */
[----:B-12---:R-:W-:Y:S05]  /*6740*/  @!P0 BRA `(.L_x_95) ;  /* 0x0000008c00cc8947 */ /* 0x006fea0003800000 */
.L_x_236:
[----:B------:R-:W3:Y:S01]  /*6750*/  LDC.64 R10, c[0x0][0xf10] ;  /* 0x0003c400ff0a7b82 */ /* 0x000ee20000000a00 */
[----:B------:R-:W4:Y:S01]  /*6760*/  LDS.128 R16, [R16+0xf0] ;  /* 0x0000f00010107984 */ /* 0x000f220000000c00 */
[----:B-1----:R-:W-:Y:S01]  /*6770*/  ISETP.NE.AND P1, PT, R48, 0x1, PT ;  /* 0x000000013000780c */ /* 0x002fe20003f25270 */
[----:B--2---:R-:W-:Y:S01]  /*6780*/  VIADD R0, R0, 0x90 ;  /* 0x0000009000007836 */ /* 0x004fe20000000000 */
[----:B------:R-:W-:Y:S04]  /*6790*/  ISETP.GE.AND P0, PT, R43, 0x1, PT ;  /* 0x000000012b00780c */ /* 0x000fe80003f06270 */
[----:B------:R-:W1:Y:S01]  /*67a0*/  LDC.64 R8, c[0x0][0xf18] ;  /* 0x0003c600ff087b82 */ /* 0x000e620000000a00 */
[----:B------:R-:W-:Y:S01]  /*67b0*/  PRMT R0, RZ, 0x654, R0 ;  /* 0x00000654ff007816 */ /* 0x000fe20000000000 */
[----:B------:R-:W-:Y:S01]  /*67c0*/  @!PT LDS RZ, [RZ] ;  /* 0x00000000fffff984 */ /* 0x000fe20000000800 */
[----:B------:R-:W-:Y:S01]  /*67d0*/  @!PT LDS RZ, [RZ] ;  /* 0x00000000fffff984 */ /* 0x000fe20000000800 */
[----:B------:R-:W-:Y:S01]  /*67e0*/  @!PT LDS RZ, [RZ] ;  /* 0x00000000fffff984 */ /* 0x000fe20000000800 */
[----:B------:R-:W-:Y:S01]  /*67f0*/  @!PT LDS RZ, [RZ] ;  /* 0x00000000fffff984 */ /* 0x000fe20000000800 */
[----:B------:R2:W-:Y:S06]  /*6800*/  MEMBAR.ALL.CTA ;  /* 0x0000000000007992 */ /* 0x0005ec0000008000 */
[----:B--2---:R-:W2:Y:S01]  /*6810*/  FENCE.VIEW.ASYNC.S ;  /* 0x00000000000073c6 */ /* 0x004ea20000000000 */
[----:B------:R-:W1:Y:S08]  /*6820*/  @!P1 LDC R12, c[0x0][0xf20] ;  /* 0x0003c800ff0c9b82 */ /* 0x000e700000000800 */
[----:B------:R-:W1:Y:S01]  /*6830*/  @!P1 LDC R7, c[0x0][0xf0c] ;  /* 0x0003c300ff079b82 */ /* 0x000e620000000800 */
[----:B--2---:R2:W-:Y:S01]  /*6840*/  SYNCS.ARRIVE.TRANS64.RED.A1T0 RZ, [R0+URZ], RZ ;  /* 0x000000ff00ff79a7 */ /* 0x0045e200081004ff */
[----:B----4-:R-:W-:Y:S04]  /*6850*/  LOP3.LUT P4, RZ, R18, 0x1, RZ, 0xc0, !PT ;  /* 0x0000000112ff7812 */ /* 0x010fe8000788c0ff */
[----:B------:R-:W-:Y:S09]  /*6860*/  P2R R106, PR, RZ, 0x10 ;  /* 0x00000010ff6a7803 */ /* 0x000ff20000000000 */
[----:B------:R-:W-:Y:S02]  /*6870*/  @P4 MOV R51, R16 ;  /* 0x0000001000334202 */ /* 0x000fe40000000f00 */
[----:B------:R-:W-:Y:S01]  /*6880*/  @P4 LOP3.LUT R50, R17, 0xffff, RZ, 0xc0, !PT ;  /* 0x0000ffff11324812 */ /* 0x000fe200078ec0ff */
[----:B--23--:R-:W-:Y:S06]  /*6890*/  @!P0 BRA `(.L_x_96) ;  /* 0x0000000000a48947 */ /* 0x00cfec0003800000 */
[----:B------:R-:W-:Y:S01]  /*68a0*/  IMAD.HI.U32 R0, R95, R47, RZ ;  /* 0x0000002f5f007227 */ /* 0x000fe200078e00ff */
[----:B------:R-:W-:Y:S02]  /*68b0*/  ISETP.NE.AND P0, PT, R46, 0x1, PT ;  /* 0x000000012e00780c */ /* 0x000fe40003f05270 */
[----:B------:R-:W-:Y:S01]  /*68c0*/  ISETP.NE.AND P2, PT, R43, 0x1, PT ;  /* 0x000000012b00780c */ /* 0x000fe20003f45270 */
[----:B------:R-:W-:Y:S01]  /*68d0*/  IMAD.HI.U32 R4, R96, R88, RZ ;  /* 0x0000005860047227 */ /* 0x000fe200078e00ff */
[----:B------:R-:W-:Y:S02]  /*68e0*/  SHF.R.U32.HI R0, RZ, R93, R0 ;  /* 0x0000005dff007219 */ /* 0x000fe40000011600 */
[----:B------:R-:W-:Y:S01]  /*68f0*/  ISETP.NE.AND P3, PT, R49, 0x1, PT ;  /* 0x000000013100780c */ /* 0x000fe20003f65270 */
[----:B------:R-:W-:Y:S01]  /*6900*/  IMAD.HI.U32 R6, R50, R47, RZ ;  /* 0x0000002f32067227 */ /* 0x000fe200078e00ff */
[-C--:B------:R-:W-:Y:S02]  /*6910*/  SHF.R.U32.HI R4, RZ, R89.reuse, R4 ;  /* 0x00000059ff047219 */ /* 0x080fe40000011604 */
[----:B------:R-:W-:Y:S01]  /*6920*/  SEL R0, R95, R0, !P0 ;  /* 0x000000005f007207 */ /* 0x000fe20004000000 */
[----:B------:R-:W-:Y:S01]  /*6930*/  IMAD.HI.U32 R5, R51, R88, RZ ;  /* 0x0000005833057227 */ /* 0x000fe200078e00ff */
[----:B------:R-:W-:Y:S03]  /*6940*/  SEL R4, R96, R4, !P3 ;  /* 0x0000000460047207 */ /* 0x000fe60005800000 */
[-C--:B------:R-:W-:Y:S01]  /*6950*/  IMAD.HI.U32 R3, R0, R44.reuse, RZ ;  /* 0x0000002c00037227 */ /* 0x080fe200078e00ff */
[----:B------:R-:W-:Y:S03]  /*6960*/  SHF.R.U32.HI R5, RZ, R89, R5 ;  /* 0x00000059ff057219 */ /* 0x000fe60000011605 */
[----:B------:R-:W-:Y:S01]  /*6970*/  IMAD.HI.U32 R2, R4, R44, RZ ;  /* 0x0000002c04027227 */ /* 0x000fe200078e00ff */
[----:B------:R-:W-:Y:S02]  /*6980*/  @P2 SHF.R.U32.HI R0, RZ, R45, R3 ;  /* 0x0000002dff002219 */ /* 0x000fe40000011603 */
[----:B------:R-:W-:Y:S02]  /*6990*/  SHF.R.U32.HI R3, RZ, R93, R6 ;  /* 0x0000005dff037219 */ /* 0x000fe40000011606 */
[----:B------:R-:W-:Y:S01]  /*69a0*/  @P2 SHF.R.U32.HI R4, RZ, R45, R2 ;  /* 0x0000002dff042219 */ /* 0x000fe20000011602 */
[----:B------:R-:W-:Y:S01]  /*69b0*/  IMAD R0, R43, R0, RZ ;  /* 0x000000002b007224 */ /* 0x000fe200078e02ff */
[----:B------:R-:W-:Y:S02]  /*69c0*/  SEL R3, R50, R3, !P0 ;  /* 0x0000000332037207 */ /* 0x000fe40004000000 */
[----:B------:R-:W-:Y:S01]  /*69d0*/  SEL R2, R51, R5, !P3 ;  /* 0x0000000533027207 */ /* 0x000fe20005800000 */
[----:B------:R-:W-:Y:S01]  /*69e0*/  IMAD R5, R43, R4, RZ ;  /* 0x000000042b057224 */ /* 0x000fe200078e02ff */
[C---:B------:R-:W-:Y:S01]  /*69f0*/  ISETP.GE.AND P0, PT, R3.reuse, R0, PT ;  /* 0x000000000300720c */ /* 0x040fe20003f06270 */
[C---:B------:R-:W-:Y:S03]  /*6a00*/  IMAD.HI.U32 R0, R3.reuse, R44, RZ ;  /* 0x0000002c03007227 */ /* 0x040fe600078e00ff */
[C---:B------:R-:W-:Y:S02]  /*6a10*/  ISETP.GE.OR P0, PT, R2.reuse, R5, P0 ;  /* 0x000000050200720c */ /* 0x040fe40000706670 */
[----:B------:R-:W-:Y:S04]  /*6a20*/  SHF.R.U32.HI R0, RZ, R45, R0 ;  /* 0x0000002dff007219 */ /* 0x000fe80000011600 */
        /* <DEDUP_REMOVED lines=15> */
[----:B------:R-:W-:Y:S07]  /*6b20*/  IMAD R50, R3, R46, R50 ;  /* 0x0000002e03327224 */ /* 0x000fee00078e0232 */
.L_x_96:
[----:B-1----:R-:W-:Y:S01]  /*6b30*/  @!P1 IMAD.HI.U32 R2, R50, R9, RZ ;  /* 0x0000000932029227 */ /* 0x002fe200078e00ff */
[----:B------:R-:W-:Y:S01]  /*6b40*/  @!P1 ISETP.NE.AND P0, PT, R8, 0x1, PT ;  /* 0x000000010800980c */ /* 0x000fe20003f05270 */
[----:B------:R-:W-:Y:S01]  /*6b50*/  USHF.L.U32 UR46, UR20, 0x7, URZ ;  /* 0x00000007142e7899 */ /* 0x000fe200080006ff */
[----:B------:R-:W-:Y:S01]  /*6b60*/  @!P1 ISETP.NE.AND P2, PT, R7, 0x1, PT ;  /* 0x000000010700980c */ /* 0x000fe20003f45270 */
[C---:B------:R-:W-:Y:S01]  /*6b70*/  @!P1 IMAD.HI.U32 R0, R51.reuse, R10, RZ ;  /* 0x0000000a33009227 */ /* 0x040fe200078e00ff */
[----:B------:R-:W-:Y:S01]  /*6b80*/  @!P1 SHF.R.U32.HI R2, RZ, R12, R2 ;  /* 0x0000000cff029219 */ /* 0x000fe20000011602 */
[----:B------:R-:W-:Y:S01]  /*6b90*/  USHF.L.U32 UR45, UR12, 0x7, URZ ;  /* 0x000000070c2d7899 */ /* 0x000fe200080006ff */
[----:B------:R-:W-:Y:S01]  /*6ba0*/  @P4 SHF.R.U32.HI R97, RZ, 0x10, R17 ;  /* 0x00000010ff614819 */ /* 0x000fe20000011611 */
[----:B------:R-:W-:Y:S01]  /*6bb0*/  VIADD R108, R108, 0x1 ;  /* 0x000000016c6c7836 */ /* 0x000fe20000000000 */
[----:B------:R-:W-:Y:S01]  /*6bc0*/  @!P1 SEL R2, R50, R2, !P0 ;  /* 0x0000000232029207 */ /* 0x000fe20004000000 */
[----:B------:R-:W-:Y:S01]  /*6bd0*/  BSSY.RECONVERGENT B6, `(.L_x_97) ;  /* 0x0000028000067945 */ /* 0x000fe20003800200 */
[----:B------:R-:W-:Y:S02]  /*6be0*/  @!P1 SHF.R.U32.HI R0, RZ, R11, R0 ;  /* 0x0000000bff009219 */ /* 0x000fe40000011600 */
[----:B------:R-:W-:Y:S02]  /*6bf0*/  LOP3.LUT P0, RZ, R94, 0x90, RZ, 0xc0, !PT ;  /* 0x000000905eff7812 */ /* 0x000fe4000780c0ff */
[----:B------:R-:W-:Y:S05]  /*6c00*/  @!P1 SEL R3, R51, R0, !P2 ;  /* 0x0000000033039207 */ /* 0x000fea0005000000 */
[----:B------:R-:W-:Y:S02]  /*6c10*/  @!P1 IMAD.IADD R0, R2, 0x1, -R3 ;  /* 0x0000000102009824 */ /* 0x000fe400078e0a03 */
[----:B------:R-:W-:Y:S02]  /*6c20*/  @!P1 IMAD.IADD R2, R3, 0x1, -R2 ;  /* 0x0000000103029824 */ /* 0x000fe400078e0a02 */
[----:B------:R-:W-:Y:S02]  /*6c30*/  @!P1 IMAD R51, R0, R7, R51 ;  /* 0x0000000700339224 */ /* 0x000fe400078e0233 */
[----:B------:R-:W-:Y:S01]  /*6c40*/  @!P1 IMAD R50, R2, R8, R50 ;  /* 0x0000000802329224 */ /* 0x000fe200078e0232 */
[----:B------:R-:W-:Y:S06]  /*6c50*/  @!P0 BRA `(.L_x_98) ;  /* 0x00000000007c8947 */ /* 0x000fec0003800000 */
[----:B------:R-:W1:Y:S01]  /*6c60*/  LDCU.64 UR8, c[0x4][0x80] ;  /* 0x01001000ff0877ac */ /* 0x000e620008000a00 */
[----:B------:R-:W-:Y:S01]  /*6c70*/  MOV R2, 0x0 ;  /* 0x0000000000027802 */ /* 0x000fe20000000f00 */
[----:B------:R-:W-:Y:S02]  /*6c80*/  HFMA2 R12, -RZ, RZ, 0, 5.9604644775390625e-08 ;  /* 0x00000001ff0c7431 */ /* 0x000fe400000001ff */
[----:B------:R-:W-:Y:S01]  /*6c90*/  IMAD.MOV.U32 R8, RZ, RZ, 0x70 ;  /* 0x00000070ff087424 */ /* 0x000fe200078e00ff */
[----:B------:R2:W3:Y:S01]  /*6ca0*/  LDC.64 R14, c[0x4][R2] ;  /* 0x01000000020e7b82 */ /* 0x0004e20000000a00 */
[----:B------:R-:W4:Y:S01]  /*6cb0*/  LDCU.64 UR6, c[0x4][0x88] ;  /* 0x01001100ff0677ac */ /* 0x000f220008000a00 */
[----:B------:R-:W-:Y:S01]  /*6cc0*/  IMAD.MOV.U32 R13, RZ, RZ, RZ ;  /* 0x000000ffff0d7224 */ /* 0x000fe200078e00ff */
[----:B------:R-:W2:Y:S01]  /*6cd0*/  LDCU.64 UR4, c[0x4][0x8] ;  /* 0x01000100ff0477ac */ /* 0x000ea20008000a00 */
[----:B-1----:R-:W-:Y:S01]  /*6ce0*/  MOV R5, UR9 ;  /* 0x0000000900057c02 */ /* 0x002fe20008000f00 */
[----:B------:R-:W-:Y:S01]  /*6cf0*/  IMAD.U32 R4, RZ, RZ, UR8 ;  /* 0x00000008ff047e24 */ /* 0x000fe2000f8e00ff */
[----:B----4-:R-:W-:Y:S01]  /*6d00*/  MOV R7, UR7 ;  /* 0x0000000700077c02 */ /* 0x010fe20008000f00 */
[----:B------:R-:W-:Y:S01]  /*6d10*/  IMAD.U32 R6, RZ, RZ, UR6 ;  /* 0x00000006ff067e24 */ /* 0x000fe2000f8e00ff */
[----:B--2---:R-:W-:Y:S01]  /*6d20*/  MOV R11, UR5 ;  /* 0x00000005000b7c02 */ /* 0x004fe20008000f00 */
[----:B------:R-:W-:Y:S02]  /*6d30*/  IMAD.U32 R10, RZ, RZ, UR4 ;  /* 0x00000004ff0a7e24 */ /* 0x000fe4000f8e00ff */
[----:B------:R-:W-:Y:S07]  /*6d40*/  LEPC R20, `(.L_x_99) ;  /* 0x000000001014794e */ /* 0x000fee0000000000 */
[----:B---3-5:R-:W-:Y:S05]  /*6d50*/  CALL.ABS.NOINC R14 ;  /* 0x000000000e007343 */ /* 0x028fea0003c00000 */
.L_x_99:
[----:B------:R-:W1:Y:S01]  /*6d60*/  LDCU.64 UR8, c[0x4][0x80] ;  /* 0x01001000ff0877ac */ /* 0x000e620008000a00 */
[----:B------:R-:W2:Y:S01]  /*6d70*/  LDC.64 R2, c[0x4][R2] ;  /* 0x0100000002027b82 */ /* 0x000ea20000000a00 */
[----:B------:R-:W-:Y:S02]  /*6d80*/  HFMA2 R12, -RZ, RZ, 0, 5.9604644775390625e-08 ;  /* 0x00000001ff0c7431 */ /* 0x000fe400000001ff */
[----:B------:R-:W-:Y:S02]  /*6d90*/  IMAD.MOV.U32 R8, RZ, RZ, 0x70 ;  /* 0x00000070ff087424 */ /* 0x000fe400078e00ff */
[----:B------:R-:W-:Y:S01]  /*6da0*/  IMAD.MOV.U32 R13, RZ, RZ, RZ ;  /* 0x000000ffff0d7224 */ /* 0x000fe200078e00ff */
[----:B------:R-:W3:Y:S01]  /*6db0*/  LDCU.64 UR6, c[0x4][0x88] ;  /* 0x01001100ff0677ac */ /* 0x000ee20008000a00 */
[----:B------:R-:W4:Y:S01]  /*6dc0*/  LDCU.64 UR4, c[0x4][0x8] ;  /* 0x01000100ff0477ac */ /* 0x000f220008000a00 */
[----:B-1----:R-:W-:Y:S02]  /*6dd0*/  MOV R4, UR8 ;  /* 0x0000000800047c02 */ /* 0x002fe40008000f00 */
[----:B------:R-:W-:Y:S02]  /*6de0*/  MOV R5, UR9 ;  /* 0x0000000900057c02 */ /* 0x000fe40008000f00 */
[----:B---3--:R-:W-:Y:S01]  /*6df0*/  MOV R7, UR7 ;  /* 0x0000000700077c02 */ /* 0x008fe20008000f00 */
[----:B------:R-:W-:Y:S01]  /*6e00*/  IMAD.U32 R6, RZ, RZ, UR6 ;  /* 0x00000006ff067e24 */ /* 0x000fe2000f8e00ff */
[----:B----4-:R-:W-:Y:S01]  /*6e10*/  MOV R11, UR5 ;  /* 0x00000005000b7c02 */ /* 0x010fe20008000f00 */
[----:B------:R-:W-:Y:S02]  /*6e20*/  IMAD.U32 R10, RZ, RZ, UR4 ;  /* 0x00000004ff0a7e24 */ /* 0x000fe4000f8e00ff */
[----:B------:R-:W-:Y:S07]  /*6e30*/  LEPC R20, `(.L_x_98) ;  /* 0x000000001014794e */ /* 0x000fee0000000000 */
[----:B--2---:R-:W-:Y:S05]  /*6e40*/  CALL.ABS.NOINC R2 ;  /* 0x0000000002007343 */ /* 0x004fea0003c00000 */
.L_x_98:
[----:B------:R-:W-:Y:S05]  /*6e50*/  BSYNC.RECONVERGENT B6 ;  /* 0x0000000000067941 */ /* 0x000fea0003800200 */
.L_x_97:
[C---:B------:R-:W-:Y:S02]  /*6e60*/  ISETP.NE.U32.AND P3, PT, R86.reuse, RZ, PT ;  /* 0x000000ff5600720c */ /* 0x040fe40003f65070 */
[----:B------:R-:W-:Y:S02]  /*6e70*/  ISETP.NE.U32.AND P0, PT, RZ, UR54, PT ;  /* 0x00000036ff007c0c */ /* 0x000fe4000bf05070 */
[C---:B------:R-:W-:Y:S02]  /*6e80*/  ISETP.NE.AND.EX P3, PT, R87.reuse, RZ, PT, P3 ;  /* 0x000000ff5700720c */ /* 0x040fe40003f65330 */
[----:B------:R-:W-:Y:S02]  /*6e90*/  ISETP.NE.U32.AND P4, PT, R86, RZ, PT ;  /* 0x000000ff5600720c */ /* 0x000fe40003f85070 */
[----:B------:R-:W-:Y:S02]  /*6ea0*/  ISETP.NE.AND.EX P0, PT, RZ, UR55, PT, P0 ;  /* 0x00000037ff007c0c */ /* 0x000fe4000bf05300 */
[----:B------:R-:W-:Y:S02]  /*6eb0*/  ISETP.NE.U32.AND P2, PT, R82, RZ, PT ;  /* 0x000000ff5200720c */ /* 0x000fe40003f45070 */
[----:B------:R-:W-:Y:S02]  /*6ec0*/  ISETP.NE.U32.AND P1, PT, RZ, UR54, PT ;  /* 0x00000036ff007c0c */ /* 0x000fe4000bf25070 */
[----:B------:R-:W-:Y:S03]  /*6ed0*/  ISETP.NE.AND.EX P4, PT, R87, RZ, P0, P4 ;  /* 0x000000ff5700720c */ /* 0x000fe60000785340 */
[----:B------:R-:W-:Y:S10]  /*6ee0*/  @!P3 BRA `(.L_x_100) ;  /* 0x00000000002cb947 */ /* 0x000ff40003800000 */
[----:B------:R-:W-:Y:S01]  /*6ef0*/  ISETP.NE.U32.AND P0, PT, R84, RZ, PT ;  /* 0x000000ff5400720c */ /* 0x000fe20003f05070 */
[----:B------:R-:W-:Y:S03]  /*6f00*/  IMAD.MOV.U32 R90, RZ, RZ, 0x1 ;  /* 0x00000001ff5a7424 */ /* 0x000fe600078e00ff */
[----:B------:R-:W-:Y:S11]  /*6f10*/  ISETP.NE.AND.EX P0, PT, R85, RZ, PT, P0 ;  /* 0x000000ff5500720c */ /* 0x000ff60003f05300 */
[----:B------:R-:W-:Y:S02]  /*6f20*/  @!UPT UIADD3 URZ, UPT, UPT, URZ, URZ, URZ ;  /* 0x000000fffffff290 */ /* 0x000fe4000fffe0ff */
[----:B------:R-:W1:Y:S01]  /*6f30*/  @P0 LDC.64 R2, c[0x0][0xc88] ;  /* 0x00032200ff020b82 */ /* 0x000e620000000a00 */
[----:B------:R-:W-:Y:S04]  /*6f40*/  @P0 IMAD R0, R86, UR52, RZ ;  /* 0x0000003456000c24 */ /* 0x000fe8000f8e02ff */
[----:B-1----:R-:W-:Y:S04]  /*6f50*/  @P0 IMAD.WIDE R2, R0, 0x4, R2 ;  /* 0x0000000400020825 */ /* 0x002fe800078e0202 */
[----:B------:R-:W-:Y:S01]  /*6f60*/  HFMA2 R0, -RZ, RZ, 0, 5.9604644775390625e-08 ;  /* 0x00000001ff007431 */ /* 0x000fe200000001ff */
[----:B-----5:R1:W5:Y:S04]  /*6f70*/  @P0 LDG.E R53, desc[UR56][R2.64] ;  /* 0x0000003802350981 */ /* 0x020368000c1e1900 */
[----:B------:R-:W-:Y:S01]  /*6f80*/  @!P0 PRMT R90, R0, 0x7610, R90 ;  /* 0x00007610005a8816 */ /* 0x000fe2000000005a */
[----:B-1----:R-:W2:Y:S06]  /*6f90*/  @!P0 LDC R53, c[0x0][0xc80] ;  /* 0x00032000ff358b82 */ /* 0x002eac0000000800 */
.L_x_100:
[----:B------:R-:W-:Y:S02]  /*6fa0*/  ISETP.NE.AND.EX P2, PT, R83, RZ, PT, P2 ;  /* 0x000000ff5300720c */ /* 0x000fe40003f45320 */
[----:B------:R-:W-:Y:S02]  /*6fb0*/  PLOP3.LUT P0, PT, PT, PT, PT, 0x8, 0x80 ;  /* 0x000000000080781c */ /* 0x000fe40003f0e170 */
[----:B------:R-:W-:Y:S02]  /*6fc0*/  ISETP.NE.AND.EX P1, PT, RZ, UR55, PT, P1 ;  /* 0x00000037ff007c0c */ /* 0x000fe4000bf25310 */
[----:B------:R-:W-:Y:S07]  /*6fd0*/  @!P4 PLOP3.LUT P0, PT, P3, PT, PT, 0x80, 0x8 ;  /* 0x000000000008c81c */ /* 0x000fee0001f0f070 */
[----:B------:R-:W-:Y:S06]  /*6fe0*/  @!P2 BRA `(.L_x_101) ;  /* 0x000000000020a947 */ /* 0x000fec0003800000 */
[----:B------:R-:W-:Y:S04]  /*6ff0*/  ISETP.NE.U32.AND P2, PT, R80, RZ, PT ;  /* 0x000000ff5000720c */ /* 0x000fe80003f45070 */
[----:B------:R-:W-:Y:S11]  /*7000*/  ISETP.NE.AND.EX P2, PT, R81, RZ, PT, P2 ;  /* 0x000000ff5100720c */ /* 0x000ff60003f45320 */
[----:B------:R-:W-:Y:S02]  /*7010*/  @!UPT UIADD3 URZ, UPT, UPT, URZ, URZ, URZ ;  /* 0x000000fffffff290 */ /* 0x000fe4000fffe0ff */
[----:B------:R-:W1:Y:S01]  /*7020*/  @P2 LDC.64 R2, c[0x0][0xca8] ;  /* 0x00032a00ff022b82 */ /* 0x000e620000000a00 */
[----:B------:R-:W-:Y:S04]  /*7030*/  @P2 IMAD R0, R82, UR52, RZ ;  /* 0x0000003452002c24 */ /* 0x000fe8000f8e02ff */
[----:B-1----:R-:W-:Y:S05]  /*7040*/  @P2 IMAD.WIDE R2, R0, 0x4, R2 ;  /* 0x0000000400022825 */ /* 0x002fea00078e0202 */
[----:B-----5:R1:W5:Y:S02]  /*7050*/  @P2 LDG.E R52, desc[UR56][R2.64] ;  /* 0x0000003802342981 */ /* 0x020364000c1e1900 */
[----:B-1----:R-:W3:Y:S02]  /*7060*/  @!P2 LDC R52, c[0x0][0xca0] ;  /* 0x00032800ff34ab82 */ /* 0x002ee40000000800 */
.L_x_101:
[----:B--2--5:R-:W-:Y:S01]  /*7070*/  FSETP.NEU.AND P2, PT, R53, RZ, PT ;  /* 0x000000ff3500720b */ /* 0x024fe20003f4d000 */
[----:B------:R-:W-:Y:S01]  /*7080*/  IMAD.MOV.U32 R69, RZ, RZ, 0x10 ;  /* 0x00000010ff457424 */ /* 0x000fe200078e00ff */
[----:B------:R-:W-:Y:S01]  /*7090*/  SEL R2, RZ, 0xffffffff, P1 ;  /* 0xffffffffff027807 */ /* 0x000fe20000800000 */
[----:B------:R-:W-:Y:S01]  /*70a0*/  IMAD R59, R100, 0x80, R101 ;  /* 0x00000080643b7824 */ /* 0x000fe200078e0265 */
[----:B------:R-:W-:Y:S01]  /*70b0*/  @!P4 LOP3.LUT P1, RZ, R90, 0xff, RZ, 0xc0, !PT ;  /* 0x000000ff5affc812 */ /* 0x000fe2000782c0ff */
[----:B------:R-:W-:Y:S01]  /*70c0*/  IMAD.SHL.U32 R110, R102, 0x2, RZ ;  /* 0x00000002666e7824 */ /* 0x000fe200078e00ff */
[----:B------:R-:W-:Y:S01]  /*70d0*/  @!P4 SEL R0, RZ, 0xffffffff, P2 ;  /* 0xffffffffff00c807 */ /* 0x000fe20001000000 */
[----:B------:R-:W-:Y:S01]  /*70e0*/  BSSY B1, `(.L_x_102) ;  /* 0x0000038000017945 */ /* 0x000fe20003800000 */
[----:B------:R-:W-:Y:S01]  /*70f0*/  LEA R58, R100, UR36, 0x3 ;  /* 0x00000024643a7c11 */ /* 0x000fe2000f8e18ff */
[----:B------:R-:W-:Y:S01]  /*7100*/  VIADD R109, R110, UR36 ;  /* 0x000000246e6d7c36 */ /* 0x000fe20008000000 */
[----:B------:R-:W-:Y:S01]  /*7110*/  @P0 SEL R0, R2, R0, !P1 ;  /* 0x0000000002000207 */ /* 0x000fe20004800000 */
[----:B------:R-:W-:Y:S01]  /*7120*/  IMAD.MOV.U32 R70, RZ, RZ, 0x1 ;  /* 0x00000001ff467424 */ /* 0x000fe200078e00ff */
[----:B------:R-:W-:Y:S01]  /*7130*/  SHF.L.U32 R3, R99, 0x1f, RZ ;  /* 0x0000001f63037819 */ /* 0x000fe200000006ff */
[----:B------:R-:W-:Y:S01]  /*7140*/  IMAD.MOV.U32 R68, RZ, RZ, RZ ;  /* 0x000000ffff447224 */ /* 0x000fe200078e00ff */
[----:B------:R-:W-:Y:S02]  /*7150*/  @!P4 LOP3.LUT R0, R0, 0x1, RZ, 0xc0, !PT ;  /* 0x000000010000c812 */ /* 0x000fe400078ec0ff */
[----:B------:R-:W-:Y:S02]  /*7160*/  CS2R R78, SRZ ;  /* 0x00000000004e7805 */ /* 0x000fe4000001ff00 */
[----:B------:R-:W-:Y:S02]  /*7170*/  LOP3.LUT P6, RZ, R103, 0x40, RZ, 0xc0, !PT ;  /* 0x0000004067ff7812 */ /* 0x000fe400078cc0ff */
[----:B------:R-:W-:Y:S02]  /*7180*/  CS2R R76, SRZ ;  /* 0x00000000004c7805 */ /* 0x000fe4000001ff00 */
[----:B------:R-:W-:Y:S02]  /*7190*/  ISETP.NE.U32.OR P5, PT, R0, 0x1, P4 ;  /* 0x000000010000780c */ /* 0x000fe400027a5470 */
[----:B------:R-:W-:Y:S02]  /*71a0*/  CS2R R74, SRZ ;  /* 0x00000000004a7805 */ /* 0x000fe4000001ff00 */
[----:B------:R-:W-:Y:S02]  /*71b0*/  SEL R69, R69, 0xfffffff0, !P6 ;  /* 0xfffffff045457807 */ /* 0x000fe40007000000 */
[----:B------:R-:W-:Y:S02]  /*71c0*/  CS2R R72, SRZ ;  /* 0x0000000000487805 */ /* 0x000fe4000001ff00 */
[----:B------:R-:W-:Y:S02]  /*71d0*/  P2R R111, PR, RZ, 0x20 ;  /* 0x00000020ff6f7803 */ /* 0x000fe40000000000 */
[----:B------:R-:W-:Y:S02]  /*71e0*/  CS2R R66, SRZ ;  /* 0x0000000000427805 */ /* 0x000fe4000001ff00 */
[----:B------:R-:W-:Y:S02]  /*71f0*/  CS2R R64, SRZ ;  /* 0x0000000000407805 */ /* 0x000fe4000001ff00 */
[----:B------:R-:W-:Y:S02]  /*7200*/  CS2R R62, SRZ ;  /* 0x00000000003e7805 */ /* 0x000fe4000001ff00 */
[----:B------:R-:W-:Y:S01]  /*7210*/  CS2R R60, SRZ ;  /* 0x00000000003c7805 */ /* 0x000fe2000001ff00 */
[----:B------:R-:W-:Y:S01]  /*7220*/  IMAD.IADD R109, R109, 0x1, R69 ;  /* 0x000000016d6d7824 */ /* 0x000fe200078e0245 */
[----:B------:R-:W-:Y:S04]  /*7230*/  @P5 SHF.L.U32 R0, RZ, 0x1f, RZ ;  /* 0x0000001fff005819 */ /* 0x000fe800000006ff */
[----:B------:R1:W2:Y:S01]  /*7240*/  @P5 SYNCS.PHASECHK.TRANS64.TRYWAIT P1, [UR36+0x30], R0 ;  /* 0x00003000ff0055a7 */ /* 0x0002a20008021124 */
[----:B------:R4:W3:Y:S01]  /*7250*/  SYNCS.PHASECHK.TRANS64.TRYWAIT P0, [R58+URZ+0xa0], R3 ;  /* 0x0000a0033a0075a7 */ /* 0x0008e200080011ff */
[----:B-1----:R-:W-:Y:S02]  /*7260*/  SEL R0, RZ, 0xffffffff, P2 ;  /* 0xffffffffff007807 */ /* 0x002fe40001000000 */
[----:B------:R-:W-:Y:S04]  /*7270*/  LOP3.LUT P2, R107, R90, 0xff, RZ, 0xc0, !PT ;  /* 0x000000ff5a6b7812 */ /* 0x000fe8000784c0ff */
[----:B------:R-:W-:Y:S04]  /*7280*/  @P3 SEL R0, R2, R0, !P2 ;  /* 0x0000000002003207 */ /* 0x000fe80005000000 */
[----:B------:R-:W-:Y:S04]  /*7290*/  LOP3.LUT R0, R0, 0x1, RZ, 0xc0, !PT ;  /* 0x0000000100007812 */ /* 0x000fe800078ec0ff */
[----:B------:R-:W-:Y:S02]  /*72a0*/  ISETP.NE.U32.AND P2, PT, R0, 0x1, PT ;  /* 0x000000010000780c */ /* 0x000fe40003f45070 */
[----:B------:R-:W-:Y:S02]  /*72b0*/  SHF.R.U32.HI R0, RZ, 0x15, R59 ;  /* 0x00000015ff007819 */ /* 0x000fe4000001163b */
[----:B------:R-:W-:Y:S02]  /*72c0*/  P2R R71, PR, RZ, 0x4 ;  /* 0x00000004ff477803 */ /* 0x000fe40000000000 */
[----:B------:R-:W-:Y:S02]  /*72d0*/  LOP3.LUT R2, R0, 0x3, RZ, 0xc0, !PT ;  /* 0x0000000300027812 */ /* 0x000fe400078ec0ff */
[----:B--2---:R-:W-:Y:S01]  /*72e0*/  @P5 SEL R70, RZ, 0x1, !P1 ;  /* 0x00000001ff465807 */ /* 0x004fe20004800000 */
[----:B---34-:R-:W-:Y:S06]  /*72f0*/  @!P5 BRA `(.L_x_103) ;  /* 0x000000000058d947 */ /* 0x018fec0003800000 */
[----:B------:R-:W-:Y:S01]  /*7300*/  IMAD.MOV.U32 R79, RZ, RZ, RZ ;  /* 0x000000ffff4f7224 */ /* 0x000fe200078e00ff */
[----:B------:R-:W-:Y:S01]  /*7310*/  ISETP.NE.AND P1, PT, R70, RZ, PT ;  /* 0x000000ff4600720c */ /* 0x000fe20003f25270 */
[----:B------:R-:W-:Y:S01]  /*7320*/  BSSY B0, `(.L_x_104) ;  /* 0x000000c000007945 */ /* 0x000fe20003800000 */
[----:B------:R-:W-:Y:S02]  /*7330*/  CS2R R62, SRZ ;  /* 0x00000000003e7805 */ /* 0x000fe4000001ff00 */
[----:B------:R-:W-:Y:S02]  /*7340*/  CS2R R60, SRZ ;  /* 0x00000000003c7805 */ /* 0x000fe4000001ff00 */
[----:B------:R-:W-:Y:S02]  /*7350*/  CS2R R66, SRZ ;  /* 0x0000000000427805 */ /* 0x000fe4000001ff00 */
[----:B------:R-:W-:Y:S02]  /*7360*/  CS2R R64, SRZ ;  /* 0x0000000000407805 */ /* 0x000fe4000001ff00 */
[----:B------:R-:W-:Y:S02]  /*7370*/  CS2R R74, SRZ ;  /* 0x00000000004a7805 */ /* 0x000fe4000001ff00 */
[----:B------:R-:W-:Y:S02]  /*7380*/  CS2R R72, SRZ ;  /* 0x0000000000487805 */ /* 0x000fe4000001ff00 */
[----:B------:R-:W-:Y:S01]  /*7390*/  CS2R R76, SRZ ;  /* 0x00000000004c7805 */ /* 0x000fe2000001ff00 */
[----:B------:R-:W-:Y:S06]  /*73a0*/  @P1 BRA `(.L_x_105) ;  /* 0x00000000000c1947 */ /* 0x000fec0003800000 */
[----:B------:R-:W-:Y:S04]  /*73b0*/  SHF.L.U32 R5, RZ, 0x1f, RZ ;  /* 0x0000001fff057819 */ /* 0x000fe800000006ff */
[----:B------:R-:W1:Y:S02]  /*73c0*/  SYNCS.PHASECHK.TRANS64.TRYWAIT P1, [UR36+0x30], R5 ;  /* 0x00003005ff0075a7 */ /* 0x000e640008021124 */
[----:B-1----:R-:W-:Y:S05]  /*73d0*/  @!P1 BRA `(.L_x_106) ;  /* 0x0000008000bc9947 */ /* 0x002fea0003800000 */
.L_x_105:
[----:B------:R-:W-:Y:S05]  /*73e0*/  BSYNC B0 ;  /* 0x0000000000007941 */ /* 0x000fea0003800000 */
.L_x_104:
[----:B------:R-:W-:Y:S01]  /*73f0*/  ISETP.NE.AND P1, PT, R71, RZ, PT ;  /* 0x000000ff4700720c */ /* 0x000fe20003f25270 */
[----:B------:R-:W-:Y:S11]  /*7400*/  HFMA2 R68, -RZ, RZ, 0, 5.9604644775390625e-08 ;  /* 0x00000001ff447431 */ /* 0x000ff600000001ff */
[----:B------:R-:W-:Y:S01]  /*7410*/  @!UPT UIADD3 URZ, UPT, UPT, URZ, URZ, URZ ;  /* 0x000000fffffff290 */ /* 0x000fe2000fffe0ff */
[----:B------:R2:W3:Y:S04]  /*7420*/  @P1 LDS.128 R60, [R110+UR36+0x200] ;  /* 0x000200246e3c1984 */ /* 0x0004e80008000c00 */
[----:B------:R2:W4:Y:S04]  /*7430*/  @P1 LDS.128 R64, [R109+0x200] ;  /* 0x000200006d401984 */ /* 0x0005280000000c00 */
[----:B------:R2:W1:Y:S04]  /*7440*/  @P1 LDS.128 R72, [R110+UR36+0xa00] ;  /* 0x000a00246e481984 */ /* 0x0004680008000c00 */
[----:B------:R2:W1:Y:S02]  /*7450*/  @P1 LDS.128 R76, [R109+0xa00] ;  /* 0x000a00006d4c1984 */ /* 0x0004640000000c00 */
.L_x_103:
[----:B------:R-:W-:Y:S05]  /*7460*/  BSYNC B1 ;  /* 0x0000000000017941 */ /* 0x000fea0003800000 */
.L_x_102:
[----:B------:R-:W-:Y:S02]  /*7470*/  ISETP.NE.AND P1, PT, R104, R2, PT ;  /* 0x000000026800720c */ /* 0x000fe40003f25270 */
[----:B------:R-:W-:Y:S01]  /*7480*/  MOV R39, RZ ;  /* 0x000000ff00277202 */ /* 0x000fe20000000f00 */
[----:B------:R-:W-:Y:S10]  /*7490*/  @P0 BRA `(.L_x_107) ;  /* 0x0000000000080947 */ /* 0x000ff40003800000 */
[----:B------:R-:W5:Y:S02]  /*74a0*/  SYNCS.PHASECHK.TRANS64.TRYWAIT P0, [R58+URZ+0xa0], R3 ;  /* 0x0000a0033a0075a7 */ /* 0x000f6400080011ff */
[----:B-----5:R-:W-:Y:S05]  /*74b0*/  @!P0 BRA `(.L_x_108) ;  /* 0x00000080009c8947 */ /* 0x020fea0003800000 */
.L_x_107:
[----:B------:R-:W-:Y:S01]  /*74c0*/  IMAD.MOV.U32 R38, RZ, RZ, RZ ;  /* 0x000000ffff267224 */ /* 0x000fe200078e00ff */
[----:B------:R-:W-:Y:S02]  /*74d0*/  CS2R R36, SRZ ;  /* 0x0000000000247805 */ /* 0x000fe4000001ff00 */
        /* <DEDUP_REMOVED lines=13> */
[----:B-1----:R-:W-:Y:S01]  /*75b0*/  CS2R R4, SRZ ;  /* 0x0000000000047805 */ /* 0x002fe2000001ff00 */
[----:B------:R-:W-:Y:S06]  /*75c0*/  @P1 BRA `(.L_x_109) ;  /* 0x0000000000bc1947 */ /* 0x000fec0003800000 */
[----:B------:R-:W-:Y:S11]  /*75d0*/  LOP3.LUT P0, RZ, R0, 0x3, R105, 0x48, !PT ;  /* 0x0000000300ff7812 */ /* 0x000ff60007804869 */
[----:B------:R-:W-:Y:S02]  /*75e0*/  @!UPT UIADD3 URZ, UPT, UPT, URZ, URZ, URZ ;  /* 0x000000fffffff290 */ /* 0x000fe4000fffe0ff */
[----:B------:R-:W-:Y:S05]  /*75f0*/  @!P0 BRA `(.L_x_110) ;  /* 0x0000000000408947 */ /* 0x000fea0003800000 */
[----:B------:R-:W1:Y:S01]  /*7600*/  LDCU.64 UR8, c[0x4][0x70] ;  /* 0x01000e00ff0877ac */ /* 0x000e620008000a00 */
[----:B------:R-:W-:Y:S01]  /*7610*/  MOV R15, 0x0 ;  /* 0x00000000000f7802 */ /* 0x000fe20000000f00 */
[----:B------:R-:W-:Y:S02]  /*7620*/  HFMA2 R12, -RZ, RZ, 0, 5.9604644775390625e-08 ;  /* 0x00000001ff0c7431 */ /* 0x000fe400000001ff */
[----:B------:R-:W-:Y:S02]  /*7630*/  IMAD.MOV.U32 R8, RZ, RZ, 0x192 ;  /* 0x00000192ff087424 */ /* 0x000fe400078e00ff */
[----:B------:R-:W-:Y:S01]  /*7640*/  IMAD.MOV.U32 R13, RZ, RZ, RZ ;  /* 0x000000ffff0d7224 */ /* 0x000fe200078e00ff */
[----:B------:R-:W5:Y:S01]  /*7650*/  LDCU.64 UR6, c[0x4][0x78] ;  /* 0x01000f00ff0677ac */ /* 0x000f620008000a00 */
[----:B------:R-:W2:Y:S01]  /*7660*/  LDC.64 R14, c[0x4][R15] ;  /* 0x010000000f0e7b82 */ /* 0x000ea20000000a00 */
[----:B------:R-:W3:Y:S01]  /*7670*/  LDCU.64 UR4, c[0x4][0x10] ;  /* 0x01000200ff0477ac */ /* 0x000ee20008000a00 */
[----:B-1----:R-:W-:Y:S01]  /*7680*/  MOV R5, UR9 ;  /* 0x0000000900057c02 */ /* 0x002fe20008000f00 */
[----:B------:R-:W-:Y:S01]  /*7690*/  IMAD.U32 R4, RZ, RZ, UR8 ;  /* 0x00000008ff047e24 */ /* 0x000fe2000f8e00ff */
[----:B-----5:R-:W-:Y:S01]  /*76a0*/  MOV R7, UR7 ;  /* 0x0000000700077c02 */ /* 0x020fe20008000f00 */
[----:B------:R-:W-:Y:S01]  /*76b0*/  IMAD.U32 R6, RZ, RZ, UR6 ;  /* 0x00000006ff067e24 */ /* 0x000fe2000f8e00ff */
[----:B---3--:R-:W-:Y:S01]  /*76c0*/  MOV R11, UR5 ;  /* 0x00000005000b7c02 */ /* 0x008fe20008000f00 */
[----:B------:R-:W-:Y:S02]  /*76d0*/  IMAD.U32 R10, RZ, RZ, UR4 ;  /* 0x00000004ff0a7e24 */ /* 0x000fe4000f8e00ff */
[----:B------:R-:W-:Y:S07]  /*76e0*/  LEPC R20, `(.L_x_110) ;  /* 0x000000001014794e */ /* 0x000fee0000000000 */
[----:B--2-4-:R-:W-:Y:S05]  /*76f0*/  CALL.ABS.NOINC R14 ;  /* 0x000000000e007343 */ /* 0x014fea0003c00000 */
.L_x_110:
[----:B------:R-:W-:Y:S05]  /*7700*/  WARPSYNC.ALL ;  /* 0x0000000000007948 */ /* 0x000fea0003800000 */
[C---:B------:R-:W-:Y:S01]  /*7710*/  R2UR UR4, R59.reuse ;  /* 0x000000003b0472ca */ /* 0x040fe200000e0000 */
[----:B------:R-:W-:Y:S05]  /*7720*/  VIADD R0, R59, 0x40 ;  /* 0x000000403b007836 */ /* 0x000fea0000000000 */
[----:B------:R-:W-:Y:S04]  /*7730*/  SHF.R.U32.HI R0, RZ, 0x15, R0 ;  /* 0x00000015ff007819 */ /* 0x000fe80000011600 */
[----:B------:R-:W-:Y:S03]  /*7740*/  LOP3.LUT P0, RZ, R0, 0x3, R105, 0x48, !PT ;  /* 0x0000000300ff7812 */ /* 0x000fe60007804869 */
[----:B------:R-:W1:Y:S10]  /*7750*/  LDTM.x16 R24, tmem[UR4] ;  /* 0x00000004001879ee */ /* 0x000e740008240000 */
[----:B-1----:R-:W-:Y:S05]  /*7760*/  @!P0 BRA `(.L_x_111) ;  /* 0x0000000000408947 */ /* 0x002fea0003800000 */
        /* <DEDUP_REMOVED lines=16> */
.L_x_111:
[----:B------:R-:W-:Y:S05]  /*7870*/  WARPSYNC.ALL ;  /* 0x0000000000007948 */ /* 0x000fea0003800000 */
[----:B------:R-:W-:Y:S11]  /*7880*/  R2UR UR4, R59 ;  /* 0x000000003b0472ca */ /* 0x000ff600000e0000 */
[----:B------:R-:W-:Y:S02]  /*7890*/  @!UPT UIADD3 URZ, UPT, UPT, URZ, URZ, URZ ;  /* 0x000000fffffff290 */ /* 0x000fe4000fffe0ff */
[----:B------:R-:W1:Y:S02]  /*78a0*/  LDTM.x16 R4, tmem[UR4+0x40] ;  /* 0x00004004000479ee */ /* 0x000e640008240000 */
[----:B-1----:R-:W-:Y:S01]  /*78b0*/  NOP ;  /* 0x0000000000007918 */ /* 0x002fe20000000000 */
.L_x_109:
[----:B---3--:R-:W-:Y:S01]  /*78c0*/  SHF.L.U32 R20, R60, 0x10, RZ ;  /* 0x000000103c147819 */ /* 0x008fe200000006ff */
[----:B------:R-:W-:Y:S01]  /*78d0*/  FMUL R0, R52, R24 ;  /* 0x0000001834007220 */ /* 0x000fe20000400000 */
[----:B------:R-:W-:Y:S01]  /*78e0*/  ISETP.NE.AND P0, PT, R104, R2, PT ;  /* 0x000000026800720c */ /* 0x000fe20003f05270 */
[----:B------:R-:W-:Y:S01]  /*78f0*/  FMUL R2, R52, R25 ;  /* 0x0000001934027220 */ /* 0x000fe20000400000 */
[----:B------:R-:W-:Y:S01]  /*7900*/  LOP3.LUT R21, R60, 0xffff0000, RZ, 0xc0, !PT ;  /* 0xffff00003c157812 */ /* 0x000fe200078ec0ff */
[----:B------:R-:W-:Y:S01]  /*7910*/  FFMA R0, R53, R20, R0 ;  /* 0x0000001435007223 */ /* 0x000fe20000000000 */
[C---:B------:R-:W-:Y:S01]  /*7920*/  SHF.L.U32 R22, R61.reuse, 0x10, RZ ;  /* 0x000000103d167819 */ /* 0x040fe200000006ff */
[----:B------:R-:W-:Y:S01]  /*7930*/  FMUL R3, R52, R26 ;  /* 0x0000001a34037220 */ /* 0x000fe20000400000 */
[----:B------:R-:W-:Y:S01]  /*7940*/  LOP3.LUT R23, R61, 0xffff0000, RZ, 0xc0, !PT ;  /* 0xffff00003d177812 */ /* 0x000fe200078ec0ff */
[C---:B------:R-:W-:Y:S01]  /*7950*/  FFMA R2, R53.reuse, R21, R2 ;  /* 0x0000001535027223 */ /* 0x040fe20000000002 */
[----:B------:R-:W-:Y:S01]  /*7960*/  SHF.L.U32 R40, R62, 0x10, RZ ;  /* 0x000000103e287819 */ /* 0x000fe200000006ff */
[----:B------:R-:W-:Y:S01]  /*7970*/  FMUL R20, R52, R27 ;  /* 0x0000001b34147220 */ /* 0x000fe20000400000 */
[----:B------:R-:W-:Y:S01]  /*7980*/  LOP3.LUT R41, R62, 0xffff0000, RZ, 0xc0, !PT ;  /* 0xffff00003e297812 */ /* 0x000fe200078ec0ff */
[----:B------:R-:W-:Y:S01]  /*7990*/  FFMA R3, R53, R22, R3 ;  /* 0x0000001635037223 */ /* 0x000fe20000000003 */
[----:B------:R-:W-:Y:S01]  /*79a0*/  F2FP.BF16.F32.PACK_AB R112, R2, R0 ;  /* 0x000000000270723e */ /* 0x000fe200000010ff */
[C---:B------:R-:W-:Y:S01]  /*79b0*/  FMUL R21, R52.reuse, R28 ;  /* 0x0000001c34157220 */ /* 0x040fe20000400000 */
[----:B------:R-:W-:Y:S01]  /*79c0*/  LOP3.LUT R42, R77, 0xffff0000, RZ, 0xc0, !PT ;  /* 0xffff00004d2a7812 */ /* 0x000fe200078ec0ff */
[----:B------:R-:W-:Y:S01]  /*79d0*/  FMUL R22, R52, R29 ;  /* 0x0000001d34167220 */ /* 0x000fe20000400000 */
[----:B------:R-:W-:Y:S01]  /*79e0*/  SHF.L.U32 R54, R78, 0x10, RZ ;  /* 0x000000104e367819 */ /* 0x000fe200000006ff */
[----:B------:R-:W-:Y:S01]  /*79f0*/  FFMA R20, R53, R23, R20 ;  /* 0x0000001735147223 */ /* 0x000fe20000000014 */
[----:B------:R-:W-:Y:S01]  /*7a00*/  SHF.L.U32 R23, R63, 0x10, RZ ;  /* 0x000000103f177819 */ /* 0x000fe200000006ff */
[----:B------:R-:W-:Y:S01]  /*7a10*/  FFMA R21, R53, R40, R21 ;  /* 0x0000002835157223 */ /* 0x000fe20000000015 */
[----:B------:R-:W-:Y:S01]  /*7a20*/  LOP3.LUT R40, R63, 0xffff0000, RZ, 0xc0, !PT ;  /* 0xffff00003f287812 */ /* 0x000fe200078ec0ff */
[C---:B------:R-:W-:Y:S01]  /*7a30*/  FFMA R22, R53.reuse, R41, R22 ;  /* 0x0000002935167223 */ /* 0x040fe20000000016 */
[----:B------:R-:W-:Y:S01]  /*7a40*/  F2FP.BF16.F32.PACK_AB R113, R20, R3 ;  /* 0x000000031471723e */ /* 0x000fe200000010ff */
[----:B------:R-:W-:Y:S01]  /*7a50*/  FMUL R0, R52, R30 ;  /* 0x0000001e34007220 */ /* 0x000fe20000400000 */
[----:B----4-:R-:W-:Y:S01]  /*7a60*/  LOP3.LUT R41, R66, 0xffff0000, RZ, 0xc0, !PT ;  /* 0xffff000042297812 */ /* 0x010fe200078ec0ff */
[----:B------:R-:W-:Y:S01]  /*7a70*/  FMUL R2, R52, R31 ;  /* 0x0000001f34027220 */ /* 0x000fe20000400000 */
[----:B------:R-:W-:Y:S01]  /*7a80*/  F2FP.BF16.F32.PACK_AB R114, R22, R21 ;  /* 0x000000151672723e */ /* 0x000fe200000010ff */
[C---:B------:R-:W-:Y:S01]  /*7a90*/  FFMA R0, R53.reuse, R23, R0 ;  /* 0x0000001735007223 */ /* 0x040fe20000000000 */
[C---:B------:R-:W-:Y:S01]  /*7aa0*/  SHF.L.U32 R22, R64.reuse, 0x10, RZ ;  /* 0x0000001040167819 */ /* 0x040fe200000006ff */
[----:B------:R-:W-:Y:S01]  /*7ab0*/  FFMA R2, R53, R40, R2 ;  /* 0x0000002835027223 */ /* 0x000fe20000000002 */
[----:B------:R-:W-:Y:S01]  /*7ac0*/  LOP3.LUT R23, R64, 0xffff0000, RZ, 0xc0, !PT ;  /* 0xffff000040177812 */ /* 0x000fe200078ec0ff */
[C---:B------:R-:W-:Y:S01]  /*7ad0*/  FMUL R3, R52.reuse, R32 ;  /* 0x0000002034037220 */ /* 0x040fe20000400000 */
[----:B------:R-:W-:Y:S01]  /*7ae0*/  SHF.L.U32 R40, R65, 0x10, RZ ;  /* 0x0000001041287819 */ /* 0x000fe200000006ff */
[----:B------:R-:W-:Y:S01]  /*7af0*/  FMUL R20, R52, R33 ;  /* 0x0000002134147220 */ /* 0x000fe20000400000 */
[----:B------:R-:W-:Y:S01]  /*7b00*/  F2FP.BF16.F32.PACK_AB R115, R2, R0 ;  /* 0x000000000273723e */ /* 0x000fe200000010ff */
[----:B------:R-:W-:Y:S01]  /*7b10*/  FMUL R21, R52, R34 ;  /* 0x0000002234157220 */ /* 0x000fe20000400000 */
[----:B------:R-:W-:Y:S01]  /*7b20*/  LOP3.LUT R55, R78, 0xffff0000, RZ, 0xc0, !PT ;  /* 0xffff00004e377812 */ /* 0x000fe200078ec0ff */
[----:B------:R-:W-:Y:S01]  /*7b30*/  FFMA R3, R53, R22, R3 ;  /* 0x0000001635037223 */ /* 0x000fe20000000003 */
[----:B------:R-:W-:Y:S01]  /*7b40*/  SHF.L.U32 R56, R79, 0x10, RZ ;  /* 0x000000104f387819 */ /* 0x000fe200000006ff */
[----:B------:R-:W-:Y:S01]  /*7b50*/  FFMA R20, R53, R23, R20 ;  /* 0x0000001735147223 */ /* 0x000fe20000000014 */
[----:B------:R-:W-:Y:S01]  /*7b60*/  LOP3.LUT R23, R65, 0xffff0000, RZ, 0xc0, !PT ;  /* 0xffff000041177812 */ /* 0x000fe200078ec0ff */
[----:B------:R-:W-:Y:S01]  /*7b70*/  FFMA R21, R53, R40, R21 ;  /* 0x0000002835157223 */ /* 0x000fe20000000015 */
[----:B------:R-:W-:Y:S01]  /*7b80*/  SHF.L.U32 R40, R66, 0x10, RZ ;  /* 0x0000001042287819 */ /* 0x000fe200000006ff */
[----:B------:R-:W-:Y:S01]  /*7b90*/  FMUL R0, R52, R35 ;  /* 0x0000002334007220 */ /* 0x000fe20000400000 */
[----:B------:R-:W-:Y:S01]  /*7ba0*/  F2FP.BF16.F32.PACK_AB R116, R20, R3 ;  /* 0x000000031474723e */ /* 0x000fe200000010ff */
[C---:B------:R-:W-:Y:S01]  /*7bb0*/  FMUL R2, R52.reuse, R36 ;  /* 0x0000002434027220 */ /* 0x040fe20000400000 */
[----:B------:R-:W-:Y:S01]  /*7bc0*/  LOP3.LUT R57, R79, 0xffff0000, RZ, 0xc0, !PT ;  /* 0xffff00004f397812 */ /* 0x000fe200078ec0ff */
[----:B------:R-:W-:Y:S01]  /*7bd0*/  FMUL R22, R52, R37 ;  /* 0x0000002534167220 */ /* 0x000fe20000400000 */
[----:B------:R-:W-:Y:S01]  /*7be0*/  ISETP.NE.AND P1, PT, R104, RZ, PT ;  /* 0x000000ff6800720c */ /* 0x000fe20003f25270 */
[----:B------:R-:W-:Y:S01]  /*7bf0*/  FFMA R0, R53, R23, R0 ;  /* 0x0000001735007223 */ /* 0x000fe20000000000 */
[----:B------:R-:W-:Y:S01]  /*7c00*/  SHF.L.U32 R23, R67, 0x10, RZ ;  /* 0x0000001043177819 */ /* 0x000fe200000006ff */
[----:B------:R-:W-:Y:S01]  /*7c10*/  FFMA R2, R53, R40, R2 ;  /* 0x0000002835027223 */ /* 0x000fe20000000002 */
[----:B------:R-:W-:Y:S01]  /*7c20*/  LOP3.LUT R40, R67, 0xffff0000, RZ, 0xc0, !PT ;  /* 0xffff000043287812 */ /* 0x000fe200078ec0ff */
[----:B------:R1:W-:Y:S01]  /*7c30*/  @!P0 STS.128 [R110+UR36+0x200], R112 ;  /* 0x000200706e008988 */ /* 0x0003e20008000c24 */
[----:B------:R-:W-:Y:S01]  /*7c40*/  F2FP.BF16.F32.PACK_AB R117, R0, R21 ;  /* 0x000000150075723e */ /* 0x000fe200000010ff */
[C---:B------:R-:W-:Y:S01]  /*7c50*/  FFMA R22, R53.reuse, R41, R22 ;  /* 0x0000002935167223 */ /* 0x040fe20000000016 */
[----:B------:R-:W-:Y:S01]  /*7c60*/  LOP3.LUT R41, R74, 0xffff0000, RZ, 0xc0, !PT ;  /* 0xffff00004a297812 */ /* 0x000fe200078ec0ff */
[C---:B------:R-:W-:Y:S01]  /*7c70*/  FMUL R3, R52.reuse, R38 ;  /* 0x0000002634037220 */ /* 0x040fe20000400000 */
[C---:B------:R-:W-:Y:S01]  /*7c80*/  FMUL R20, R52.reuse, R39 ;  /* 0x0000002734147220 */ /* 0x040fe20000400000 */
        /* <DEDUP_REMOVED lines=9> */
[C---:B------:R-:W-:Y:S01]  /*7d20*/  FFMA R0, R53.reuse, R22, R0 ;  /* 0x0000001635007223 */ /* 0x040fe20000000000 */
[C---:B------:R-:W-:Y:S01]  /*7d30*/  FFMA R2, R53.reuse, R23, R2 ;  /* 0x0000001735027223 */ /* 0x040fe20000000002 */
[----:B------:R-:W-:Y:S01]  /*7d40*/  F2FP.BF16.F32.PACK_AB R119, R20, R3 ;  /* 0x000000031477723e */ /* 0x000fe200000010ff */
[----:B------:R-:W-:Y:S01]  /*7d50*/  FFMA R21, R53, R40, R21 ;  /* 0x0000002835157223 */ /* 0x000fe20000000015 */
[----:B------:R-:W-:Y:S01]  /*7d60*/  LOP3.LUT R23, R73, 0xffff0000, RZ, 0xc0, !PT ;  /* 0xffff000049177812 */ /* 0x000fe200078ec0ff */
[----:B------:R-:W-:Y:S01]  /*7d70*/  FMUL R3, R52, R7 ;  /* 0x0000000734037220 */ /* 0x000fe20000400000 */
[----:B------:R-:W-:Y:S01]  /*7d80*/  SHF.L.U32 R40, R74, 0x10, RZ ;  /* 0x000000104a287819 */ /* 0x000fe200000006ff */
[----:B------:R1:W-:Y:S01]  /*7d90*/  @!P0 STS.128 [R109+0x200], R116 ;  /* 0x000200746d008388 */ /* 0x0003e20000000c00 */
[C---:B------:R-:W-:Y:S01]  /*7da0*/  FMUL R20, R52.reuse, R8 ;  /* 0x0000000834147220 */ /* 0x040fe20000400000 */
[----:B------:R-:W-:Y:S01]  /*7db0*/  FMUL R22, R52, R9 ;  /* 0x0000000934167220 */ /* 0x000fe20000400000 */
[C---:B------:R-:W-:Y:S01]  /*7dc0*/  FFMA R3, R53.reuse, R23, R3 ;  /* 0x0000001735037223 */ /* 0x040fe20000000003 */
[----:B------:R-:W-:Y:S01]  /*7dd0*/  F2FP.BF16.F32.PACK_AB R120, R2, R0 ;  /* 0x000000000278723e */ /* 0x000fe200000010ff */
[----:B------:R-:W-:Y:S01]  /*7de0*/  FFMA R20, R53, R40, R20 ;  /* 0x0000002835147223 */ /* 0x000fe20000000014 */
[C---:B------:R-:W-:Y:S01]  /*7df0*/  SHF.L.U32 R23, R75.reuse, 0x10, RZ ;  /* 0x000000104b177819 */ /* 0x040fe200000006ff */
[C---:B------:R-:W-:Y:S01]  /*7e00*/  FMUL R0, R52.reuse, R10 ;  /* 0x0000000a34007220 */ /* 0x040fe20000400000 */
[----:B------:R-:W-:Y:S01]  /*7e10*/  LOP3.LUT R40, R75, 0xffff0000, RZ, 0xc0, !PT ;  /* 0xffff00004b287812 */ /* 0x000fe200078ec0ff */
[C---:B------:R-:W-:Y:S01]  /*7e20*/  FFMA R22, R53.reuse, R41, R22 ;  /* 0x0000002935167223 */ /* 0x040fe20000000016 */
[C---:B------:R-:W-:Y:S01]  /*7e30*/  FMUL R2, R52.reuse, R11 ;  /* 0x0000000b34027220 */ /* 0x040fe20000400000 */
[----:B------:R-:W-:Y:S01]  /*7e40*/  FFMA R0, R53, R23, R0 ;  /* 0x0000001735007223 */ /* 0x000fe20000000000 */
[----:B------:R-:W-:Y:S01]  /*7e50*/  F2FP.BF16.F32.PACK_AB R121, R3, R21 ;  /* 0x000000150379723e */ /* 0x000fe200000010ff */
[----:B------:R-:W-:Y:S01]  /*7e60*/  FMUL R3, R52, R12 ;  /* 0x0000000c34037220 */ /* 0x000fe20000400000 */
[----:B------:R-:W-:Y:S01]  /*7e70*/  FFMA R2, R53, R40, R2 ;  /* 0x0000002835027223 */ /* 0x000fe20000000002 */
[----:B------:R-:W-:Y:S01]  /*7e80*/  SHF.L.U32 R23, R76, 0x10, RZ ;  /* 0x000000104c177819 */ /* 0x000fe200000006ff */
[----:B------:R-:W-:Y:S01]  /*7e90*/  FMUL R21, R52, R14 ;  /* 0x0000000e34157220 */ /* 0x000fe20000400000 */
[----:B------:R-:W-:Y:S01]  /*7ea0*/  F2FP.BF16.F32.PACK_AB R122, R22, R20 ;  /* 0x00000014167a723e */ /* 0x000fe200000010ff */
[----:B------:R-:W-:Y:S01]  /*7eb0*/  FMUL R20, R52, R13 ;  /* 0x0000000d34147220 */ /* 0x000fe20000400000 */
[----:B------:R-:W-:Y:S01]  /*7ec0*/  LOP3.LUT R40, R76, 0xffff0000, RZ, 0xc0, !PT ;  /* 0xffff00004c287812 */ /* 0x000fe200078ec0ff */
[C---:B------:R-:W-:Y:S01]  /*7ed0*/  FMUL R22, R52.reuse, R15 ;  /* 0x0000000f34167220 */ /* 0x040fe20000400000 */
[----:B------:R-:W-:Y:S01]  /*7ee0*/  SHF.L.U32 R41, R77, 0x10, RZ ;  /* 0x000000104d297819 */ /* 0x000fe200000006ff */
[C---:B------:R-:W-:Y:S01]  /*7ef0*/  FFMA R3, R53.reuse, R23, R3 ;  /* 0x0000001735037223 */ /* 0x040fe20000000003 */
[C---:B------:R-:W-:Y:S01]  /*7f00*/  FMUL R23, R52.reuse, R16 ;  /* 0x0000001034177220 */ /* 0x040fe20000400000 */
[C---:B------:R-:W-:Y:S01]  /*7f10*/  FFMA R20, R53.reuse, R40, R20 ;  /* 0x0000002835147223 */ /* 0x040fe20000000014 */
[C---:B------:R-:W-:Y:S01]  /*7f20*/  FMUL R40, R52.reuse, R17 ;  /* 0x0000001134287220 */ /* 0x040fe20000400000 */
[C---:B------:R-:W-:Y:S01]  /*7f30*/  FFMA R21, R53.reuse, R41, R21 ;  /* 0x0000002935157223 */ /* 0x040fe20000000015 */
[C---:B------:R-:W-:Y:S01]  /*7f40*/  FFMA R22, R53.reuse, R42, R22 ;  /* 0x0000002a35167223 */ /* 0x040fe20000000016 */
[C---:B------:R-:W-:Y:S01]  /*7f50*/  FMUL R41, R52.reuse, R18 ;  /* 0x0000001234297220 */ /* 0x040fe20000400000 */
[----:B------:R-:W-:Y:S01]  /*7f60*/  FMUL R42, R52, R19 ;  /* 0x00000013342a7220 */ /* 0x000fe20000400000 */
[----:B------:R-:W-:Y:S01]  /*7f70*/  F2FP.BF16.F32.PACK_AB R123, R2, R0 ;  /* 0x00000000027b723e */ /* 0x000fe200000010ff */
[C---:B------:R-:W-:Y:S01]  /*7f80*/  FFMA R23, R53.reuse, R54, R23 ;  /* 0x0000003635177223 */ /* 0x040fe20000000017 */
[C---:B------:R-:W-:Y:S01]  /*7f90*/  FFMA R40, R53.reuse, R55, R40 ;  /* 0x0000003735287223 */ /* 0x040fe20000000028 */
[C---:B------:R-:W-:Y:S01]  /*7fa0*/  FFMA R41, R53.reuse, R56, R41 ;  /* 0x0000003835297223 */ /* 0x040fe20000000029 */
[----:B------:R-:W-:Y:S01]  /*7fb0*/  FFMA R42, R53, R57, R42 ;  /* 0x00000039352a7223 */ /* 0x000fe2000000002a */
[----:B------:R1:W-:Y:S01]  /*7fc0*/  @!P0 STS.128 [R110+UR36+0xa00], R120 ;  /* 0x000a00786e008988 */ /* 0x0003e20008000c24 */
[----:B------:R-:W-:Y:S02]  /*7fd0*/  F2FP.BF16.F32.PACK_AB R21, R22, R21 ;  /* 0x000000151615723e */ /* 0x000fe400000010ff */
[----:B------:R-:W-:Y:S02]  /*7fe0*/  F2FP.BF16.F32.PACK_AB R22, R40, R23 ;  /* 0x000000172816723e */ /* 0x000fe400000010ff */
[----:B------:R-:W-:Y:S02]  /*7ff0*/  F2FP.BF16.F32.PACK_AB R20, R20, R3 ;  /* 0x000000031414723e */ /* 0x000fe400000010ff */
[----:B------:R-:W-:Y:S05]  /*8000*/  F2FP.BF16.F32.PACK_AB R23, R42, R41 ;  /* 0x000000292a17723e */ /* 0x000fea00000010ff */
[----:B------:R1:W-:Y:S01]  /*8010*/  @!P0 STS.128 [R109+0xa00], R20 ;  /* 0x000a00146d008388 */ /* 0x0003e20000000c00 */
[----:B------:R-:W-:Y:S01]  /*8020*/  @!PT LDS RZ, [RZ] ;  /* 0x00000000fffff984 */ /* 0x000fe20000000800 */
[----:B------:R-:W-:Y:S01]  /*8030*/  @!PT LDS RZ, [RZ] ;  /* 0x00000000fffff984 */ /* 0x000fe20000000800 */
[----:B------:R-:W-:Y:S01]  /*8040*/  @!PT LDS RZ, [RZ] ;  /* 0x00000000fffff984 */ /* 0x000fe20000000800 */
[----:B------:R-:W-:Y:S01]  /*8050*/  @!PT LDS RZ, [RZ] ;  /* 0x00000000fffff984 */ /* 0x000fe20000000800 */
[----:B------:R3:W-:Y:S07]  /*8060*/  MEMBAR.ALL.CTA ;  /* 0x0000000000007992 */ /* 0x0007ee0000008000 */
[----:B---3--:R-:W3:Y:S01]  /*8070*/  FENCE.VIEW.ASYNC.S ;  /* 0x00000000000073c6 */ /* 0x008ee20000000000 */
[----:B------:R-:W-:Y:S05]  /*8080*/  WARPSYNC.ALL ;  /* 0x0000000000007948 */ /* 0x000fea0003800000 */
[----:B------:R-:W-:Y:S01]  /*8090*/  BSSY.RECONVERGENT B0, `(.L_x_112) ;  /* 0x0000011000007945 */ /* 0x000fe20003800200 */
[----:B---3--:R-:W-:Y:S06]  /*80a0*/  BAR.SYNC.DEFER_BLOCKING 0x1, 0x80 ;  /* 0x0042000000007b1d */ /* 0x008fec0000010000 */
[----:B------:R-:W-:Y:S05]  /*80b0*/  @P1 BRA `(.L_x_113) ;  /* 0x0000000000381947 */ /* 0x000fea0003800000 */
[----:B------:R-:W-:Y:S01]  /*80c0*/  UIADD3 UR4, UPT, UPT, UR36, 0x200, URZ ;  /* 0x0000020024047890 */ /* 0x000fe2000fffe0ff */
[----:B------:R-:W-:Y:S01]  /*80d0*/  UMOV UR47, UR52 ;  /* 0x00000034002f7c82 */ /* 0x000fe20008000000 */
[----:B------:R-:W-:Y:S02]  /*80e0*/  UIADD3 UR9, UPT, UPT, UR45, 0x40, URZ ;  /* 0x000000402d097890 */ /* 0x000fe4000fffe0ff */
[----:B------:R-:W-:Y:S02]  /*80f0*/  UIADD3 UR8, UPT, UPT, UR36, 0xa00, URZ ;  /* 0x00000a0024087890 */ /* 0x000fe4000fffe0ff */
[----:B------:R-:W-:Y:S01]  /*8100*/  MOV R94, UR4 ;  /* 0x00000004005e7c02 */ /* 0x000fe20008000f00 */
[----:B------:R-:W-:Y:S01]  /*8110*/  UIADD3 UR4, UP0, UPT, UR50, 0xa80, URZ ;  /* 0x00000a8032047890 */ /* 0x000fe2000ff1e0ff */
[----:B------:R-:W-:Y:S02]  /*8120*/  UMOV UR10, UR46 ;  /* 0x0000002e000a7c82 */ /* 0x000fe40008000000 */
[----:B------:R-:W-:Y:S01]  /*8130*/  R2UR UR44, R94 ;  /* 0x000000005e2c72ca */ /* 0x000fe200000e0000 */
[----:B------:R-:W-:Y:S01]  /*8140*/  UIADD3.X UR5, UPT, UPT, URZ, UR51, URZ, UP0, !UPT ;  /* 0x00000033ff057290 */ /* 0x000fe200087fe4ff */
[----:B------:R-:W-:Y:S11]  /*8150*/  UMOV UR11, UR52 ;  /* 0x00000034000b7c82 */ /* 0x000ff60008000000 */
[----:B------:R3:W-:Y:S01]  /*8160*/  UTMASTG.3D [UR44], [UR4] ;  /* 0x0000002c040073b5 */ /* 0x0007e20008010000 */
[----:B------:R3:W-:Y:S01]  /*8170*/  UTMASTG.3D [UR8], [UR4] ;  /* 0x00000008040073b5 */ /* 0x0007e20008010000 */
[----:B------:R0:W-:Y:S01]  /*8180*/  UTMACMDFLUSH ;  /* 0x00000000000079b7 */ /* 0x0001e20000000000 */
[----:B---3--:R-:W-:Y:S04]  /*8190*/  DEPBAR.LE SB0, 0x1 ;  /* 0x000080400000791a */ /* 0x008fe80000000000 */
.L_x_113:
[----:B------:R-:W-:Y:S05]  /*81a0*/  BSYNC.RECONVERGENT B0 ;  /* 0x0000000000007941 */ /* 0x000fea0003800200 */
.L_x_112:
[----:B------:R-:W-:Y:S01]  /*81b0*/  BAR.SYNC.DEFER_BLOCKING 0x1, 0x80 ;  /* 0x0042000000007b1d */ /* 0x000fe20000010000 */
[----:B------:R-:W-:Y:S01]  /*81c0*/  ISETP.NE.AND P1, PT, R111, RZ, PT ;  /* 0x000000ff6f00720c */ /* 0x000fe20003f25270 */
[----:B------:R-:W-:Y:S01]  /*81d0*/  UISETP.NE.AND UP0, UPT, UR48, URZ, UPT ;  /* 0x000000ff3000728c */ /* 0x000fe2000bf05270 */
[----:B------:R-:W-:Y:S11]  /*81e0*/  LEA R2, R68, UR36, 0x3 ;  /* 0x0000002444027c11 */ /* 0x000ff6000f8e18ff */
[----:B------:R-:W-:Y:S01]  /*81f0*/  @P1 SHF.L.U32 R3, RZ, 0x1f, RZ ;  /* 0x0000001fff031819 */ /* 0x000fe200000006ff */
[----:B------:R-:W-:Y:S06]  /*8200*/  BRA.U !UP0, `(.L_x_114) ;  /* 0x0000000108247547 */ /* 0x000fec000b800000 */
[----:B-1----:R-:W-:Y:S01]  /*8210*/  IMAD.U32 R20, RZ, RZ, UR37 ;  /* 0x00000025ff147e24 */ /* 0x002fe2000f8e00ff */
[----:B------:R-:W-:Y:S01]  /*8220*/  MOV R0, UR63 ;  /* 0x0000003f00007c02 */ /* 0x000fe20008000f00 */
[----:B------:R-:W-:Y:S03]  /*8230*/  UIADD3 UR4, UPT, UPT, UR37, 0x1, URZ ;  /* 0x0000000125047890 */ /* 0x000fe6000fffe0ff */
[----:B------:R-:W-:Y:S01]  /*8240*/  @P1 LEA R20, R20, UR36, 0x3 ;  /* 0x0000002414141c11 */ /* 0x000fe2000f8e18ff */
[----:B------:R-:W-:Y:S04]  /*8250*/  UISETP.NE.AND UP0, UPT, UR4, 0x4, UPT ;  /* 0x000000040400788c */ /* 0x000fe8000bf05270 */
[----:B------:R-:W-:Y:S01]  /*8260*/  @P1 VIADD R20, R20, 0x50 ;  /* 0x0000005014141836 */ /* 0x000fe20000000000 */
[----:B------:R-:W-:Y:S04]  /*8270*/  USEL UR37, UR4, URZ, UP0 ;  /* 0x000000ff04257287 */ /* 0x000fe80008000000 */
[----:B------:R-:W-:Y:S04]  /*8280*/  @P1 PRMT R0, R0, 0x654, R20 ;  /* 0x0000065400001816 */ /* 0x000fe80000000014 */
[----:B------:R3:W-:Y:S04]  /*8290*/  @P1 SYNCS.ARRIVE.TRANS64.RED.A1T0 RZ, [R0+URZ], RZ ;  /* 0x000000ff00ff19a7 */ /* 0x0007e800081004ff */
.L_x_114:
[----:B------:R-:W4:Y:S01]  /*82a0*/  @P1 SYNCS.PHASECHK.TRANS64.TRYWAIT P0, [R2+URZ+0x30], R3 ;  /* 0x00003003020015a7 */ /* 0x000f2200080011ff */
[----:B------:R-:W-:Y:S01]  /*82b0*/  BSSY B1, `(.L_x_115) ;  /* 0x0000014000017945 */ /* 0x000fe20003800000 */
[----:B----4-:R-:W-:Y:S03]  /*82c0*/  @P1 SEL R70, RZ, 0x1, !P0 ;  /* 0x00000001ff461807 */ /* 0x010fe60004000000 */
[----:B------:R-:W-:Y:S05]  /*82d0*/  @!P1 BRA `(.L_x_116) ;  /* 0x0000000000449947 */ /* 0x000fea0003800000 */
[----:B------:R-:W-:Y:S01]  /*82e0*/  ISETP.NE.AND P1, PT, R71, RZ, PT ;  /* 0x000000ff4700720c */ /* 0x000fe20003f25270 */
[----:B------:R-:W-:Y:S01]  /*82f0*/  BSSY B0, `(.L_x_117) ;  /* 0x0000009000007945 */ /* 0x000fe20003800000 */
[----:B------:R-:W-:Y:S11]  /*8300*/  ISETP.NE.AND P0, PT, R70, RZ, PT ;  /* 0x000000ff4600720c */ /* 0x000ff60003f05270 */
[----:B-1----:R-:W-:Y:S05]  /*8310*/  @P1 IMAD R20, R68, 0x1000, R110 ;  /* 0x0000100044141824 */ /* 0x002fea00078e026e */
[----:B------:R-:W-:Y:S05]  /*8320*/  @P1 IADD3 R3, PT, PT, R20, UR36, RZ ;  /* 0x0000002414031c10 */ /* 0x000fea000fffe0ff */
[----:B------:R-:W-:Y:S01]  /*8330*/  @P1 IMAD.IADD R3, R69, 0x1, R3 ;  /* 0x0000000145031824 */ /* 0x000fe200078e0203 */
[----:B------:R-:W-:Y:S06]  /*8340*/  @P0 BRA `(.L_x_118) ;  /* 0x00000000000c0947 */ /* 0x000fec0003800000 */
[----:B---3--:R-:W-:Y:S04]  /*8350*/  SHF.L.U32 R0, RZ, 0x1f, RZ ;  /* 0x0000001fff007819 */ /* 0x008fe800000006ff */
[----:B------:R-:W1:Y:S02]  /*8360*/  SYNCS.PHASECHK.TRANS64.TRYWAIT P0, [R2+URZ+0x30], R0 ;  /* 0x00003000020075a7 */ /* 0x000e6400080011ff */
[----:B-1----:R-:W-:Y:S05]  /*8370*/  @!P0 BRA `(.L_x_119) ;  /* 0x0000007400008947 */ /* 0x002fea0003800000 */
.L_x_118:
[----:B------:R-:W-:Y:S05]  /*8380*/  BSYNC B0 ;  /* 0x0000000000007941 */ /* 0x000fea0003800000 */
.L_x_117:
[----:B------:R-:W-:Y:S02]  /*8390*/  ISETP.NE.AND P0, PT, R71, RZ, PT ;  /* 0x000000ff4700720c */ /* 0x000fe40003f05270 */
[----:B------:R-:W-:Y:S11]  /*83a0*/  IADD3 R68, PT, PT, R68, 0x1, RZ ;  /* 0x0000000144447810 */ /* 0x000ff60007ffe0ff */
[----:B------:R4:W1:Y:S04]  /*83b0*/  @P0 LDS.128 R60, [R20+UR36+0x200] ;  /* 0x00020024143c0984 */ /* 0x0008680008000c00 */
[----:B------:R4:W1:Y:S04]  /*83c0*/  @P0 LDS.128 R72, [R20+UR36+0xa00] ;  /* 0x000a002414480984 */ /* 0x0008680008000c00 */
[----:B------:R4:W1:Y:S04]  /*83d0*/  @P0 LDS.128 R64, [R3+0x200] ;  /* 0x0002000003400984 */ /* 0x0008680000000c00 */
[----:B------:R4:W1:Y:S02]  /*83e0*/  @P0 LDS.128 R76, [R3+0xa00] ;  /* 0x000a0000034c0984 */ /* 0x0008640000000c00 */
.L_x_116:
[----:B------:R-:W-:Y:S05]  /*83f0*/  BSYNC B1 ;  /* 0x0000000000017941 */ /* 0x000fea0003800000 */
.L_x_115:
[----:B----4-:R-:W-:Y:S05]  /*8400*/  VIADD R3, R59, 0x400000 ;  /* 0x004000003b037836 */ /* 0x010fea0000000000 */
[----:B-1-3--:R-:W-:Y:S04]  /*8410*/  SHF.R.U32.HI R0, RZ, 0x15, R3 ;  /* 0x00000015ff007819 */ /* 0x00afe80000011603 */
[----:B------:R-:W-:Y:S04]  /*8420*/  LOP3.LUT R22, R0, 0x3, RZ, 0xc0, !PT ;  /* 0x0000000300167812 */ /* 0x000fe800078ec0ff */
[----:B------:R-:W-:Y:S11]  /*8430*/  ISETP.NE.AND P0, PT, R104, R22, PT ;  /* 0x000000166800720c */ /* 0x000ff60003f05270 */
[----:B------:R-:W-:Y:S02]  /*8440*/  @!UPT UIADD3 URZ, UPT, UPT, URZ, URZ, URZ ;  /* 0x000000fffffff290 */ /* 0x000fe4000fffe0ff */
[----:B------:R-:W-:Y:S05]  /*8450*/  @P0 BRA `(.L_x_120) ;  /* 0x0000000000bc0947 */ /* 0x000fea0003800000 */
[----:B------:R-:W-:Y:S02]  /*8460*/  LOP3.LUT P0, RZ, R0, 0x3, R105, 0x48, !PT ;  /* 0x0000000300ff7812 */ /* 0x000fe40007804869 */
[----:B------:R-:W-:Y:S11]  /*8470*/  MOV R2, R3 ;  /* 0x0000000300027202 */ /* 0x000ff60000000f00 */
[----:B------:R-:W-:Y:S05]  /*8480*/  @!P0 BRA `(.L_x_121) ;  /* 0x0000000000408947 */ /* 0x000fea0003800000 */
[----:B------:R-:W1:Y:S01]  /*8490*/  LDCU.64 UR8, c[0x4][0x70] ;  /* 0x01000e00ff0877ac */ /* 0x000e620008000a00 */
[----:B------:R-:W-:Y:S01]  /*84a0*/  MOV R15, 0x0 ;  /* 0x00000000000f7802 */ /* 0x000fe20000000f00 */
[----:B------:R-:W-:Y:S02]  /*84b0*/  HFMA2 R12, -RZ, RZ, 0, 5.9604644775390625e-08 ;  /* 0x00000001ff0c7431 */ /* 0x000fe400000001ff */
[----:B------:R-:W-:Y:S02]  /*84c0*/  IMAD.MOV.U32 R8, RZ, RZ, 0x192 ;  /* 0x00000192ff087424 */ /* 0x000fe400078e00ff */
[----:B------:R-:W-:Y:S01]  /*84d0*/  IMAD.MOV.U32 R13, RZ, RZ, RZ ;  /* 0x000000ffff0d7224 */ /* 0x000fe200078e00ff */
[----:B------:R-:W3:Y:S01]  /*84e0*/  LDCU.64 UR6, c[0x4][0x78] ;  /* 0x01000f00ff0677ac */ /* 0x000ee20008000a00 */
[----:B------:R-:W4:Y:S01]  /*84f0*/  LDC.64 R14, c[0x4][R15] ;  /* 0x010000000f0e7b82 */ /* 0x000f220000000a00 */
[----:B------:R-:W5:Y:S01]  /*8500*/  LDCU.64 UR4, c[0x4][0x10] ;  /* 0x01000200ff0477ac */ /* 0x000f620008000a00 */
[----:B-1----:R-:W-:Y:S01]  /*8510*/  MOV R5, UR9 ;  /* 0x0000000900057c02 */ /* 0x002fe20008000f00 */
[----:B------:R-:W-:Y:S01]  /*8520*/  IMAD.U32 R4, RZ, RZ, UR8 ;  /* 0x00000008ff047e24 */ /* 0x000fe2000f8e00ff */
[----:B---3--:R-:W-:Y:S01]  /*8530*/  MOV R7, UR7 ;  /* 0x0000000700077c02 */ /* 0x008fe20008000f00 */
[----:B------:R-:W-:Y:S01]  /*8540*/  IMAD.U32 R6, RZ, RZ, UR6 ;  /* 0x00000006ff067e24 */ /* 0x000fe2000f8e00ff */
[----:B-----5:R-:W-:Y:S01]  /*8550*/  MOV R11, UR5 ;  /* 0x00000005000b7c02 */ /* 0x020fe20008000f00 */
[----:B------:R-:W-:Y:S02]  /*8560*/  IMAD.U32 R10, RZ, RZ, UR4 ;  /* 0x00000004ff0a7e24 */ /* 0x000fe4000f8e00ff */
[----:B------:R-:W-:Y:S07]  /*8570*/  LEPC R20, `(.L_x_121) ;  /* 0x000000001014794e */ /* 0x000fee0000000000 */
[----:B--2-4-:R-:W-:Y:S05]  /*8580*/  CALL.ABS.NOINC R14 ;  /* 0x000000000e007343 */ /* 0x014fea0003c00000 */
.L_x_121:
        /* <DEDUP_REMOVED lines=23> */
.L_x_122:
[----:B------:R-:W-:Y:S05]  /*8700*/  WARPSYNC.ALL ;  /* 0x0000000000007948 */ /* 0x000fea0003800000 */
[----:B------:R-:W-:Y:S11]  /*8710*/  R2UR UR4, R2 ;  /* 0x00000000020472ca */ /* 0x000ff600000e0000 */
[----:B------:R-:W-:Y:S02]  /*8720*/  @!UPT UIADD3 URZ, UPT, UPT, URZ, URZ, URZ ;  /* 0x000000fffffff290 */ /* 0x000fe4000fffe0ff */
[----:B------:R-:W1:Y:S02]  /*8730*/  LDTM.x16 R4, tmem[UR4+0x40] ;  /* 0x00004004000479ee */ /* 0x000e640008240000 */
[----:B-1----:R-:W-:Y:S01]  /*8740*/  NOP ;  /* 0x0000000000007918 */ /* 0x002fe20000000000 */
.L_x_120:
[----:B------:R-:W-:Y:S01]  /*8750*/  ISETP.NE.AND P2, PT, R111, RZ, PT ;  /* 0x000000ff6f00720c */ /* 0x000fe20003f45270 */
[----:B------:R-:W-:Y:S01]  /*8760*/  FMUL R0, R52, R24 ;  /* 0x0000001834007220 */ /* 0x000fe20000400000 */
[----:B------:R-:W-:Y:S01]  /*8770*/  SHF.L.U32 R3, R60, 0x10, RZ ;  /* 0x000000103c037819 */ /* 0x000fe200000006ff */
[----:B------:R-:W-:Y:S01]  /*8780*/  FMUL R2, R52, R25 ;  /* 0x0000001934027220 */ /* 0x000fe20000400000 */
[----:B------:R-:W-:Y:S02]  /*8790*/  LOP3.LUT R20, R60, 0xffff0000, RZ, 0xc0, !PT ;  /* 0xffff00003c147812 */ /* 0x000fe400078ec0ff */
[----:B------:R-:W-:Y:S01]  /*87a0*/  SHF.L.U32 R21, R61, 0x10, RZ ;  /* 0x000000103d157819 */ /* 0x000fe200000006ff */
[C---:B------:R-:W-:Y:S01]  /*87b0*/  FFMA R0, R53.reuse, R3, R0 ;  /* 0x0000000335007223 */ /* 0x040fe20000000000 */
[----:B------:R-:W-:Y:S01]  /*87c0*/  ISETP.NE.AND P1, PT, R104, R22, PT ;  /* 0x000000166800720c */ /* 0x000fe20003f25270 */
[C---:B------:R-:W-:Y:S01]  /*87d0*/  FFMA R2, R53.reuse, R20, R2 ;  /* 0x0000001435027223 */ /* 0x040fe20000000002 */
[----:B------:R-:W-:Y:S01]  /*87e0*/  MOV R20, UR37 ;  /* 0x0000002500147c02 */ /* 0x000fe20008000f00 */
[----:B------:R-:W-:Y:S01]  /*87f0*/  FMUL R3, R52, R26 ;  /* 0x0000001a34037220 */ /* 0x000fe20000400000 */
[----:B------:R-:W-:Y:S02]  /*8800*/  SHF.L.U32 R22, R62, 0x10, RZ ;  /* 0x000000103e167819 */ /* 0x000fe400000006ff */
[----:B------:R-:W-:Y:S01]  /*8810*/  @P2 LEA R20, R20, UR36, 0x3 ;  /* 0x0000002414142c11 */ /* 0x000fe2000f8e18ff */
[----:B------:R-:W-:Y:S01]  /*8820*/  FFMA R3, R53, R21, R3 ;  /* 0x0000001535037223 */ /* 0x000fe20000000003 */
[----:B------:R-:W-:Y:S01]  /*8830*/  F2FP.BF16.F32.PACK_AB R112, R2, R0 ;  /* 0x000000000270723e */ /* 0x000fe200000010ff */
[C---:B------:R-:W-:Y:S01]  /*8840*/  FMUL R0, R52.reuse, R27 ;  /* 0x0000001b34007220 */ /* 0x040fe20000400000 */
[----:B------:R-:W-:Y:S01]  /*8850*/  LOP3.LUT R21, R61, 0xffff0000, RZ, 0xc0, !PT ;  /* 0xffff00003d157812 */ /* 0x000fe200078ec0ff */
[----:B------:R-:W-:Y:S01]  /*8860*/  FMUL R2, R52, R28 ;  /* 0x0000001c34027220 */ /* 0x000fe20000400000 */
[----:B------:R-:W-:Y:S01]  /*8870*/  @P2 IADD3 R40, PT, PT, R20, 0x50, RZ ;  /* 0x0000005014282810 */ /* 0x000fe20007ffe0ff */
[----:B------:R-:W-:Y:S01]  /*8880*/  FMUL R20, R52, R29 ;  /* 0x0000001d34147220 */ /* 0x000fe20000400000 */
[----:B------:R-:W-:Y:S01]  /*8890*/  LOP3.LUT R23, R62, 0xffff0000, RZ, 0xc0, !PT ;  /* 0xffff00003e177812 */ /* 0x000fe200078ec0ff */
[C---:B------:R-:W-:Y:S01]  /*88a0*/  FFMA R0, R53.reuse, R21, R0 ;  /* 0x0000001535007223 */ /* 0x040fe20000000000 */
[----:B------:R-:W-:Y:S01]  /*88b0*/  MOV R124, UR63 ;  /* 0x0000003f007c7c02 */ /* 0x000fe20008000f00 */
[C---:B------:R-:W-:Y:S01]  /*88c0*/  FFMA R2, R53.reuse, R22, R2 ;  /* 0x0000001635027223 */ /* 0x040fe20000000002 */
[----:B------:R-:W-:Y:S01]  /*88d0*/  LOP3.LUT R41, R66, 0xffff0000, RZ, 0xc0, !PT ;  /* 0xffff000042297812 */ /* 0x000fe200078ec0ff */
[----:B------:R-:W-:Y:S01]  /*88e0*/  FFMA R20, R53, R23, R20 ;  /* 0x0000001735147223 */ /* 0x000fe20000000014 */
[----:B------:R-:W-:Y:S01]  /*88f0*/  @P2 PRMT R124, R124, 0x654, R40 ;  /* 0x000006547c7c2816 */ /* 0x000fe20000000028 */
[C---:B------:R-:W-:Y:S01]  /*8900*/  FMUL R21, R52.reuse, R30 ;  /* 0x0000001e34157220 */ /* 0x040fe20000400000 */
[C---:B------:R-:W-:Y:S01]  /*8910*/  SHF.L.U32 R23, R63.reuse, 0x10, RZ ;  /* 0x000000103f177819 */ /* 0x040fe200000006ff */
[----:B------:R-:W-:Y:S01]  /*8920*/  FMUL R22, R52, R31 ;  /* 0x0000001f34167220 */ /* 0x000fe20000400000 */
[----:B------:R-:W-:Y:S02]  /*8930*/  LOP3.LUT R40, R63, 0xffff0000, RZ, 0xc0, !PT ;  /* 0xffff00003f287812 */ /* 0x000fe400078ec0ff */
[----:B------:R-:W-:Y:S01]  /*8940*/  F2FP.BF16.F32.PACK_AB R114, R20, R2 ;  /* 0x000000021472723e */ /* 0x000fe200000010ff */
[C---:B------:R-:W-:Y:S01]  /*8950*/  FFMA R21, R53.reuse, R23, R21 ;  /* 0x0000001735157223 */ /* 0x040fe20000000015 */
[----:B------:R-:W-:Y:S01]  /*8960*/  F2FP.BF16.F32.PACK_AB R113, R0, R3 ;  /* 0x000000030071723e */ /* 0x000fe200000010ff */
[----:B------:R-:W-:Y:S01]  /*8970*/  FFMA R22, R53, R40, R22 ;  /* 0x0000002835167223 */ /* 0x000fe20000000016 */
[----:B------:R-:W-:Y:S01]  /*8980*/  SHF.L.U32 R20, R64, 0x10, RZ ;  /* 0x0000001040147819 */ /* 0x000fe200000006ff */
[----:B------:R-:W-:Y:S01]  /*8990*/  FMUL R0, R52, R32 ;  /* 0x0000002034007220 */ /* 0x000fe20000400000 */
[----:B------:R-:W-:Y:S01]  /*89a0*/  LOP3.LUT R23, R64, 0xffff0000, RZ, 0xc0, !PT ;  /* 0xffff000040177812 */ /* 0x000fe200078ec0ff */
[C---:B------:R-:W-:Y:S01]  /*89b0*/  FMUL R2, R52.reuse, R33 ;  /* 0x0000002134027220 */ /* 0x040fe20000400000 */
[----:B------:R-:W-:Y:S01]  /*89c0*/  SHF.L.U32 R40, R65, 0x10, RZ ;  /* 0x0000001041287819 */ /* 0x000fe200000006ff */
[----:B------:R-:W-:Y:S01]  /*89d0*/  FMUL R3, R52, R34 ;  /* 0x0000002234037220 */ /* 0x000fe20000400000 */
[----:B------:R-:W-:Y:S01]  /*89e0*/  F2FP.BF16.F32.PACK_AB R115, R22, R21 ;  /* 0x000000151673723e */ /* 0x000fe200000010ff */
[----:B------:R-:W-:Y:S01]  /*89f0*/  FFMA R0, R53, R20, R0 ;  /* 0x0000001435007223 */ /* 0x000fe20000000000 */
[----:B------:R-:W-:Y:S01]  /*8a00*/  LOP3.LUT R42, R77, 0xffff0000, RZ, 0xc0, !PT ;  /* 0xffff00004d2a7812 */ /* 0x000fe200078ec0ff */
[----:B------:R-:W-:Y:S01]  /*8a10*/  FFMA R2, R53, R23, R2 ;  /* 0x0000001735027223 */ /* 0x000fe20000000002 */
[----:B------:R-:W-:Y:S01]  /*8a20*/  LOP3.LUT R23, R65, 0xffff0000, RZ, 0xc0, !PT ;  /* 0xffff000041177812 */ /* 0x000fe200078ec0ff */
[C---:B------:R-:W-:Y:S01]  /*8a30*/  FFMA R3, R53.reuse, R40, R3 ;  /* 0x0000002835037223 */ /* 0x040fe20000000003 */
[----:B------:R-:W-:Y:S01]  /*8a40*/  SHF.L.U32 R40, R66, 0x10, RZ ;  /* 0x0000001042287819 */ /* 0x000fe200000006ff */
[----:B------:R-:W-:Y:S01]  /*8a50*/  FMUL R20, R52, R35 ;  /* 0x0000002334147220 */ /* 0x000fe20000400000 */
[----:B------:R-:W-:Y:S01]  /*8a60*/  F2FP.BF16.F32.PACK_AB R116, R2, R0 ;  /* 0x000000000274723e */ /* 0x000fe200000010ff */
[----:B------:R-:W-:Y:S01]  /*8a70*/  FMUL R21, R52, R36 ;  /* 0x0000002434157220 */ /* 0x000fe20000400000 */
[----:B------:R-:W-:Y:S01]  /*8a80*/  SHF.L.U32 R54, R78, 0x10, RZ ;  /* 0x000000104e367819 */ /* 0x000fe200000006ff */
[----:B------:R-:W-:Y:S01]  /*8a90*/  FMUL R22, R52, R37 ;  /* 0x0000002534167220 */ /* 0x000fe20000400000 */
[----:B------:R-:W-:Y:S01]  /*8aa0*/  LOP3.LUT R55, R78, 0xffff0000, RZ, 0xc0, !PT ;  /* 0xffff00004e377812 */ /* 0x000fe200078ec0ff */
[----:B------:R-:W-:Y:S01]  /*8ab0*/  FFMA R20, R53, R23, R20 ;  /* 0x0000001735147223 */ /* 0x000fe20000000014 */
[----:B------:R-:W-:Y:S01]  /*8ac0*/  SHF.L.U32 R23, R67, 0x10, RZ ;  /* 0x0000001043177819 */ /* 0x000fe200000006ff */
[----:B------:R-:W-:Y:S01]  /*8ad0*/  FFMA R21, R53, R40, R21 ;  /* 0x0000002835157223 */ /* 0x000fe20000000015 */
[----:B------:R-:W-:Y:S01]  /*8ae0*/  LOP3.LUT R40, R67, 0xffff0000, RZ, 0xc0, !PT ;  /* 0xffff000043287812 */ /* 0x000fe200078ec0ff */
[C---:B------:R-:W-:Y:S01]  /*8af0*/  FFMA R22, R53.reuse, R41, R22 ;  /* 0x0000002935167223 */ /* 0x040fe20000000016 */
[----:B------:R-:W-:Y:S01]  /*8b00*/  F2FP.BF16.F32.PACK_AB R117, R20, R3 ;  /* 0x000000031475723e */ /* 0x000fe200000010ff */
[----:B------:R-:W-:Y:S01]  /*8b10*/  FMUL R0, R52, R38 ;  /* 0x0000002634007220 */ /* 0x000fe20000400000 */
[----:B------:R-:W-:Y:S01]  /*8b20*/  LOP3.LUT R41, R74, 0xffff0000, RZ, 0xc0, !PT ;  /* 0xffff00004a297812 */ /* 0x000fe200078ec0ff */
[----:B------:R-:W-:Y:S01]  /*8b30*/  FMUL R2, R52, R39 ;  /* 0x0000002734027220 */ /* 0x000fe20000400000 */
[----:B------:R-:W-:Y:S01]  /*8b40*/  F2FP.BF16.F32.PACK_AB R118, R22, R21 ;  /* 0x000000151676723e */ /* 0x000fe200000010ff */
[----:B------:R1:W-:Y:S01]  /*8b50*/  @!P1 STS.128 [R110+UR36+0x1200], R112 ;  /* 0x001200706e009988 */ /* 0x0003e20008000c24 */
[C---:B------:R-:W-:Y:S01]  /*8b60*/  SHF.L.U32 R22, R72.reuse, 0x10, RZ ;  /* 0x0000001048167819 */ /* 0x040fe200000006ff */
[C---:B------:R-:W-:Y:S01]  /*8b70*/  FFMA R0, R53.reuse, R23, R0 ;  /* 0x0000001735007223 */ /* 0x040fe20000000000 */
[----:B------:R-:W-:Y:S01]  /*8b80*/  LOP3.LUT R23, R72, 0xffff0000, RZ, 0xc0, !PT ;  /* 0xffff000048177812 */ /* 0x000fe200078ec0ff */
[----:B------:R-:W-:Y:S01]  /*8b90*/  FFMA R2, R53, R40, R2 ;  /* 0x0000002835027223 */ /* 0x000fe20000000002 */
[----:B------:R-:W-:Y:S01]  /*8ba0*/  SHF.L.U32 R40, R73, 0x10, RZ ;  /* 0x0000001049287819 */ /* 0x000fe200000006ff */
[C---:B------:R-:W-:Y:S01]  /*8bb0*/  FMUL R3, R52.reuse, R4 ;  /* 0x0000000434037220 */ /* 0x040fe20000400000 */
[C---:B------:R-:W-:Y:S01]  /*8bc0*/  SHF.L.U32 R56, R79.reuse, 0x10, RZ ;  /* 0x000000104f387819 */ /* 0x040fe200000006ff */
[----:B------:R-:W-:Y:S01]  /*8bd0*/  FMUL R20, R52, R5 ;  /* 0x0000000534147220 */ /* 0x000fe20000400000 */
[----:B------:R-:W-:Y:S01]  /*8be0*/  F2FP.BF16.F32.PACK_AB R119, R2, R0 ;  /* 0x000000000277723e */ /* 0x000fe200000010ff */
[----:B------:R-:W-:Y:S01]  /*8bf0*/  FMUL R21, R52, R6 ;  /* 0x0000000634157220 */ /* 0x000fe20000400000 */
[----:B------:R-:W-:Y:S01]  /*8c00*/  LOP3.LUT R57, R79, 0xffff0000, RZ, 0xc0, !PT ;  /* 0xffff00004f397812 */ /* 0x000fe200078ec0ff */
[C---:B------:R-:W-:Y:S01]  /*8c10*/  FFMA R3, R53.reuse, R22, R3 ;  /* 0x0000001635037223 */ /* 0x040fe20000000003 */
[----:B------:R-:W-:Y:S01]  /*8c20*/  FFMA R20, R53, R23, R20 ;  /* 0x0000001735147223 */ /* 0x000fe20000000014 */
[----:B------:R1:W-:Y:S01]  /*8c30*/  @!P1 STS.128 [R109+0x1200], R116 ;  /* 0x001200746d009388 */ /* 0x0003e20000000c00 */
[----:B------:R-:W-:Y:S01]  /*8c40*/  LOP3.LUT R23, R73, 0xffff0000, RZ, 0xc0, !PT ;  /* 0xffff000049177812 */ /* 0x000fe200078ec0ff */
[C---:B------:R-:W-:Y:S01]  /*8c50*/  FFMA R21, R53.reuse, R40, R21 ;  /* 0x0000002835157223 */ /* 0x040fe20000000015 */
[----:B------:R-:W-:Y:S01]  /*8c60*/  SHF.L.U32 R40, R74, 0x10, RZ ;  /* 0x000000104a287819 */ /* 0x000fe200000006ff */
[----:B------:R-:W-:Y:S01]  /*8c70*/  FMUL R0, R52, R7 ;  /* 0x0000000734007220 */ /* 0x000fe20000400000 */
[----:B------:R-:W-:Y:S01]  /*8c80*/  F2FP.BF16.F32.PACK_AB R120, R20, R3 ;  /* 0x000000031478723e */ /* 0x000fe200000010ff */
[----:B------:R-:W-:Y:S01]  /*8c90*/  FMUL R2, R52, R8 ;  /* 0x0000000834027220 */ /* 0x000fe20000400000 */
[----:B------:R-:W-:Y:S01]  /*8ca0*/  ISETP.NE.AND P0, PT, R104, RZ, PT ;  /* 0x000000ff6800720c */ /* 0x000fe20003f05270 */
[C---:B------:R-:W-:Y:S01]  /*8cb0*/  FMUL R22, R52.reuse, R9 ;  /* 0x0000000934167220 */ /* 0x040fe20000400000 */
[C---:B------:R-:W-:Y:S01]  /*8cc0*/  FFMA R0, R53.reuse, R23, R0 ;  /* 0x0000001735007223 */ /* 0x040fe20000000000 */
[----:B------:R-:W-:Y:S01]  /*8cd0*/  FFMA R2, R53, R40, R2 ;  /* 0x0000002835027223 */ /* 0x000fe20000000002 */
[C---:B------:R-:W-:Y:S01]  /*8ce0*/  SHF.L.U32 R23, R75.reuse, 0x10, RZ ;  /* 0x000000104b177819 */ /* 0x040fe200000006ff */
[C---:B------:R-:W-:Y:S01]  /*8cf0*/  FMUL R3, R52.reuse, R10 ;  /* 0x0000000a34037220 */ /* 0x040fe20000400000 */
[----:B------:R-:W-:Y:S01]  /*8d00*/  LOP3.LUT R40, R75, 0xffff0000, RZ, 0xc0, !PT ;  /* 0xffff00004b287812 */ /* 0x000fe200078ec0ff */
[C---:B------:R-:W-:Y:S01]  /*8d10*/  FFMA R22, R53.reuse, R41, R22 ;  /* 0x0000002935167223 */ /* 0x040fe20000000016 */
[----:B------:R-:W-:Y:S01]  /*8d20*/  FMUL R20, R52, R11 ;  /* 0x0000000b34147220 */ /* 0x000fe20000400000 */
[C---:B------:R-:W-:Y:S01]  /*8d30*/  FFMA R3, R53.reuse, R23, R3 ;  /* 0x0000001735037223 */ /* 0x040fe20000000003 */
        /* <DEDUP_REMOVED lines=27> */
[----:B------:R-:W-:Y:S02]  /*8ef0*/  F2FP.BF16.F32.PACK_AB R23, R42, R41 ;  /* 0x000000292a17723e */ /* 0x000fe400000010ff */
[----:B------:R-:W-:Y:S02]  /*8f00*/  LEA R0, R68, UR36, 0x3 ;  /* 0x0000002444007c11 */ /* 0x000fe4000f8e18ff */
[----:B------:R-:W-:Y:S01]  /*8f10*/  @P2 SHF.L.U32 R2, RZ, 0x1f, RZ ;  /* 0x0000001fff022819 */ /* 0x000fe200000006ff */
[----:B------:R1:W-:Y:S01]  /*8f20*/  @!P1 STS.128 [R109+0x1a00], R20 ;  /* 0x001a00146d009388 */ /* 0x0003e20000000c00 */
[----:B------:R-:W-:Y:S01]  /*8f30*/  @!PT LDS RZ, [RZ] ;  /* 0x00000000fffff984 */ /* 0x000fe20000000800 */
[----:B------:R-:W-:Y:S01]  /*8f40*/  @!PT LDS RZ, [RZ] ;  /* 0x00000000fffff984 */ /* 0x000fe20000000800 */
[----:B------:R-:W-:Y:S01]  /*8f50*/  @!PT LDS RZ, [RZ] ;  /* 0x00000000fffff984 */ /* 0x000fe20000000800 */
[----:B------:R-:W-:Y:S01]  /*8f60*/  @!PT LDS RZ, [RZ] ;  /* 0x00000000fffff984 */ /* 0x000fe20000000800 */
[----:B------:R3:W-:Y:S07]  /*8f70*/  MEMBAR.ALL.CTA ;  /* 0x0000000000007992 */ /* 0x0007ee0000008000 */
[----:B---3--:R-:W3:Y:S02]  /*8f80*/  FENCE.VIEW.ASYNC.S ;  /* 0x00000000000073c6 */ /* 0x008ee40000000000 */
[----:B------:R-:W-:Y:S05]  /*8f90*/  WARPSYNC.ALL ;  /* 0x0000000000007948 */ /* 0x000fea0003800000 */
[----:B------:R-:W-:Y:S01]  /*8fa0*/  BSSY.RECONVERGENT B0, `(.L_x_123) ;  /* 0x0000011000007945 */ /* 0x000fe20003800200 */
[----:B---3--:R-:W-:Y:S06]  /*8fb0*/  BAR.SYNC.DEFER_BLOCKING 0x1, 0x80 ;  /* 0x0042000000007b1d */ /* 0x008fec0000010000 */
[----:B------:R-:W-:Y:S05]  /*8fc0*/  @P0 BRA `(.L_x_124) ;  /* 0x0000000000380947 */ /* 0x000fea0003800000 */
[----:B------:R-:W-:Y:S02]  /*8fd0*/  UIADD3 UR4, UP0, UPT, UR50, 0xa80, URZ ;  /* 0x00000a8032047890 */ /* 0x000fe4000ff1e0ff */
[----:B------:R-:W-:Y:S02]  /*8fe0*/  UIADD3 UR10, UPT, UPT, UR46, 0x40, URZ ;  /* 0x000000402e0a7890 */ /* 0x000fe4000fffe0ff */
[----:B------:R-:W-:Y:S02]  /*8ff0*/  UIADD3 UR8, UPT, UPT, UR36, 0x1200, URZ ;  /* 0x0000120024087890 */ /* 0x000fe4000fffe0ff */
[----:B------:R-:W-:Y:S01]  /*9000*/  UIADD3.X UR5, UPT, UPT, URZ, UR51, URZ, UP0, !UPT ;  /* 0x00000033ff057290 */ /* 0x000fe200087fe4ff */
[----:B------:R-:W-:Y:S01]  /*9010*/  UMOV UR9, UR45 ;  /* 0x0000002d00097c82 */ /* 0x000fe20008000000 */
[----:B------:R-:W-:Y:S01]  /*9020*/  UMOV UR11, UR52 ;  /* 0x00000034000b7c82 */ /* 0x000fe20008000000 */
[----:B------:R-:W-:Y:S02]  /*9030*/  UIADD3 UR13, UPT, UPT, UR45, 0x40, URZ ;  /* 0x000000402d0d7890 */ /* 0x000fe4000fffe0ff */
[----:B------:R-:W-:Y:S01]  /*9040*/  UIADD3 UR12, UPT, UPT, UR36, 0x1a00, URZ ;  /* 0x00001a00240c7890 */ /* 0x000fe2000fffe0ff */
[----:B------:R-:W-:Y:S03]  /*9050*/  UMOV UR15, UR52 ;  /* 0x00000034000f7c82 */ /* 0x000fe60008000000 */
[----:B------:R3:W-:Y:S01]  /*9060*/  UTMASTG.3D [UR8], [UR4] ;  /* 0x00000008040073b5 */ /* 0x0007e20008010000 */
[----:B------:R-:W-:Y:S04]  /*9070*/  UMOV UR14, UR10 ;  /* 0x0000000a000e7c82 */ /* 0x000fe80008000000 */
[----:B------:R3:W-:Y:S01]  /*9080*/  UTMASTG.3D [UR12], [UR4] ;  /* 0x0000000c040073b5 */ /* 0x0007e20008010000 */
[----:B------:R0:W-:Y:S01]  /*9090*/  UTMACMDFLUSH ;  /* 0x00000000000079b7 */ /* 0x0001e20000000000 */
[----:B---3--:R-:W-:Y:S04]  /*90a0*/  DEPBAR.LE SB0, 0x1 ;  /* 0x000080400000791a */ /* 0x008fe80000000000 */
.L_x_124:
[----:B------:R-:W-:Y:S05]  /*90b0*/  BSYNC.RECONVERGENT B0 ;  /* 0x0000000000007941 */ /* 0x000fea0003800200 */
.L_x_123:
[----:B------:R-:W-:Y:S01]  /*90c0*/  BAR.SYNC.DEFER_BLOCKING 0x1, 0x80 ;  /* 0x0042000000007b1d */ /* 0x000fe20000010000 */
[----:B------:R-:W-:Y:S01]  /*90d0*/  UIADD3 UR4, UPT, UPT, UR37, 0x1, URZ ;  /* 0x0000000125047890 */ /* 0x000fe2000fffe0ff */
[----:B-1----:R-:W-:Y:S01]  /*90e0*/  VIADD R23, R59, 0x10 ;  /* 0x000000103b177836 */ /* 0x002fe20000000000 */
[----:B------:R-:W-:Y:S02]  /*90f0*/  UIADD3 UR41, UPT, UPT, UR45, 0x10, URZ ;  /* 0x000000102d297890 */ /* 0x000fe4000fffe0ff */
[----:B------:R-:W-:Y:S02]  /*9100*/  UISETP.NE.AND UP0, UPT, UR4, 0x4, UPT ;  /* 0x000000040400788c */ /* 0x000fe4000bf05270 */
[----:B------:R-:W-:Y:S02]  /*9110*/  SHF.R.U32.HI R21, RZ, 0x15, R23 ;  /* 0x00000015ff157819 */ /* 0x000fe40000011617 */
[----:B------:R-:W-:Y:S02]  /*9120*/  USEL UR38, UR4, URZ, UP0 ;  /* 0x000000ff04267287 */ /* 0x000fe40008000000 */
[----:B------:R-:W-:Y:S01]  /*9130*/  LOP3.LUT R22, R21, 0x3, RZ, 0xc0, !PT ;  /* 0x0000000315167812 */ /* 0x000fe200078ec0ff */
[----:B------:R1:W-:Y:S01]  /*9140*/  @P2 SYNCS.ARRIVE.TRANS64.RED.A1T0 RZ, [R124+URZ], RZ ;  /* 0x000000ff7cff29a7 */ /* 0x0003e200081004ff */
[----:B------:R-:W-:Y:S01]  /*9150*/  BSSY B1, `(.L_x_125) ;  /* 0x0000015000017945 */ /* 0x000fe20003800000 */
[----:B------:R-:W3:Y:S02]  /*9160*/  @P2 SYNCS.PHASECHK.TRANS64.TRYWAIT P0, [R0+URZ+0x30], R2 ;  /* 0x00003002000025a7 */ /* 0x000ee400080011ff */
[----:B---3--:R-:W-:Y:S01]  /*9170*/  @P2 SEL R70, RZ, 0x1, !P0 ;  /* 0x00000001ff462807 */ /* 0x008fe20004000000 */
[----:B-1----:R-:W-:Y:S06]  /*9180*/  @!P2 BRA `(.L_x_126) ;  /* 0x000000000044a947 */ /* 0x002fec0003800000 */
[----:B------:R-:W-:Y:S01]  /*9190*/  ISETP.NE.AND P1, PT, R71, RZ, PT ;  /* 0x000000ff4700720c */ /* 0x000fe20003f25270 */
[----:B------:R-:W-:Y:S01]  /*91a0*/  BSSY B0, `(.L_x_127) ;  /* 0x0000009000007945 */ /* 0x000fe20003800000 */
[----:B------:R-:W-:Y:S11]  /*91b0*/  ISETP.NE.AND P0, PT, R70, RZ, PT ;  /* 0x000000ff4600720c */ /* 0x000ff60003f05270 */
[----:B------:R-:W-:Y:S05]  /*91c0*/  @P1 IMAD R3, R68, 0x1000, R110 ;  /* 0x0000100044031824 */ /* 0x000fea00078e026e */
[----:B------:R-:W-:Y:S05]  /*91d0*/  @P1 IADD3 R2, PT, PT, R3, UR36, RZ ;  /* 0x0000002403021c10 */ /* 0x000fea000fffe0ff */
[----:B------:R-:W-:Y:S01]  /*91e0*/  @P1 IMAD.IADD R2, R69, 0x1, R2 ;  /* 0x0000000145021824 */ /* 0x000fe200078e0202 */
[----:B------:R-:W-:Y:S06]  /*91f0*/  @P0 BRA `(.L_x_128) ;  /* 0x00000000000c0947 */ /* 0x000fec0003800000 */
[----:B------:R-:W-:Y:S04]  /*9200*/  SHF.L.U32 R20, RZ, 0x1f, RZ ;  /* 0x0000001fff147819 */ /* 0x000fe800000006ff */
[----:B------:R-:W1:Y:S02]  /*9210*/  SYNCS.PHASECHK.TRANS64.TRYWAIT P0, [R0+URZ+0x30], R20 ;  /* 0x00003014000075a7 */ /* 0x000e6400080011ff */
[----:B-1----:R-:W-:Y:S05]  /*9220*/  @!P0 BRA `(.L_x_129) ;  /* 0x0000006400688947 */ /* 0x002fea0003800000 */
.L_x_128:
[----:B------:R-:W-:Y:S05]  /*9230*/  BSYNC B0 ;  /* 0x0000000000007941 */ /* 0x000fea0003800000 */
.L_x_127:
[----:B------:R-:W-:Y:S02]  /*9240*/  ISETP.NE.AND P0, PT, R71, RZ, PT ;  /* 0x000000ff4700720c */ /* 0x000fe40003f05270 */
[----:B------:R-:W-:Y:S11]  /*9250*/  IADD3 R68, PT, PT, R68, 0x1, RZ ;  /* 0x0000000144447810 */ /* 0x000ff60007ffe0ff */
[----:B------:R3:W4:Y:S04]  /*9260*/  @P0 LDS.128 R60, [R3+UR36+0x200] ;  /* 0x00020024033c0984 */ /* 0x0007280008000c00 */
[----:B------:R3:W1:Y:S04]  /*9270*/  @P0 LDS.128 R72, [R3+UR36+0xa00] ;  /* 0x000a002403480984 */ /* 0x0006680008000c00 */
[----:B------:R3:W1:Y:S04]  /*9280*/  @P0 LDS.128 R64, [R2+0x200] ;  /* 0x0002000002400984 */ /* 0x0006680000000c00 */
[----:B------:R3:W1:Y:S02]  /*9290*/  @P0 LDS.128 R76, [R2+0xa00] ;  /* 0x000a0000024c0984 */ /* 0x0006640000000c00 */
.L_x_126:
[----:B------:R-:W-:Y:S05]  /*92a0*/  BSYNC B1 ;  /* 0x0000000000017941 */ /* 0x000fea0003800000 */
.L_x_125:
[----:B------:R-:W-:Y:S11]  /*92b0*/  ISETP.NE.AND P0, PT, R104, R22, PT ;  /* 0x000000166800720c */ /* 0x000ff60003f05270 */
[----:B------:R-:W-:Y:S02]  /*92c0*/  @!UPT UIADD3 URZ, UPT, UPT, URZ, URZ, URZ ;  /* 0x000000fffffff290 */ /* 0x000fe4000fffe0ff */
[----:B------:R-:W-:Y:S05]  /*92d0*/  @P0 BRA `(.L_x_130) ;  /* 0x0000000000bc0947 */ /* 0x000fea0003800000 */
[----:B------:R-:W-:Y:S11]  /*92e0*/  LOP3.LUT P0, RZ, R21, 0x3, R105, 0x48, !PT ;  /* 0x0000000315ff7812 */ /* 0x000ff60007804869 */
[----:B------:R-:W-:Y:S02]  /*92f0*/  @!UPT UIADD3 URZ, UPT, UPT, URZ, URZ, URZ ;  /* 0x000000fffffff290 */ /* 0x000fe4000fffe0ff */
[----:B------:R-:W-:Y:S05]  /*9300*/  @!P0 BRA `(.L_x_131) ;  /* 0x0000000000408947 */ /* 0x000fea0003800000 */
[----:B------:R-:W5:Y:S01]  /*9310*/  LDCU.64 UR8, c[0x4][0x70] ;  /* 0x01000e00ff0877ac */ /* 0x000f620008000a00 */
[----:B---3--:R-:W-:Y:S01]  /*9320*/  MOV R3, 0x0 ;  /* 0x0000000000037802 */ /* 0x008fe20000000f00 */
[----:B------:R-:W-:Y:S02]  /*9330*/  HFMA2 R12, -RZ, RZ, 0, 5.9604644775390625e-08 ;  /* 0x00000001ff0c7431 */ /* 0x000fe400000001ff */
[----:B------:R-:W-:Y:S02]  /*9340*/  IMAD.MOV.U32 R8, RZ, RZ, 0x192 ;  /* 0x00000192ff087424 */ /* 0x000fe400078e00ff */
[----:B------:R-:W-:Y:S01]  /*9350*/  IMAD.MOV.U32 R13, RZ, RZ, RZ ;  /* 0x000000ffff0d7224 */ /* 0x000fe200078e00ff */
[----:B------:R-:W3:Y:S01]  /*9360*/  LDCU.64 UR6, c[0x4][0x78] ;  /* 0x01000f00ff0677ac */ /* 0x000ee20008000a00 */
[----:B------:R-:W1:Y:S01]  /*9370*/  LDC.64 R2, c[0x4][R3] ;  /* 0x0100000003027b82 */ /* 0x000e620000000a00 */
[----:B------:R-:W2:Y:S01]  /*9380*/  LDCU.64 UR4, c[0x4][0x10] ;  /* 0x01000200ff0477ac */ /* 0x000ea20008000a00 */
[----:B-----5:R-:W-:Y:S01]  /*9390*/  MOV R5, UR9 ;  /* 0x0000000900057c02 */ /* 0x020fe20008000f00 */
[----:B------:R-:W-:Y:S01]  /*93a0*/  IMAD.U32 R4, RZ, RZ, UR8 ;  /* 0x00000008ff047e24 */ /* 0x000fe2000f8e00ff */
[----:B---3--:R-:W-:Y:S01]  /*93b0*/  MOV R7, UR7 ;  /* 0x0000000700077c02 */ /* 0x008fe20008000f00 */
[----:B------:R-:W-:Y:S01]  /*93c0*/  IMAD.U32 R6, RZ, RZ, UR6 ;  /* 0x00000006ff067e24 */ /* 0x000fe2000f8e00ff */
[----:B--2---:R-:W-:Y:S01]  /*93d0*/  MOV R11, UR5 ;  /* 0x00000005000b7c02 */ /* 0x004fe20008000f00 */
[----:B------:R-:W-:Y:S02]  /*93e0*/  IMAD.U32 R10, RZ, RZ, UR4 ;  /* 0x00000004ff0a7e24 */ /* 0x000fe4000f8e00ff */
[----:B-1----:R-:W-:Y:S07]  /*93f0*/  LEPC R20, `(.L_x_131) ;  /* 0x000000001014794e */ /* 0x002fee0000000000 */
[----:B----4-:R-:W-:Y:S05]  /*9400*/  CALL.ABS.NOINC R2 ;  /* 0x0000000002007343 */ /* 0x010fea0003c00000 */
.L_x_131:
[----:B------:R-:W-:Y:S05]  /*9410*/  WARPSYNC.ALL ;  /* 0x0000000000007948 */ /* 0x000fea0003800000 */
[C---:B------:R-:W-:Y:S01]  /*9420*/  R2UR UR4, R23.reuse ;  /* 0x00000000170472ca */ /* 0x040fe200000e0000 */
[----:B-1----:R-:W-:Y:S05]  /*9430*/  VIADD R0, R23, 0x40 ;  /* 0x0000004017007836 */ /* 0x002fea0000000000 */
[----:B------:R-:W-:Y:S04]  /*9440*/  SHF.R.U32.HI R0, RZ, 0x15, R0 ;  /* 0x00000015ff007819 */ /* 0x000fe80000011600 */
[----:B------:R-:W-:Y:S03]  /*9450*/  LOP3.LUT P0, RZ, R0, 0x3, R105, 0x48, !PT ;  /* 0x0000000300ff7812 */ /* 0x000fe60007804869 */
[----:B------:R-:W1:Y:S10]  /*9460*/  LDTM.x16 R24, tmem[UR4] ;  /* 0x00000004001879ee */ /* 0x000e740008240000 */
[----:B-1----:R-:W-:Y:S05]  /*9470*/  @!P0 BRA `(.L_x_132) ;  /* 0x0000000000408947 */ /* 0x002fea0003800000 */
[----:B------:R-:W1:Y:S01]  /*9480*/  LDCU.64 UR8, c[0x4][0x70] ;  /* 0x01000e00ff0877ac */ /* 0x000e620008000a00 */
[----:B---3--:R-:W-:Y:S01]  /*9490*/  MOV R3, 0x0 ;  /* 0x0000000000037802 */ /* 0x008fe20000000f00 */
[----:B------:R-:W-:Y:S02]  /*94a0*/  HFMA2 R12, -RZ, RZ, 0, 5.9604644775390625e-08 ;  /* 0x00000001ff0c7431 */ /* 0x000fe400000001ff */
[----:B------:R-:W-:Y:S02]  /*94b0*/  IMAD.MOV.U32 R8, RZ, RZ, 0x192 ;  /* 0x00000192ff087424 */ /* 0x000fe400078e00ff */
[----:B------:R-:W-:Y:S01]  /*94c0*/  IMAD.MOV.U32 R13, RZ, RZ, RZ ;  /* 0x000000ffff0d7224 */ /* 0x000fe200078e00ff */
[----:B------:R-:W3:Y:S01]  /*94d0*/  LDCU.64 UR6, c[0x4][0x78] ;  /* 0x01000f00ff0677ac */ /* 0x000ee20008000a00 */
[----:B------:R-:W2:Y:S01]  /*94e0*/  LDC.64 R2, c[0x4][R3] ;  /* 0x0100000003027b82 */ /* 0x000ea20000000a00 */
        /* <DEDUP_REMOVED lines=9> */
.L_x_132:
[----:B------:R-:W-:Y:S05]  /*9580*/  WARPSYNC.ALL ;  /* 0x0000000000007948 */ /* 0x000fea0003800000 */
[----:B------:R-:W-:Y:S11]  /*9590*/  R2UR UR4, R23 ;  /* 0x00000000170472ca */ /* 0x000ff600000e0000 */
[----:B------:R-:W-:Y:S02]  /*95a0*/  @!UPT UIADD3 URZ, UPT, UPT, URZ, URZ, URZ ;  /* 0x000000fffffff290 */ /* 0x000fe4000fffe0ff */
[----:B------:R-:W1:Y:S02]  /*95b0*/  LDTM.x16 R4, tmem[UR4+0x40] ;  /* 0x00004004000479ee */ /* 0x000e640008240000 */
[----:B-1----:R-:W-:Y:S01]  /*95c0*/  NOP ;  /* 0x0000000000007918 */ /* 0x002fe20000000000 */
.L_x_130:
[----:B------:R-:W-:Y:S01]  /*95d0*/  ISETP.NE.AND P2, PT, R111, RZ, PT ;  /* 0x000000ff6f00720c */ /* 0x000fe20003f45270 */
[----:B-1----:R-:W-:Y:S01]  /*95e0*/  FMUL R0, R52, R24 ;  /* 0x0000001834007220 */ /* 0x002fe20000400000 */
[----:B---34-:R-:W-:Y:S01]  /*95f0*/  SHF.L.U32 R3, R60, 0x10, RZ ;  /* 0x000000103c037819 */ /* 0x018fe200000006ff */
        /* <DEDUP_REMOVED lines=146> */
.L_x_134:
[----:B------:R-:W-:Y:S05]  /*9f20*/  BSYNC.RECONVERGENT B0 ;  /* 0x0000000000007941 */ /* 0x000fea0003800200 */
.L_x_133:
[----:B------:R-:W-:Y:S01]  /*9f30*/  BAR.SYNC.DEFER_BLOCKING 0x1, 0x80 ;  /* 0x0042000000007b1d */ /* 0x000fe20000010000 */
[----:B------:R-:W-:Y:S01]  /*9f40*/  UIADD3 UR4, UPT, UPT, UR38, 0x1, URZ ;  /* 0x0000000126047890 */ /* 0x000fe2000fffe0ff */
[----:B-1----:R-:W-:Y:S03]  /*9f50*/  HFMA2 R120, -RZ, RZ, 0, 0 ;  /* 0x00000000ff787431 */ /* 0x002fe600000001ff */
[----:B------:R-:W-:Y:S04]  /*9f60*/  UISETP.NE.AND UP0, UPT, UR4, 0x4, UPT ;  /* 0x000000040400788c */ /* 0x000fe8000bf05270 */
[----:B------:R-:W-:Y:S01]  /*9f70*/  USEL UR39, UR4, URZ, UP0 ;  /* 0x000000ff04277287 */ /* 0x000fe20008000000 */
        /* <DEDUP_REMOVED lines=15> */
.L_x_138:
[----:B------:R-:W-:Y:S05]  /*a070*/  BSYNC B0 ;  /* 0x0000000000007941 */ /* 0x000fea0003800000 */
.L_x_137:
[----:B------:R-:W-:Y:S01]  /*a080*/  ISETP.NE.AND P0, PT, R71, RZ, PT ;  /* 0x000000ff4700720c */ /* 0x000fe20003f05270 */
[----:B------:R-:W-:Y:S11]  /*a090*/  VIADD R68, R68, 0x1 ;  /* 0x0000000144447836 */ /* 0x000ff60000000000 */
[----:B------:R-:W-:Y:S01]  /*a0a0*/  @!UPT UIADD3 URZ, UPT, UPT, URZ, URZ, URZ ;  /* 0x000000fffffff290 */ /* 0x000fe2000fffe0ff */
[----:B------:R3:W4:Y:S04]  /*a0b0*/  @P0 LDS.128 R60, [R3+UR36+0x200] ;  /* 0x00020024033c0984 */ /* 0x0007280008000c00 */
[----:B------:R3:W1:Y:S04]  /*a0c0*/  @P0 LDS.128 R72, [R3+UR36+0xa00] ;  /* 0x000a002403480984 */ /* 0x0006680008000c00 */
[----:B------:R3:W1:Y:S04]  /*a0d0*/  @P0 LDS.128 R64, [R2+0x200] ;  /* 0x0002000002400984 */ /* 0x0006680000000c00 */
[----:B------:R3:W1:Y:S01]  /*a0e0*/  @P0 LDS.128 R76, [R2+0xa00] ;  /* 0x000a0000024c0984 */ /* 0x0006620000000c00 */
[C---:B------:R-:W-:Y:S04]  /*a0f0*/  ISETP.NE.AND P0, PT, R68.reuse, 0x4, PT ;  /* 0x000000044400780c */ /* 0x040fe80003f05270 */
[----:B------:R-:W-:Y:S02]  /*a100*/  SEL R68, R68, RZ, P0 ;  /* 0x000000ff44447207 */ /* 0x000fe40000000000 */
[----:B------:R-:W-:Y:S02]  /*a110*/  SEL R120, RZ, 0x1, P0 ;  /* 0x00000001ff787807 */ /* 0x000fe40000000000 */
.L_x_136:
[----:B------:R-:W-:Y:S05]  /*a120*/  BSYNC B1 ;  /* 0x0000000000017941 */ /* 0x000fea0003800000 */
.L_x_135:
[----:B---3--:R-:W-:Y:S05]  /*a130*/  VIADD R3, R59, 0x400010 ;  /* 0x004000103b037836 */ /* 0x008fea0000000000 */
[----:B-1----:R-:W-:Y:S04]  /*a140*/  SHF.R.U32.HI R0, RZ, 0x15, R3 ;  /* 0x00000015ff007819 */ /* 0x002fe80000011603 */
        /* <DEDUP_REMOVED lines=23> */
.L_x_141:
        /* <DEDUP_REMOVED lines=23> */
.L_x_142:
[----:B------:R-:W-:Y:S05]  /*a430*/  WARPSYNC.ALL ;  /* 0x0000000000007948 */ /* 0x000fea0003800000 */
[----:B------:R-:W-:Y:S11]  /*a440*/  R2UR UR4, R2 ;  /* 0x00000000020472ca */ /* 0x000ff600000e0000 */
[----:B------:R-:W-:Y:S02]  /*a450*/  @!UPT UIADD3 URZ, UPT, UPT, URZ, URZ, URZ ;  /* 0x000000fffffff290 */ /* 0x000fe4000fffe0ff */
[----:B------:R-:W1:Y:S02]  /*a460*/  LDTM.x16 R4, tmem[UR4+0x40] ;  /* 0x00004004000479ee */ /* 0x000e640008240000 */
[----:B-1----:R-:W-:Y:S01]  /*a470*/  NOP ;  /* 0x0000000000007918 */ /* 0x002fe20000000000 */
.L_x_140:
[----:B------:R-:W-:Y:S01]  /*a480*/  ISETP.NE.AND P2, PT, R111, RZ, PT ;  /* 0x000000ff6f00720c */ /* 0x000fe20003f45270 */
[----:B------:R-:W-:Y:S01]  /*a490*/  FMUL R0, R52, R24 ;  /* 0x0000001834007220 */ /* 0x000fe20000400000 */
[----:B----4-:R-:W-:Y:S01]  /*a4a0*/  SHF.L.U32 R3, R60, 0x10, RZ ;  /* 0x000000103c037819 */ /* 0x010fe200000006ff */
        /* <DEDUP_REMOVED lines=121> */
[----:B------:R-:W-:Y:S01]  /*ac40*/  @P2 SHF.L.U32 R2, R120, 0x1f, RZ ;  /* 0x0000001f78022819 */ /* 0x000fe200000006ff */
        /* <DEDUP_REMOVED lines=25> */
.L_x_144:
[----:B------:R-:W-:Y:S05]  /*ade0*/  BSYNC.RECONVERGENT B0 ;  /* 0x0000000000007941 */ /* 0x000fea0003800200 */
.L_x_143:
        /* <DEDUP_REMOVED lines=20> */
[----:B------:R-:W-:Y:S04]  /*af30*/  SHF.L.U32 R20, R120, 0x1f, RZ ;  /* 0x0000001f78147819 */ /* 0x000fe800000006ff */
[----:B------:R-:W1:Y:S02]  /*af40*/  SYNCS.PHASECHK.TRANS64.TRYWAIT P0, [R0+URZ+0x30], R20 ;  /* 0x00003014000075a7 */ /* 0x000e6400080011ff */
[----:B-1----:R-:W-:Y:S05]  /*af50*/  @!P0 BRA `(.L_x_149) ;  /* 0x0000004800448947 */ /* 0x002fea0003800000 */
.L_x_148:
[----:B------:R-:W-:Y:S05]  /*af60*/  BSYNC B0 ;  /* 0x0000000000007941 */ /* 0x000fea0003800000 */
.L_x_147:
[----:B------:R-:W-:Y:S01]  /*af70*/  ISETP.NE.AND P0, PT, R71, RZ, PT ;  /* 0x000000ff4700720c */ /* 0x000fe20003f05270 */
[----:B------:R-:W-:Y:S11]  /*af80*/  VIADD R68, R68, 0x1 ;  /* 0x0000000144447836 */ /* 0x000ff60000000000 */
[----:B------:R-:W-:Y:S01]  /*af90*/  @!UPT UIADD3 URZ, UPT, UPT, URZ, URZ, URZ ;  /* 0x000000fffffff290 */ /* 0x000fe2000fffe0ff */
[----:B------:R3:W4:Y:S04]  /*afa0*/  @P0 LDS.128 R60, [R3+UR36+0x200] ;  /* 0x00020024033c0984 */ /* 0x0007280008000c00 */
[----:B------:R3:W2:Y:S04]  /*afb0*/  @P0 LDS.128 R72, [R3+UR36+0xa00] ;  /* 0x000a002403480984 */ /* 0x0006a80008000c00 */
[----:B------:R3:W2:Y:S04]  /*afc0*/  @P0 LDS.128 R64, [R2+0x200] ;  /* 0x0002000002400984 */ /* 0x0006a80000000c00 */
[----:B------:R3:W2:Y:S01]  /*afd0*/  @P0 LDS.128 R76, [R2+0xa00] ;  /* 0x000a0000024c0984 */ /* 0x0006a20000000c00 */
[C---:B------:R-:W-:Y:S04]  /*afe0*/  ISETP.NE.AND P0, PT, R68.reuse, 0x4, PT ;  /* 0x000000044400780c */ /* 0x040fe80003f05270 */
[----:B-1----:R-:W-:Y:S02]  /*aff0*/  SEL R0, RZ, 0x1, P0 ;  /* 0x00000001ff007807 */ /* 0x002fe40000000000 */
[----:B------:R-:W-:Y:S02]  /*b000*/  SEL R68, R68, RZ, P0 ;  /* 0x000000ff44447207 */ /* 0x000fe40000000000 */
[----:B------:R-:W-:Y:S02]  /*b010*/  LOP3.LUT R120, R120, R0, RZ, 0x3c, !PT ;  /* 0x0000000078787212 */ /* 0x000fe400078e3cff */
.L_x_146:
[----:B------:R-:W-:Y:S05]  /*b020*/  BSYNC B1 ;  /* 0x0000000000017941 */ /* 0x000fea0003800000 */
.L_x_145:
[----:B------:R-:W-:Y:S11]  /*b030*/  ISETP.NE.AND P0, PT, R104, R22, PT ;  /* 0x000000166800720c */ /* 0x000ff60003f05270 */
[----:B------:R-:W-:Y:S02]  /*b040*/  @!UPT UIADD3 URZ, UPT, UPT, URZ, URZ, URZ ;  /* 0x000000fffffff290 */ /* 0x000fe4000fffe0ff */
[----:B------:R-:W-:Y:S05]  /*b050*/  @P0 BRA `(.L_x_150) ;  /* 0x0000000000bc0947 */ /* 0x000fea0003800000 */
[----:B------:R-:W-:Y:S11]  /*b060*/  LOP3.LUT P0, RZ, R21, 0x3, R105, 0x48, !PT ;  /* 0x0000000315ff7812 */ /* 0x000ff60007804869 */
[----:B------:R-:W-:Y:S02]  /*b070*/  @!UPT UIADD3 URZ, UPT, UPT, URZ, URZ, URZ ;  /* 0x000000fffffff290 */ /* 0x000fe4000fffe0ff */
[----:B------:R-:W-:Y:S05]  /*b080*/  @!P0 BRA `(.L_x_151) ;  /* 0x0000000000408947 */ /* 0x000fea0003800000 */
        /* <DEDUP_REMOVED lines=16> */
.L_x_151:
        /* <DEDUP_REMOVED lines=23> */
.L_x_152:
[----:B------:R-:W-:Y:S05]  /*b300*/  WARPSYNC.ALL ;  /* 0x0000000000007948 */ /* 0x000fea0003800000 */
[----:B------:R-:W-:Y:S11]  /*b310*/  R2UR UR4, R23 ;  /* 0x00000000170472ca */ /* 0x000ff600000e0000 */
[----:B------:R-:W-:Y:S02]  /*b320*/  @!UPT UIADD3 URZ, UPT, UPT, URZ, URZ, URZ ;  /* 0x000000fffffff290 */ /* 0x000fe4000fffe0ff */
[----:B------:R-:W1:Y:S02]  /*b330*/  LDTM.x16 R4, tmem[UR4+0x40] ;  /* 0x00004004000479ee */ /* 0x000e640008240000 */
[----:B-1----:R-:W-:Y:S01]  /*b340*/  NOP ;  /* 0x0000000000007918 */ /* 0x002fe20000000000 */
.L_x_150:
[----:B------:R-:W-:Y:S01]  /*b350*/  ISETP.NE.AND P2, PT, R111, RZ, PT ;  /* 0x000000ff6f00720c */ /* 0x000fe20003f45270 */
[----:B------:R-:W-:Y:S01]  /*b360*/  FMUL R0, R52, R24 ;  /* 0x0000001834007220 */ /* 0x000fe20000400000 */
        /* <DEDUP_REMOVED lines=22> */
[----:B--2---:R-:W-:Y:S01]  /*b4d0*/  LOP3.LUT R41, R66, 0xffff0000, RZ, 0xc0, !PT ;  /* 0xffff000042297812 */ /* 0x004fe200078ec0ff */
        /* <DEDUP_REMOVED lines=106> */
[----:B--2---:R-:W2:Y:S02]  /*bb80*/  FENCE.VIEW.ASYNC.S ;  /* 0x00000000000073c6 */ /* 0x004ea40000000000 */
[----:B------:R-:W-:Y:S05]  /*bb90*/  WARPSYNC.ALL ;  /* 0x0000000000007948 */ /* 0x000fea0003800000 */
[----:B------:R-:W-:Y:S01]  /*bba0*/  BSSY.RECONVERGENT B0, `(.L_x_153) ;  /* 0x0000012000007945 */ /* 0x000fe20003800200 */
[----:B--2---:R-:W-:Y:S06]  /*bbb0*/  BAR.SYNC.DEFER_BLOCKING 0x1, 0x80 ;  /* 0x0042000000007b1d */ /* 0x004fec0000010000 */
[----:B------:R-:W-:Y:S05]  /*bbc0*/  @P0 BRA `(.L_x_154) ;  /* 0x00000000003c0947 */ /* 0x000fea0003800000 */
[----:B------:R-:W-:Y:S01]  /*bbd0*/  UIADD3 UR4, UPT, UPT, UR36, 0x200, URZ ;  /* 0x0000020024047890 */ /* 0x000fe2000fffe0ff */
[----:B------:R-:W-:Y:S01]  /*bbe0*/  UMOV UR42, UR46 ;  /* 0x0000002e002a7c82 */ /* 0x000fe20008000000 */
[----:B------:R-:W-:Y:S01]  /*bbf0*/  UMOV UR43, UR52 ;  /* 0x00000034002b7c82 */ /* 0x000fe20008000000 */
[----:B------:R-:W-:Y:S03]  /*bc00*/  UIADD3 UR9, UPT, UPT, UR45, 0x60, URZ ;  /* 0x000000602d097890 */ /* 0x000fe6000fffe0ff */
[----:B------:R-:W-:Y:S01]  /*bc10*/  MOV R94, UR4 ;  /* 0x00000004005e7c02 */ /* 0x000fe20008000f00 */
[----:B------:R-:W-:Y:S02]  /*bc20*/  UIADD3 UR4, UP0, UPT, UR50, 0xa80, URZ ;  /* 0x00000a8032047890 */ /* 0x000fe4000ff1e0ff */
[----:B------:R-:W-:Y:S01]  /*bc30*/  UIADD3 UR8, UPT, UPT, UR36, 0xa00, URZ ;  /* 0x00000a0024087890 */ /* 0x000fe2000fffe0ff */
[----:B------:R-:W-:Y:S01]  /*bc40*/  R2UR UR40, R94 ;  /* 0x000000005e2872ca */ /* 0x000fe200000e0000 */
[----:B------:R-:W-:Y:S01]  /*bc50*/  UIADD3.X UR5, UPT, UPT, URZ, UR51, URZ, UP0, !UPT ;  /* 0x00000033ff057290 */ /* 0x000fe200087fe4ff */
[----:B------:R-:W-:Y:S01]  /*bc60*/  UMOV UR10, UR46 ;  /* 0x0000002e000a7c82 */ /* 0x000fe20008000000 */
[----:B------:R-:W-:Y:S10]  /*bc70*/  UMOV UR11, UR52 ;  /* 0x00000034000b7c82 */ /* 0x000ff40008000000 */
[----:B------:R2:W-:Y:S01]  /*bc80*/  UTMASTG.3D [UR40], [UR4] ;  /* 0x00000028040073b5 */ /* 0x0005e20008010000 */
[----:B------:R2:W-:Y:S01]  /*bc90*/  UTMASTG.3D [UR8], [UR4] ;  /* 0x00000008040073b5 */ /* 0x0005e20008010000 */
[----:B------:R0:W-:Y:S01]  /*bca0*/  UTMACMDFLUSH ;  /* 0x00000000000079b7 */ /* 0x0001e20000000000 */
[----:B--2---:R-:W-:Y:S04]  /*bcb0*/  DEPBAR.LE SB0, 0x1 ;  /* 0x000080400000791a */ /* 0x004fe80000000000 */
.L_x_154:
[----:B------:R-:W-:Y:S05]  /*bcc0*/  BSYNC.RECONVERGENT B0 ;  /* 0x0000000000007941 */ /* 0x000fea0003800200 */
.L_x_153:
[----:B------:R-:W-:Y:S01]  /*bcd0*/  BAR.SYNC.DEFER_BLOCKING 0x1, 0x80 ;  /* 0x0042000000007b1d */ /* 0x000fe20000010000 */
[----:B------:R-:W-:Y:S04]  /*bce0*/  UIADD3 UR4, UPT, UPT, UR37, 0x1, URZ ;  /* 0x0000000125047890 */ /* 0x000fe8000fffe0ff */
[----:B------:R-:W-:Y:S04]  /*bcf0*/  UISETP.NE.AND UP0, UPT, UR4, 0x4, UPT ;  /* 0x000000040400788c */ /* 0x000fe8000bf05270 */
[----:B------:R-:W-:Y:S01]  /*bd00*/  USEL UR39, UR4, URZ, UP0 ;  /* 0x000000ff04277287 */ /* 0x000fe20008000000 */
[----:B------:R2:W-:Y:S01]  /*bd10*/  @P2 SYNCS.ARRIVE.TRANS64.RED.A1T0 RZ, [R121+URZ], RZ ;  /* 0x000000ff79ff29a7 */ /* 0x0005e200081004ff */
[----:B------:R-:W-:Y:S01]  /*bd20*/  BSSY B1, `(.L_x_155) ;  /* 0x000001a000017945 */ /* 0x000fe20003800000 */
[----:B------:R-:W3:Y:S02]  /*bd30*/  @P2 SYNCS.PHASECHK.TRANS64.TRYWAIT P0, [R0+URZ+0x30], R2 ;  /* 0x00003002000025a7 */ /* 0x000ee400080011ff */
[----:B---3--:R-:W-:Y:S01]  /*bd40*/  @P2 SEL R70, RZ, 0x1, !P0 ;  /* 0x00000001ff462807 */ /* 0x008fe20004000000 */
[----:B--2---:R-:W-:Y:S06]  /*bd50*/  @!P2 BRA `(.L_x_156) ;  /* 0x000000000058a947 */ /* 0x004fec0003800000 */
[----:B------:R-:W-:Y:S01]  /*bd60*/  ISETP.NE.AND P1, PT, R71, RZ, PT ;  /* 0x000000ff4700720c */ /* 0x000fe20003f25270 */
[----:B------:R-:W-:Y:S01]  /*bd70*/  BSSY B0, `(.L_x_157) ;  /* 0x0000009000007945 */ /* 0x000fe20003800000 */
[----:B------:R-:W-:Y:S11]  /*bd80*/  ISETP.NE.AND P0, PT, R70, RZ, PT ;  /* 0x000000ff4600720c */ /* 0x000ff60003f05270 */
[----:B------:R-:W-:Y:S05]  /*bd90*/  @P1 IMAD R3, R68, 0x1000, R110 ;  /* 0x0000100044031824 */ /* 0x000fea00078e026e */
[----:B------:R-:W-:Y:S05]  /*bda0*/  @P1 IADD3 R2, PT, PT, R3, UR36, RZ ;  /* 0x0000002403021c10 */ /* 0x000fea000fffe0ff */
[----:B------:R-:W-:Y:S01]  /*bdb0*/  @P1 IMAD.IADD R2, R69, 0x1, R2 ;  /* 0x0000000145021824 */ /* 0x000fe200078e0202 */
[----:B------:R-:W-:Y:S06]  /*bdc0*/  @P0 BRA `(.L_x_158) ;  /* 0x00000000000c0947 */ /* 0x000fec0003800000 */
[----:B-1----:R-:W-:Y:S04]  /*bdd0*/  SHF.L.U32 R20, R120, 0x1f, RZ ;  /* 0x0000001f78147819 */ /* 0x002fe800000006ff */
[----:B------:R-:W1:Y:S02]  /*bde0*/  SYNCS.PHASECHK.TRANS64.TRYWAIT P0, [R0+URZ+0x30], R20 ;  /* 0x00003014000075a7 */ /* 0x000e6400080011ff */
[----:B-1----:R-:W-:Y:S05]  /*bdf0*/  @!P0 BRA `(.L_x_159) ;  /* 0x0000003800b08947 */ /* 0x002fea0003800000 */
.L_x_158:
[----:B------:R-:W-:Y:S05]  /*be00*/  BSYNC B0 ;  /* 0x0000000000007941 */ /* 0x000fea0003800000 */
.L_x_157:
[----:B------:R-:W-:Y:S01]  /*be10*/  ISETP.NE.AND P0, PT, R71, RZ, PT ;  /* 0x000000ff4700720c */ /* 0x000fe20003f05270 */
[----:B------:R-:W-:Y:S11]  /*be20*/  VIADD R68, R68, 0x1 ;  /* 0x0000000144447836 */ /* 0x000ff60000000000 */
[----:B------:R-:W-:Y:S01]  /*be30*/  @!UPT UIADD3 URZ, UPT, UPT, URZ, URZ, URZ ;  /* 0x000000fffffff290 */ /* 0x000fe2000fffe0ff */
[----:B------:R2:W3:Y:S04]  /*be40*/  @P0 LDS.128 R60, [R3+UR36+0x200] ;  /* 0x00020024033c0984 */ /* 0x0004e80008000c00 */
[----:B------:R2:W4:Y:S04]  /*be50*/  @P0 LDS.128 R72, [R3+UR36+0xa00] ;  /* 0x000a002403480984 */ /* 0x0005280008000c00 */
[----:B------:R2:W2:Y:S04]  /*be60*/  @P0 LDS.128 R64, [R2+0x200] ;  /* 0x0002000002400984 */ /* 0x0004a80000000c00 */
[----:B------:R2:W2:Y:S01]  /*be70*/  @P0 LDS.128 R76, [R2+0xa00] ;  /* 0x000a0000024c0984 */ /* 0x0004a20000000c00 */
[C---:B------:R-:W-:Y:S04]  /*be80*/  ISETP.NE.AND P0, PT, R68.reuse, 0x4, PT ;  /* 0x000000044400780c */ /* 0x040fe80003f05270 */
[----:B-1----:R-:W-:Y:S02]  /*be90*/  SEL R0, RZ, 0x1, P0 ;  /* 0x00000001ff007807 */ /* 0x002fe40000000000 */
[----:B------:R-:W-:Y:S02]  /*bea0*/  SEL R68, R68, RZ, P0 ;  /* 0x000000ff44447207 */ /* 0x000fe40000000000 */
[----:B------:R-:W-:Y:S02]  /*beb0*/  LOP3.LUT R120, R120, R0, RZ, 0x3c, !PT ;  /* 0x0000000078787212 */ /* 0x000fe400078e3cff */
.L_x_156:
[----:B------:R-:W-:Y:S05]  /*bec0*/  BSYNC B1 ;  /* 0x0000000000017941 */ /* 0x000fea0003800000 */
.L_x_155:
[----:B--2---:R-:W-:Y:S05]  /*bed0*/  VIADD R3, R59, 0x400020 ;  /* 0x004000203b037836 */ /* 0x004fea0000000000 */
[----:B------:R-:W-:Y:S04]  /*bee0*/  SHF.R.U32.HI R0, RZ, 0x15, R3 ;  /* 0x00000015ff007819 */ /* 0x000fe80000011603 */
[----:B-1----:R-:W-:Y:S04]  /*bef0*/  LOP3.LUT R22, R0, 0x3, RZ, 0xc0, !PT ;  /* 0x0000000300167812 */ /* 0x002fe800078ec0ff */
        /* <DEDUP_REMOVED lines=11> */
[----:B------:R-:W2:Y:S01]  /*bfb0*/  LDCU.64 UR6, c[0x4][0x78] ;  /* 0x01000f00ff0677ac */ /* 0x000ea20008000a00 */
[----:B------:R-:W3:Y:S01]  /*bfc0*/  LDC.64 R14, c[0x4][R15] ;  /* 0x010000000f0e7b82 */ /* 0x000ee20000000a00 */
[----:B------:R-:W5:Y:S01]  /*bfd0*/  LDCU.64 UR4, c[0x4][0x10] ;  /* 0x01000200ff0477ac */ /* 0x000f620008000a00 */
[----:B-1----:R-:W-:Y:S01]  /*bfe0*/  MOV R5, UR9 ;  /* 0x0000000900057c02 */ /* 0x002fe20008000f00 */
[----:B------:R-:W-:Y:S01]  /*bff0*/  IMAD.U32 R4, RZ, RZ, UR8 ;  /* 0x00000008ff047e24 */ /* 0x000fe2000f8e00ff */
[----:B--2---:R-:W-:Y:S01]  /*c000*/  MOV R7, UR7 ;  /* 0x0000000700077c02 */ /* 0x004fe20008000f00 */
[----:B------:R-:W-:Y:S01]  /*c010*/  IMAD.U32 R6, RZ, RZ, UR6 ;  /* 0x00000006ff067e24 */ /* 0x000fe2000f8e00ff */
[----:B-----5:R-:W-:Y:S01]  /*c020*/  MOV R11, UR5 ;  /* 0x00000005000b7c02 */ /* 0x020fe20008000f00 */
[----:B------:R-:W-:Y:S02]  /*c030*/  IMAD.U32 R10, RZ, RZ, UR4 ;  /* 0x00000004ff0a7e24 */ /* 0x000fe4000f8e00ff */
[----:B------:R-:W-:Y:S07]  /*c040*/  LEPC R20, `(.L_x_161) ;  /* 0x000000001014794e */ /* 0x000fee0000000000 */
[----:B---34-:R-:W-:Y:S05]  /*c050*/  CALL.ABS.NOINC R14 ;  /* 0x000000000e007343 */ /* 0x018fea0003c00000 */
.L_x_161:
        /* <DEDUP_REMOVED lines=23> */
.L_x_162:
[----:B------:R-:W-:Y:S05]  /*c1d0*/  WARPSYNC.ALL ;  /* 0x0000000000007948 */ /* 0x000fea0003800000 */
[----:B------:R-:W-:Y:S11]  /*c1e0*/  R2UR UR4, R2 ;  /* 0x00000000020472ca */ /* 0x000ff600000e0000 */
[----:B------:R-:W-:Y:S02]  /*c1f0*/  @!UPT UIADD3 URZ, UPT, UPT, URZ, URZ, URZ ;  /* 0x000000fffffff290 */ /* 0x000fe4000fffe0ff */
[----:B------:R-:W1:Y:S02]  /*c200*/  LDTM.x16 R4, tmem[UR4+0x40] ;  /* 0x00004004000479ee */ /* 0x000e640008240000 */
[----:B-1----:R-:W-:Y:S01]  /*c210*/  NOP ;  /* 0x0000000000007918 */ /* 0x002fe20000000000 */
.L_x_160:
[----:B------:R-:W-:Y:S01]  /*c220*/  ISETP.NE.AND P2, PT, R111, RZ, PT ;  /* 0x000000ff6f00720c */ /* 0x000fe20003f45270 */
[----:B------:R-:W-:Y:S01]  /*c230*/  FMUL R0, R52, R24 ;  /* 0x0000001834007220 */ /* 0x000fe20000400000 */
[----:B---3--:R-:W-:Y:S01]  /*c240*/  SHF.L.U32 R3, R60, 0x10, RZ ;  /* 0x000000103c037819 */ /* 0x008fe200000006ff */
        /* <DEDUP_REMOVED lines=146> */
[----:B--2---:R-:W-:Y:S04]  /*cb70*/  DEPBAR.LE SB0, 0x1 ;  /* 0x000080400000791a */ /* 0x004fe80000000000 */
.L_x_164:
[----:B------:R-:W-:Y:S05]  /*cb80*/  BSYNC.RECONVERGENT B0 ;  /* 0x0000000000007941 */ /* 0x000fea0003800200 */
.L_x_163:
        /* <DEDUP_REMOVED lines=10> */
[----:B------:R-:W2:Y:S02]  /*cc30*/  @P2 SYNCS.PHASECHK.TRANS64.TRYWAIT P0, [R0+URZ+0x30], R2 ;  /* 0x00003002000025a7 */ /* 0x000ea400080011ff */
[----:B--2---:R-:W-:Y:S01]  /*cc40*/  @P2 SEL R70, RZ, 0x1, !P0 ;  /* 0x00000001ff462807 */ /* 0x004fe20004000000 */
        /* <DEDUP_REMOVED lines=11> */
.L_x_168:
[----:B------:R-:W-:Y:S05]  /*cd00*/  BSYNC B0 ;  /* 0x0000000000007941 */ /* 0x000fea0003800000 */
.L_x_167:
        /* <DEDUP_REMOVED lines=11> */
.L_x_166:
[----:B------:R-:W-:Y:S05]  /*cdc0*/  BSYNC B1 ;  /* 0x0000000000017941 */ /* 0x000fea0003800000 */
.L_x_165:
[----:B------:R-:W-:Y:S11]  /*cdd0*/  ISETP.NE.AND P0, PT, R104, R22, PT ;  /* 0x000000166800720c */ /* 0x000ff60003f05270 */
[----:B------:R-:W-:Y:S02]  /*cde0*/  @!UPT UIADD3 URZ, UPT, UPT, URZ, URZ, URZ ;  /* 0x000000fffffff290 */ /* 0x000fe4000fffe0ff */
[----:B------:R-:W-:Y:S05]  /*cdf0*/  @P0 BRA `(.L_x_170) ;  /* 0x0000000000bc0947 */ /* 0x000fea0003800000 */
[----:B------:R-:W-:Y:S11]  /*ce00*/  LOP3.LUT P0, RZ, R21, 0x3, R105, 0x48, !PT ;  /* 0x0000000315ff7812 */ /* 0x000ff60007804869 */
[----:B------:R-:W-:Y:S02]  /*ce10*/  @!UPT UIADD3 URZ, UPT, UPT, URZ, URZ, URZ ;  /* 0x000000fffffff290 */ /* 0x000fe4000fffe0ff */
[----:B------:R-:W-:Y:S05]  /*ce20*/  @!P0 BRA `(.L_x_171) ;  /* 0x0000000000408947 */ /* 0x000fea0003800000 */
[----:B------:R-:W1:Y:S01]  /*ce30*/  LDCU.64 UR8, c[0x4][0x70] ;  /* 0x01000e00ff0877ac */ /* 0x000e620008000a00 */
[----:B--2---:R-:W-:Y:S01]  /*ce40*/  MOV R3, 0x0 ;  /* 0x0000000000037802 */ /* 0x004fe20000000f00 */
        /* <DEDUP_REMOVED lines=14> */
.L_x_171:
        /* <DEDUP_REMOVED lines=23> */
.L_x_172:
[----:B------:R-:W-:Y:S05]  /*d0a0*/  WARPSYNC.ALL ;  /* 0x0000000000007948 */ /* 0x000fea0003800000 */
[----:B------:R-:W-:Y:S11]  /*d0b0*/  R2UR UR4, R23 ;  /* 0x00000000170472ca */ /* 0x000ff600000e0000 */
[----:B------:R-:W-:Y:S02]  /*d0c0*/  @!UPT UIADD3 URZ, UPT, UPT, URZ, URZ, URZ ;  /* 0x000000fffffff290 */ /* 0x000fe4000fffe0ff */
[----:B------:R-:W1:Y:S02]  /*d0d0*/  LDTM.x16 R4, tmem[UR4+0x40] ;  /* 0x00004004000479ee */ /* 0x000e640008240000 */
[----:B-1----:R-:W-:Y:S01]  /*d0e0*/  NOP ;  /* 0x0000000000007918 */ /* 0x002fe20000000000 */
.L_x_170:
[----:B------:R-:W-:Y:S01]  /*d0f0*/  ISETP.NE.AND P2, PT, R111, RZ, PT ;  /* 0x000000ff6f00720c */ /* 0x000fe20003f45270 */
[----:B------:R-:W-:Y:S01]  /*d100*/  FMUL R0, R52, R24 ;  /* 0x0000001834007220 */ /* 0x000fe20000400000 */
[----:B--23--:R-:W-:Y:S01]  /*d110*/  SHF.L.U32 R3, R60, 0x10, RZ ;  /* 0x000000103c037819 */ /* 0x00cfe200000006ff */
        /* <DEDUP_REMOVED lines=146> */
.L_x_174:
[----:B------:R-:W-:Y:S05]  /*da40*/  BSYNC.RECONVERGENT B0 ;  /* 0x0000000000007941 */ /* 0x000fea0003800200 */
.L_x_173:
        /* <DEDUP_REMOVED lines=17> */
[----:B------:R-:W2:Y:S02]  /*db60*/  SYNCS.PHASECHK.TRANS64.TRYWAIT P0, [R0+URZ+0x30], R120 ;  /* 0x00003078000075a7 */ /* 0x000ea400080011ff */
[----:B--2---:R-:W-:Y:S05]  /*db70*/  @!P0 BRA `(.L_x_179) ;  /* 0x0000001c00788947 */ /* 0x004fea0003800000 */
.L_x_178:
[----:B------:R-:W-:Y:S05]  /*db80*/  BSYNC B0 ;  /* 0x0000000000007941 */ /* 0x000fea0003800000 */
.L_x_177:
[----:B------:R-:W-:Y:S11]  /*db90*/  ISETP.NE.AND P0, PT, R71, RZ, PT ;  /* 0x000000ff4700720c */ /* 0x000ff60003f05270 */
[----:B------:R-:W-:Y:S02]  /*dba0*/  @!UPT UIADD3 URZ, UPT, UPT, URZ, URZ, URZ ;  /* 0x000000fffffff290 */ /* 0x000fe4000fffe0ff */
[----:B------:R3:W4:Y:S04]  /*dbb0*/  @P0 LDS.128 R60, [R68+UR36+0x200] ;  /* 0x00020024443c0984 */ /* 0x0007280008000c00 */
[----:B------:R3:W1:Y:S04]  /*dbc0*/  @P0 LDS.128 R72, [R68+UR36+0xa00] ;  /* 0x000a002444480984 */ /* 0x0006680008000c00 */
[----:B------:R3:W1:Y:S04]  /*dbd0*/  @P0 LDS.128 R64, [R2+0x200] ;  /* 0x0002000002400984 */ /* 0x0006680000000c00 */
[----:B------:R3:W1:Y:S02]  /*dbe0*/  @P0 LDS.128 R76, [R2+0xa00] ;  /* 0x000a0000024c0984 */ /* 0x0006640000000c00 */
.L_x_176:
[----:B------:R-:W-:Y:S05]  /*dbf0*/  BSYNC B1 ;  /* 0x0000000000017941 */ /* 0x000fea0003800000 */
.L_x_175:
[----:B------:R-:W-:Y:S05]  /*dc00*/  VIADD R59, R59, 0x400030 ;  /* 0x004000303b3b7836 */ /* 0x000fea0000000000 */
[----:B--2---:R-:W-:Y:S04]  /*dc10*/  SHF.R.U32.HI R0, RZ, 0x15, R59 ;  /* 0x00000015ff007819 */ /* 0x004fe8000001163b */
[----:B---3--:R-:W-:Y:S04]  /*dc20*/  LOP3.LUT R2, R0, 0x3, RZ, 0xc0, !PT ;  /* 0x0000000300027812 */ /* 0x008fe800078ec0ff */
[----:B------:R-:W-:Y:S11]  /*dc30*/  ISETP.NE.AND P0, PT, R104, R2, PT ;  /* 0x000000026800720c */ /* 0x000ff60003f05270 */
[----:B------:R-:W-:Y:S02]  /*dc40*/  @!UPT UIADD3 URZ, UPT, UPT, URZ, URZ, URZ ;  /* 0x000000fffffff290 */ /* 0x000fe4000fffe0ff */
[----:B------:R-:W-:Y:S05]  /*dc50*/  @P0 BRA `(.L_x_180) ;  /* 0x0000000000bc0947 */ /* 0x000fea0003800000 */
[----:B------:R-:W-:Y:S02]  /*dc60*/  LOP3.LUT P0, RZ, R0, 0x3, R105, 0x48, !PT ;  /* 0x0000000300ff7812 */ /* 0x000fe40007804869 */
[----:B------:R-:W-:Y:S11]  /*dc70*/  MOV R16, R59 ;  /* 0x0000003b00107202 */ /* 0x000ff60000000f00 */
[----:B------:R-:W-:Y:S05]  /*dc80*/  @!P0 BRA `(.L_x_181) ;  /* 0x0000000000408947 */ /* 0x000fea0003800000 */
[----:B------:R-:W2:Y:S01]  /*dc90*/  LDCU.64 UR8, c[0x4][0x70] ;  /* 0x01000e00ff0877ac */ /* 0x000ea20008000a00 */
[----:B------:R-:W-:Y:S01]  /*dca0*/  MOV R15, 0x0 ;  /* 0x00000000000f7802 */ /* 0x000fe20000000f00 */
[----:B------:R-:W-:Y:S02]  /*dcb0*/  HFMA2 R12, -RZ, RZ, 0, 5.9604644775390625e-08 ;  /* 0x00000001ff0c7431 */ /* 0x000fe400000001ff */
[----:B------:R-:W-:Y:S02]  /*dcc0*/  IMAD.MOV.U32 R8, RZ, RZ, 0x192 ;  /* 0x00000192ff087424 */ /* 0x000fe400078e00ff */
[----:B------:R-:W-:Y:S01]  /*dcd0*/  IMAD.MOV.U32 R13, RZ, RZ, RZ ;  /* 0x000000ffff0d7224 */ /* 0x000fe200078e00ff */
[----:B------:R-:W3:Y:S01]  /*dce0*/  LDCU.64 UR6, c[0x4][0x78] ;  /* 0x01000f00ff0677ac */ /* 0x000ee20008000a00 */
[----:B------:R-:W1:Y:S01]  /*dcf0*/  LDC.64 R14, c[0x4][R15] ;  /* 0x010000000f0e7b82 */ /* 0x000e620000000a00 */
[----:B------:R-:W5:Y:S01]  /*dd00*/  LDCU.64 UR4, c[0x4][0x10] ;  /* 0x01000200ff0477ac */ /* 0x000f620008000a00 */
[----:B--2---:R-:W-:Y:S01]  /*dd10*/  MOV R5, UR9 ;  /* 0x0000000900057c02 */ /* 0x004fe20008000f00 */
[----:B------:R-:W-:Y:S01]  /*dd20*/  IMAD.U32 R4, RZ, RZ, UR8 ;  /* 0x00000008ff047e24 */ /* 0x000fe2000f8e00ff */
[----:B---3--:R-:W-:Y:S01]  /*dd30*/  MOV R7, UR7 ;  /* 0x0000000700077c02 */ /* 0x008fe20008000f00 */
[----:B------:R-:W-:Y:S01]  /*dd40*/  IMAD.U32 R6, RZ, RZ, UR6 ;  /* 0x00000006ff067e24 */ /* 0x000fe2000f8e00ff */
[----:B-----5:R-:W-:Y:S01]  /*dd50*/  MOV R11, UR5 ;  /* 0x00000005000b7c02 */ /* 0x020fe20008000f00 */
[----:B------:R-:W-:Y:S02]  /*dd60*/  IMAD.U32 R10, RZ, RZ, UR4 ;  /* 0x00000004ff0a7e24 */ /* 0x000fe4000f8e00ff */
[----:B-1----:R-:W-:Y:S07]  /*dd70*/  LEPC R20, `(.L_x_181) ;  /* 0x000000001014794e */ /* 0x002fee0000000000 */
[----:B----4-:R-:W-:Y:S05]  /*dd80*/  CALL.ABS.NOINC R14 ;  /* 0x000000000e007343 */ /* 0x010fea0003c00000 */
.L_x_181:
[----:B------:R-:W-:Y:S05]  /*dd90*/  WARPSYNC.ALL ;  /* 0x0000000000007948 */ /* 0x000fea0003800000 */
[C---:B------:R-:W-:Y:S01]  /*dda0*/  R2UR UR4, R16.reuse ;  /* 0x00000000100472ca */ /* 0x040fe200000e0000 */
[----:B------:R-:W-:Y:S05]  /*ddb0*/  VIADD R0, R16, 0x40 ;  /* 0x0000004010007836 */ /* 0x000fea0000000000 */
[----:B------:R-:W-:Y:S04]  /*ddc0*/  SHF.R.U32.HI R0, RZ, 0x15, R0 ;  /* 0x00000015ff007819 */ /* 0x000fe80000011600 */
[----:B------:R-:W-:Y:S03]  /*ddd0*/  LOP3.LUT P0, RZ, R0, 0x3, R105, 0x48, !PT ;  /* 0x0000000300ff7812 */ /* 0x000fe60007804869 */
[----:B------:R-:W2:Y:S10]  /*dde0*/  LDTM.x16 R24, tmem[UR4] ;  /* 0x00000004001879ee */ /* 0x000eb40008240000 */
[----:B--2---:R-:W-:Y:S05]  /*ddf0*/  @!P0 BRA `(.L_x_182) ;  /* 0x0000000000408947 */ /* 0x004fea0003800000 */
        /* <DEDUP_REMOVED lines=16> */
.L_x_182:
[----:B------:R-:W-:Y:S05]  /*df00*/  WARPSYNC.ALL ;  /* 0x0000000000007948 */ /* 0x000fea0003800000 */
[----:B------:R-:W-:Y:S11]  /*df10*/  R2UR UR4, R16 ;  /* 0x00000000100472ca */ /* 0x000ff600000e0000 */
[----:B------:R-:W-:Y:S02]  /*df20*/  @!UPT UIADD3 URZ, UPT, UPT, URZ, URZ, URZ ;  /* 0x000000fffffff290 */ /* 0x000fe4000fffe0ff */
[----:B------:R-:W2:Y:S02]  /*df30*/  LDTM.x16 R4, tmem[UR4+0x40] ;  /* 0x00004004000479ee */ /* 0x000ea40008240000 */
[----:B--2---:R-:W-:Y:S01]  /*df40*/  NOP ;  /* 0x0000000000007918 */ /* 0x004fe20000000000 */
.L_x_180:
[----:B------:R-:W-:Y:S01]  /*df50*/  ISETP.NE.AND P1, PT, R104, R2, PT ;  /* 0x000000026800720c */ /* 0x000fe20003f25270 */
[----:B------:R-:W-:Y:S05]  /*df60*/  WARPSYNC.ALL ;  /* 0x0000000000007948 */ /* 0x000fea0003800000 */
[C---:B----4-:R-:W-:Y:S01]  /*df70*/  SHF.L.U32 R3, R60.reuse, 0x10, RZ ;  /* 0x000000103c037819 */ /* 0x050fe200000006ff */
[----:B------:R-:W-:Y:S01]  /*df80*/  NOP ;  /* 0x0000000000007918 */ /* 0x000fe20000000000 */
[----:B------:R-:W-:Y:S01]  /*df90*/  LOP3.LUT R40, R60, 0xffff0000, RZ, 0xc0, !PT ;  /* 0xffff00003c287812 */ /* 0x000fe200078ec0ff */
[C---:B------:R-:W-:Y:S01]  /*dfa0*/  FMUL R0, R52.reuse, R24 ;  /* 0x0000001834007220 */ /* 0x040fe20000400000 */
[C---:B------:R-:W-:Y:S01]  /*dfb0*/  SHF.L.U32 R41, R61.reuse, 0x10, RZ ;  /* 0x000000103d297819 */ /* 0x040fe200000006ff */
[----:B------:R-:W-:Y:S01]  /*dfc0*/  FMUL R2, R52, R25 ;  /* 0x0000001934027220 */ /* 0x000fe20000400000 */
[----:B------:R-:W-:Y:S01]  /*dfd0*/  LOP3.LUT R42, R61, 0xffff0000, RZ, 0xc0, !PT ;  /* 0xffff00003d2a7812 */ /* 0x000fe200078ec0ff */
[C---:B------:R-:W-:Y:S01]  /*dfe0*/  FFMA R0, R53.reuse, R3, R0 ;  /* 0x0000000335007223 */ /* 0x040fe20000000000 */
[----:B------:R-:W-:Y:S01]  /*dff0*/  R2UR UR4, R58 ;  /* 0x000000003a0472ca */ /* 0x000fe200000e0000 */
[----:B------:R-:W-:Y:S01]  /*e000*/  FFMA R2, R53, R40, R2 ;  /* 0x0000002835027223 */ /* 0x000fe20000000002 */
[----:B------:R-:W-:Y:S01]  /*e010*/  SHF.L.U32 R54, R62, 0x10, RZ ;  /* 0x000000103e367819 */ /* 0x000fe200000006ff */
[----:B-1----:R-:W-:Y:S01]  /*e020*/  FMUL R20, R52, R4 ;  /* 0x0000000434147220 */ /* 0x002fe20000400000 */
[----:B------:R-:W-:Y:S01]  /*e030*/  LOP3.LUT R55, R62, 0xffff0000, RZ, 0xc0, !PT ;  /* 0xffff00003e377812 */ /* 0x000fe200078ec0ff */
[----:B------:R-:W-:Y:S01]  /*e040*/  FMUL R3, R52, R26 ;  /* 0x0000001a34037220 */ /* 0x000fe20000400000 */
[----:B------:R-:W-:Y:S01]  /*e050*/  F2FP.BF16.F32.PACK_AB R112, R2, R0 ;  /* 0x000000000270723e */ /* 0x000fe200000010ff */
[----:B------:R-:W-:Y:S01]  /*e060*/  FMUL R4, R52, R27 ;  /* 0x0000001b34047220 */ /* 0x000fe20000400000 */
[----:B------:R-:W-:Y:S01]  /*e070*/  SHF.L.U32 R56, R63, 0x10, RZ ;  /* 0x000000103f387819 */ /* 0x000fe200000006ff */
[----:B------:R-:W-:Y:S01]  /*e080*/  FFMA R3, R53, R41, R3 ;  /* 0x0000002935037223 */ /* 0x000fe20000000003 */
[----:B------:R-:W-:Y:S01]  /*e090*/  LOP3.LUT R57, R63, 0xffff0000, RZ, 0xc0, !PT ;  /* 0xffff00003f397812 */ /* 0x000fe200078ec0ff */
[----:B------:R-:W-:Y:S01]  /*e0a0*/  FFMA R4, R53, R42, R4 ;  /* 0x0000002a35047223 */ /* 0x000fe20000000004 */
[----:B------:R-:W-:Y:S01]  /*e0b0*/  SHF.L.U32 R58, R64, 0x10, RZ ;  /* 0x00000010403a7819 */ /* 0x000fe200000006ff */
[----:B------:R-:W-:Y:S01]  /*e0c0*/  FMUL R0, R52, R28 ;  /* 0x0000001c34007220 */ /* 0x000fe20000400000 */
[----:B------:R-:W-:Y:S01]  /*e0d0*/  LOP3.LUT R59, R64, 0xffff0000, RZ, 0xc0, !PT ;  /* 0xffff0000403b7812 */ /* 0x000fe200078ec0ff */
[----:B------:R-:W-:Y:S01]  /*e0e0*/  FMUL R2, R52, R29 ;  /* 0x0000001d34027220 */ /* 0x000fe20000400000 */
[----:B------:R-:W-:Y:S01]  /*e0f0*/  F2FP.BF16.F32.PACK_AB R113, R4, R3 ;  /* 0x000000030471723e */ /* 0x000fe200000010ff */
[C---:B------:R-:W-:Y:S01]  /*e100*/  FMUL R21, R52.reuse, R5 ;  /* 0x0000000534157220 */ /* 0x040fe20000400000 */
[C---:B------:R-:W-:Y:S01]  /*e110*/  SHF.L.U32 R60, R65.reuse, 0x10, RZ ;  /* 0x00000010413c7819 */ /* 0x040fe200000006ff */
[C---:B------:R-:W-:Y:S01]  /*e120*/  FMUL R5, R52.reuse, R30 ;  /* 0x0000001e34057220 */ /* 0x040fe20000400000 */
[----:B------:R-:W-:Y:S01]  /*e130*/  LOP3.LUT R61, R65, 0xffff0000, RZ, 0xc0, !PT ;  /* 0xffff0000413d7812 */ /* 0x000fe200078ec0ff */
[----:B------:R-:W-:Y:S01]  /*e140*/  FMUL R22, R52, R6 ;  /* 0x0000000634167220 */ /* 0x000fe20000400000 */
[----:B------:R-:W-:Y:S01]  /*e150*/  SHF.L.U32 R62, R66, 0x10, RZ ;  /* 0x00000010423e7819 */ /* 0x000fe200000006ff */
        /* <DEDUP_REMOVED lines=10> */
[----:B------:R-:W-:Y:S01]  /*e200*/  FMUL R3, R52, R33 ;  /* 0x0000002134037220 */ /* 0x000fe20000400000 */
[----:B------:R-:W-:Y:S01]  /*e210*/  F2FP.BF16.F32.PACK_AB R114, R2, R0 ;  /* 0x000000000272723e */ /* 0x000fe200000010ff */
[----:B------:R-:W-:Y:S01]  /*e220*/  FFMA R5, R53, R56, R5 ;  /* 0x0000003835057223 */ /* 0x000fe20000000005 */
[----:B------:R-:W-:Y:S01]  /*e230*/  SHF.L.U32 R68, R73, 0x10, RZ ;  /* 0x0000001049447819 */ /* 0x000fe200000006ff */
[----:B------:R-:W-:Y:S01]  /*e240*/  FFMA R6, R53, R57, R6 ;  /* 0x0000003935067223 */ /* 0x000fe20000000006 */
[----:B------:R-:W-:Y:S01]  /*e250*/  LOP3.LUT R69, R73, 0xffff0000, RZ, 0xc0, !PT ;  /* 0xffff000049457812 */ /* 0x000fe200078ec0ff */
[C---:B------:R-:W-:Y:S01]  /*e260*/  FFMA R7, R53.reuse, R58, R7 ;  /* 0x0000003a35077223 */ /* 0x040fe20000000007 */
[----:B------:R-:W-:Y:S01]  /*e270*/  SHF.L.U32 R70, R74, 0x10, RZ ;  /* 0x000000104a467819 */ /* 0x000fe200000006ff */
[----:B------:R-:W-:Y:S01]  /*e280*/  UIADD3 UR4, UPT, UPT, UR4, 0xb0, URZ ;  /* 0x000000b004047890 */ /* 0x000fe2000fffe0ff */
[----:B------:R-:W-:Y:S01]  /*e290*/  F2FP.BF16.F32.PACK_AB R115, R6, R5 ;  /* 0x000000050673723e */ /* 0x000fe200000010ff */
[----:B------:R-:W-:Y:S01]  /*e2a0*/  FFMA R3, R53, R59, R3 ;  /* 0x0000003b35037223 */ /* 0x000fe20000000003 */
[----:B------:R-:W-:Y:S01]  /*e2b0*/  LOP3.LUT R71, R74, 0xffff0000, RZ, 0xc0, !PT ;  /* 0xffff00004a477812 */ /* 0x000fe200078ec0ff */
[C---:B------:R-:W-:Y:S01]  /*e2c0*/  FMUL R0, R52.reuse, R34 ;  /* 0x0000002234007220 */ /* 0x040fe20000400000 */
[----:B------:R-:W-:Y:S01]  /*e2d0*/  SHF.L.U32 R72, R75, 0x10, RZ ;  /* 0x000000104b487819 */ /* 0x000fe200000006ff */
[C---:B------:R-:W-:Y:S01]  /*e2e0*/  FMUL R2, R52.reuse, R35 ;  /* 0x0000002334027220 */ /* 0x040fe20000400000 */
[----:B------:R-:W-:Y:S01]  /*e2f0*/  UPRMT UR4, UR63, 0x654, UR4 ;  /* 0x000006543f047896 */ /* 0x000fe20008000004 */
[C---:B------:R-:W-:Y:S01]  /*e300*/  FMUL R4, R52.reuse, R36 ;  /* 0x0000002434047220 */ /* 0x040fe20000400000 */
[C---:B------:R-:W-:Y:S01]  /*e310*/  FMUL R5, R52.reuse, R37 ;  /* 0x0000002534057220 */ /* 0x040fe20000400000 */
[----:B------:R-:W-:Y:S01]  /*e320*/  F2FP.BF16.F32.PACK_AB R28, R3, R7 ;  /* 0x00000007031c723e */ /* 0x000fe200000010ff */
[C---:B------:R-:W-:Y:S01]  /*e330*/  FFMA R0, R53.reuse, R60, R0 ;  /* 0x0000003c35007223 */ /* 0x040fe20000000000 */
[C---:B------:R-:W-:Y:S01]  /*e340*/  FMUL R6, R52.reuse, R38 ;  /* 0x0000002634067220 */ /* 0x040fe20000400000 */
[C---:B------:R-:W-:Y:S01]  /*e350*/  FFMA R2, R53.reuse, R61, R2 ;  /* 0x0000003d35027223 */ /* 0x040fe20000000002 */
[C---:B------:R-:W-:Y:S01]  /*e360*/  FMUL R3, R52.reuse, R39 ;  /* 0x0000002734037220 */ /* 0x040fe20000400000 */
[C---:B------:R-:W-:Y:S01]  /*e370*/  FFMA R4, R53.reuse, R62, R4 ;  /* 0x0000003e35047223 */ /* 0x040fe20000000004 */
[C---:B------:R-:W-:Y:S01]  /*e380*/  FFMA R5, R53.reuse, R63, R5 ;  /* 0x0000003f35057223 */ /* 0x040fe20000000005 */
[C---:B------:R-:W-:Y:S01]  /*e390*/  FFMA R6, R53.reuse, R64, R6 ;  /* 0x0000004035067223 */ /* 0x040fe20000000006 */
[C---:B------:R-:W-:Y:S01]  /*e3a0*/  FFMA R3, R53.reuse, R65, R3 ;  /* 0x0000004135037223 */ /* 0x040fe20000000003 */
[----:B------:R-:W-:Y:S01]  /*e3b0*/  FFMA R20, R53, R66, R20 ;  /* 0x0000004235147223 */ /* 0x000fe20000000014 */
[----:B------:R-:W-:Y:S01]  /*e3c0*/  FMUL R8, R52, R8 ;  /* 0x0000000834087220 */ /* 0x000fe20000400000 */
[----:B------:R-:W-:Y:S01]  /*e3d0*/  SYNCS.ARRIVE.TRANS64.RED.A1T0 RZ, [UR4], RZ ;  /* 0x000000ffffff79a7 */ /* 0x000fe20008100404 */
[----:B------:R1:W-:Y:S01]  /*e3e0*/  @!P1 STS.128 [R110+UR36+0x3200], R112 ;  /* 0x003200706e009988 */ /* 0x0003e20008000c24 */
[----:B------:R-:W-:Y:S01]  /*e3f0*/  LOP3.LUT R73, R75, 0xffff0000, RZ, 0xc0, !PT ;  /* 0xffff00004b497812 */ /* 0x000fe200078ec0ff */
[C---:B------:R-:W-:Y:S01]  /*e400*/  FFMA R21, R53.reuse, R67, R21 ;  /* 0x0000004335157223 */ /* 0x040fe20000000015 */
[----:B------:R-:W-:Y:S01]  /*e410*/  SHF.L.U32 R24, R76, 0x10, RZ ;  /* 0x000000104c187819 */ /* 0x000fe200000006ff */
[----:B------:R-:W-:Y:S01]  /*e420*/  FMUL R9, R52, R9 ;  /* 0x0000000934097220 */ /* 0x000fe20000400000 */
[----:B------:R-:W-:Y:S01]  /*e430*/  LOP3.LUT R25, R76, 0xffff0000, RZ, 0xc0, !PT ;  /* 0xffff00004c197812 */ /* 0x000fe200078ec0ff */
[C---:B------:R-:W-:Y:S01]  /*e440*/  FFMA R22, R53.reuse, R68, R22 ;  /* 0x0000004435167223 */ /* 0x040fe20000000016 */
[C---:B------:R-:W-:Y:S01]  /*e450*/  FMUL R10, R52.reuse, R10 ;  /* 0x0000000a340a7220 */ /* 0x040fe20000400000 */
[C---:B------:R-:W-:Y:S01]  /*e460*/  FFMA R23, R53.reuse, R69, R23 ;  /* 0x0000004535177223 */ /* 0x040fe20000000017 */
[----:B------:R-:W-:Y:S01]  /*e470*/  FMUL R11, R52, R11 ;  /* 0x0000000b340b7220 */ /* 0x000fe20000400000 */
[----:B------:R-:W-:Y:S01]  /*e480*/  F2FP.BF16.F32.PACK_AB R29, R2, R0 ;  /* 0x00000000021d723e */ /* 0x000fe200000010ff */
[----:B------:R-:W-:Y:S01]  /*e490*/  FFMA R8, R53, R70, R8 ;  /* 0x0000004635087223 */ /* 0x000fe20000000008 */
[----:B------:R-:W-:Y:S01]  /*e4a0*/  F2FP.BF16.F32.PACK_AB R30, R5, R4 ;  /* 0x00000004051e723e */ /* 0x000fe200000010ff */
[C---:B------:R-:W-:Y:S01]  /*e4b0*/  FMUL R12, R52.reuse, R12 ;  /* 0x0000000c340c7220 */ /* 0x040fe20000400000 */
[----:B------:R-:W-:Y:S01]  /*e4c0*/  F2FP.BF16.F32.PACK_AB R31, R3, R6 ;  /* 0x00000006031f723e */ /* 0x000fe200000010ff */
[----:B------:R-:W-:Y:S01]  /*e4d0*/  FFMA R9, R53, R71, R9 ;  /* 0x0000004735097223 */ /* 0x000fe20000000009 */
[C---:B------:R-:W-:Y:S01]  /*e4e0*/  FMUL R13, R52.reuse, R13 ;  /* 0x0000000d340d7220 */ /* 0x040fe20000400000 */
[----:B------:R-:W-:Y:S01]  /*e4f0*/  SHF.L.U32 R26, R77, 0x10, RZ ;  /* 0x000000104d1a7819 */ /* 0x000fe200000006ff */
[----:B------:R-:W-:Y:S01]  /*e500*/  FFMA R10, R53, R72, R10 ;  /* 0x00000048350a7223 */ /* 0x000fe2000000000a */
[----:B------:R1:W-:Y:S01]  /*e510*/  @!P1 STS.128 [R109+0x3200], R28 ;  /* 0x0032001c6d009388 */ /* 0x0003e20000000c00 */
[C---:B------:R-:W-:Y:S01]  /*e520*/  FMUL R14, R52.reuse, R14 ;  /* 0x0000000e340e7220 */ /* 0x040fe20000400000 */
[----:B------:R-:W-:Y:S01]  /*e530*/  LOP3.LUT R27, R77, 0xffff0000, RZ, 0xc0, !PT ;  /* 0xffff00004d1b7812 */ /* 0x000fe200078ec0ff */
[C---:B------:R-:W-:Y:S01]  /*e540*/  FFMA R11, R53.reuse, R73, R11 ;  /* 0x00000049350b7223 */ /* 0x040fe2000000000b */
[----:B------:R-:W-:Y:S01]  /*e550*/  FMUL R15, R52, R15 ;  /* 0x0000000f340f7220 */ /* 0x000fe20000400000 */
[----:B------:R-:W-:Y:S01]  /*e560*/  SHF.L.U32 R40, R78, 0x10, RZ ;  /* 0x000000104e287819 */ /* 0x000fe200000006ff */
[C---:B------:R-:W-:Y:S01]  /*e570*/  FFMA R12, R53.reuse, R24, R12 ;  /* 0x00000018350c7223 */ /* 0x040fe2000000000c */
[----:B------:R-:W-:Y:S01]  /*e580*/  FMUL R16, R52, R16 ;  /* 0x0000001034107220 */ /* 0x000fe20000400000 */
[----:B------:R-:W-:Y:S01]  /*e590*/  LOP3.LUT R74, R78, 0xffff0000, RZ, 0xc0, !PT ;  /* 0xffff00004e4a7812 */ /* 0x000fe200078ec0ff */
[----:B------:R-:W-:Y:S01]  /*e5a0*/  FFMA R13, R53, R25, R13 ;  /* 0x00000019350d7223 */ /* 0x000fe2000000000d */
[C---:B------:R-:W-:Y:S01]  /*e5b0*/  FMUL R17, R52.reuse, R17 ;  /* 0x0000001134117220 */ /* 0x040fe20000400000 */
[----:B------:R-:W-:Y:S01]  /*e5c0*/  SHF.L.U32 R75, R79, 0x10, RZ ;  /* 0x000000104f4b7819 */ /* 0x000fe200000006ff */
[----:B------:R-:W-:Y:S01]  /*e5d0*/  FFMA R14, R53, R26, R14 ;  /* 0x0000001a350e7223 */ /* 0x000fe2000000000e */
[----:B------:R-:W-:Y:S01]  /*e5e0*/  F2FP.BF16.F32.PACK_AB R20, R21, R20 ;  /* 0x000000141514723e */ /* 0x000fe200000010ff */
[C---:B------:R-:W-:Y:S01]  /*e5f0*/  FMUL R18, R52.reuse, R18 ;  /* 0x0000001234127220 */ /* 0x040fe20000400000 */
[----:B------:R-:W-:Y:S01]  /*e600*/  LOP3.LUT R76, R79, 0xffff0000, RZ, 0xc0, !PT ;  /* 0xffff00004f4c7812 */ /* 0x000fe200078ec0ff */
[----:B------:R-:W-:Y:S01]  /*e610*/  FFMA R15, R53, R27, R15 ;  /* 0x0000001b350f7223 */ /* 0x000fe2000000000f */
[----:B------:R-:W-:Y:S01]  /*e620*/  F2FP.BF16.F32.PACK_AB R21, R23, R22 ;  /* 0x000000161715723e */ /* 0x000fe200000010ff */
[----:B------:R-:W-:Y:S01]  /*e630*/  FMUL R19, R52, R19 ;  /* 0x0000001334137220 */ /* 0x000fe20000400000 */
[----:B------:R-:W-:Y:S01]  /*e640*/  F2FP.BF16.F32.PACK_AB R22, R9, R8 ;  /* 0x000000080916723e */ /* 0x000fe200000010ff */
[----:B------:R-:W-:Y:S01]  /*e650*/  FFMA R16, R53, R40, R16 ;  /* 0x0000002835107223 */ /* 0x000fe20000000010 */
[----:B------:R-:W-:Y:S01]  /*e660*/  F2FP.BF16.F32.PACK_AB R23, R11, R10 ;  /* 0x0000000a0b17723e */ /* 0x000fe200000010ff */
[C---:B------:R-:W-:Y:S01]  /*e670*/  FFMA R17, R53.reuse, R74, R17 ;  /* 0x0000004a35117223 */ /* 0x040fe20000000011 */
[C---:B------:R-:W-:Y:S01]  /*e680*/  FFMA R18, R53.reuse, R75, R18 ;  /* 0x0000004b35127223 */ /* 0x040fe20000000012 */
[----:B------:R-:W-:Y:S01]  /*e690*/  FFMA R19, R53, R76, R19 ;  /* 0x0000004c35137223 */ /* 0x000fe20000000013 */
[----:B------:R-:W-:Y:S01]  /*e6a0*/  F2FP.BF16.F32.PACK_AB R12, R13, R12 ;  /* 0x0000000c0d0c723e */ /* 0x000fe200000010ff */
[----:B------:R1:W-:Y:S01]  /*e6b0*/  @!P1 STS.128 [R110+UR36+0x3a00], R20 ;  /* 0x003a00146e009988 */ /* 0x0003e20008000c24 */
[----:B------:R-:W-:Y:S01]  /*e6c0*/  F2FP.BF16.F32.PACK_AB R13, R15, R14 ;  /* 0x0000000e0f0d723e */ /* 0x000fe200000010ff */
[----:B------:R-:W-:Y:S01]  /*e6d0*/  BSSY.RECONVERGENT B0, `(.L_x_183) ;  /* 0x000001b000007945 */ /* 0x000fe20003800200 */
[----:B------:R-:W-:Y:S02]  /*e6e0*/  F2FP.BF16.F32.PACK_AB R14, R17, R16 ;  /* 0x00000010110e723e */ /* 0x000fe400000010ff */
[----:B------:R-:W-:Y:S02]  /*e6f0*/  F2FP.BF16.F32.PACK_AB R15, R19, R18 ;  /* 0x00000012130f723e */ /* 0x000fe400000010ff */
[----:B------:R-:W-:Y:S03]  /*e700*/  ISETP.NE.AND P0, PT, R104, RZ, PT ;  /* 0x000000ff6800720c */ /* 0x000fe60003f05270 */
[----:B------:R1:W-:Y:S01]  /*e710*/  @!P1 STS.128 [R109+0x3a00], R12 ;  /* 0x003a000c6d009388 */ /* 0x0003e20000000c00 */
[----:B------:R-:W-:Y:S01]  /*e720*/  @!PT LDS RZ, [RZ] ;  /* 0x00000000fffff984 */ /* 0x000fe20000000800 */
[----:B------:R-:W-:Y:S01]  /*e730*/  @!PT LDS RZ, [RZ] ;  /* 0x00000000fffff984 */ /* 0x000fe20000000800 */
[----:B------:R-:W-:Y:S01]  /*e740*/  @!PT LDS RZ, [RZ] ;  /* 0x00000000fffff984 */ /* 0x000fe20000000800 */
[----:B------:R-:W-:Y:S01]  /*e750*/  @!PT LDS RZ, [RZ] ;  /* 0x00000000fffff984 */ /* 0x000fe20000000800 */
[----:B------:R2:W-:Y:S07]  /*e760*/  MEMBAR.ALL.CTA ;  /* 0x0000000000007992 */ /* 0x0005ee0000008000 */
[----:B--2---:R-:W2:Y:S02]  /*e770*/  FENCE.VIEW.ASYNC.S ;  /* 0x00000000000073c6 */ /* 0x004ea40000000000 */
        /* <DEDUP_REMOVED lines=16> */
.L_x_184:
[----:B------:R-:W-:Y:S05]  /*e880*/  BSYNC.RECONVERGENT B0 ;  /* 0x0000000000007941 */ /* 0x000fea0003800200 */
.L_x_183:
[----:B------:R-:W-:Y:S01]  /*e890*/  BAR.SYNC.DEFER_BLOCKING 0x1, 0x80 ;  /* 0x0042000000007b1d */ /* 0x000fe20000010000 */
[----:B------:R-:W-:Y:S01]  /*e8a0*/  UISETP.NE.AND UP0, UPT, UR48, -0x8, UPT ;  /* 0xfffffff83000788c */ /* 0x000fe2000bf05270 */
[----:B------:R-:W-:Y:S08]  /*e8b0*/  IADD3 R100, PT, PT, R100, 0x1, RZ ;  /* 0x0000000164647810 */ /* 0x000ff00007ffe0ff */
[----:B------:R-:W-:Y:S05]  /*e8c0*/  BRA.U !UP0, `(.L_x_185) ;  /* 0x0000000108287547 */ /* 0x000fea000b800000 */
[----:B------:R-:W-:Y:S01]  /*e8d0*/  ISETP.NE.AND P0, PT, R111, RZ, PT ;  /* 0x000000ff6f00720c */ /* 0x000fe20003f05270 */
[----:B------:R-:W-:Y:S01]  /*e8e0*/  IMAD.U32 R2, RZ, RZ, UR37 ;  /* 0x00000025ff027e24 */ /* 0x000fe2000f8e00ff */
[----:B------:R-:W-:Y:S01]  /*e8f0*/  UIADD3 UR4, UPT, UPT, UR37, 0x1, URZ ;  /* 0x0000000125047890 */ /* 0x000fe2000fffe0ff */
[----:B------:R-:W-:Y:S03]  /*e900*/  IMAD.U32 R0, RZ, RZ, UR63 ;  /* 0x0000003fff007e24 */ /* 0x000fe6000f8e00ff */
[----:B------:R-:W-:Y:S04]  /*e910*/  UISETP.NE.AND UP0, UPT, UR4, 0x4, UPT ;  /* 0x000000040400788c */ /* 0x000fe8000bf05270 */
[----:B------:R-:W-:Y:S03]  /*e920*/  USEL UR37, UR4, URZ, UP0 ;  /* 0x000000ff04257287 */ /* 0x000fe60008000000 */
[----:B------:R-:W-:Y:S05]  /*e930*/  @P0 LEA R2, R2, UR36, 0x3 ;  /* 0x0000002402020c11 */ /* 0x000fea000f8e18ff */
[----:B------:R-:W-:Y:S05]  /*e940*/  @P0 VIADD R2, R2, 0x50 ;  /* 0x0000005002020836 */ /* 0x000fea0000000000 */
[----:B------:R-:W-:Y:S04]  /*e950*/  @P0 PRMT R0, R0, 0x654, R2 ;  /* 0x0000065400000816 */ /* 0x000fe80000000002 */
[----:B------:R2:W-:Y:S03]  /*e960*/  @P0 SYNCS.ARRIVE.TRANS64.RED.A1T0 RZ, [R0+URZ], RZ ;  /* 0x000000ff00ff09a7 */ /* 0x0005e600081004ff */
.L_x_185:
[----:B------:R-:W-:Y:S01]  /*e970*/  R2UR UR5, R91 ;  /* 0x000000005b0572ca */ /* 0x000fe200000e0000 */
[----:B------:R-:W-:Y:S01]  /*e980*/  UIADD3 UR48, UPT, UPT, UR48, 0x8, URZ ;  /* 0x0000000830307890 */ /* 0x000fe2000fffe0ff */
[----:B------:R-:W-:Y:S02]  /*e990*/  R2UR UR4, R92 ;  /* 0x000000005c0472ca */ /* 0x000fe400000e0000 */
[----:B------:R-:W-:Y:S02]  /*e9a0*/  ISETP.NE.AND P2, PT, R106, RZ, PT ;  /* 0x000000ff6a00720c */ /* 0x000fe40003f45270 */
[----:B------:R-:W-:Y:S02]  /*e9b0*/  ISETP.NE.AND P0, PT, R108, 0x2, PT ;  /* 0x000000026c00780c */ /* 0x000fe40003f05270 */
[----:B------:R-:W-:Y:S02]  /*e9c0*/  ISETP.NE.AND P1, PT, R100, 0x2, PT ;  /* 0x000000026400780c */ /* 0x000fe40003f25270 */
[----:B------:R-:W-:Y:S02]  /*e9d0*/  SEL R108, R108, RZ, P0 ;  /* 0x000000ff6c6c7207 */ /* 0x000fe40000000000 */
[----:B------:R-:W-:Y:S01]  /*e9e0*/  SEL R100, R100, RZ, P1 ;  /* 0x000000ff64647207 */ /* 0x000fe20000800000 */
[----:B------:R-:W-:Y:S02]  /*e9f0*/  VIADD R2, R50, UR5 ;  /* 0x0000000532027c36 */ /* 0x000fe40008000000 */
[----:B--2---:R-:W-:Y:S02]  /*ea00*/  VIADD R0, R51, UR4 ;  /* 0x0000000433007c36 */ /* 0x004fe40008000000 */
[----:B------:R-:W-:Y:S02]  /*ea10*/  @P2 R2UR UR52, R97 ;  /* 0x00000000613422ca */ /* 0x000fe400000e0000 */
[----:B------:R-:W-:Y:S02]  /*ea20*/  R2UR UR12, R2 ;  /* 0x00000000020c72ca */ /* 0x000fe400000e0000 */
[----:B------:R-:W-:Y:S02]  /*ea30*/  R2UR UR20, R0 ;  /* 0x00000000001472ca */ /* 0x000fe400000e0000 */
[----:B------:R-:W-:Y:S02]  /*ea40*/  SEL R2, RZ, 0x1, P0 ;  /* 0x00000001ff027807 */ /* 0x000fe40000000000 */
[----:B------:R-:W-:Y:S02]  /*ea50*/  SEL R0, RZ, 0x1, P1 ;  /* 0x00000001ff007807 */ /* 0x000fe40000800000 */
[----:B------:R-:W-:Y:S02]  /*ea60*/  LOP3.LUT R98, R98, R2, RZ, 0x3c, !PT ;  /* 0x0000000262627212 */ /* 0x000fe400078e3cff */
[----:B------:R-:W-:Y:S01]  /*ea70*/  LOP3.LUT R99, R99, R0, RZ, 0x3c, !PT ;  /* 0x0000000063637212 */ /* 0x000fe200078e3cff */
[----:B------:R-:W-:Y:S06]  /*ea80*/  @P2 BRA `(.L_x_186) ;  /* 0xffffff7c001c2947 */ /* 0x000fec000383ffff */
[----:B------:R-:W2:Y:S01]  /*ea90*/  LDCU.64 UR4, c[0x0][0xc88] ;  /* 0x00019100ff0477ac */ /* 0x000ea20008000a00 */
[----:B------:R-:W3:Y:S01]  /*eaa0*/  LDCU.64 UR6, c[0x0][0xc90] ;  /* 0x00019200ff0677ac */ /* 0x000ee20008000a00 */
[----:B--2---:R-:W-:Y:S02]  /*eab0*/  ISETP.NE.U32.AND P2, PT, RZ, UR4, PT ;  /* 0x00000004ff007c0c */ /* 0x004fe4000bf45070 */
[----:B---3--:R-:W-:Y:S02]  /*eac0*/  ISETP.NE.U32.AND P1, PT, RZ, UR6, PT ;  /* 0x00000006ff007c0c */ /* 0x008fe4000bf25070 */
[----:B------:R-:W-:Y:S02]  /*ead0*/  ISETP.NE.AND.EX P2, PT, RZ, UR5, PT, P2 ;  /* 0x00000005ff007c0c */ /* 0x000fe4000bf45320 */
[----:B------:R-:W-:-:S13]  /*eae0*/  ISETP.NE.AND.EX P0, PT, RZ, UR7, PT, P1 ;  /* 0x00000007ff007c0c */ /* 0x000fda000bf05310 */
[----:B------:R-:W-:Y:S05]  /*eaf0*/  @P2 BRA P0, `(.L_x_187) ;  /* 0x00000000003c2947 */ /* 0x000fea0000000000 */
[----:B------:R-:W-:-:S13]  /*eb00*/  ISETP.NE.AND.EX P1, PT, RZ, UR7, PT, P1 ;  /* 0x00000007ff007c0c */ /* 0x000fda000bf25310 */
[----:B------:R-:W-:Y:S05]  /*eb10*/  @P1 BRA `(.L_x_188) ;  /* 0x00000000000c1947 */ /* 0x000fea0003800000 */
[----:B------:R-:W-:-:S13]  /*eb20*/  FSETP.NEU.AND P0, PT, R53, RZ, PT ;  /* 0x000000ff3500720b */ /* 0x000fda0003f0d000 */
[----:B------:R-:W-:Y:S05]  /*eb30*/  @!P0 EXIT ;  /* 0x000000000000894d */ /* 0x000fea0003800000 */
[----:B------:R-:W-:Y:S05]  /*eb40*/  BRA `(.L_x_187) ;  /* 0x0000000000287947 */ /* 0x000fea0003800000 */
.L_x_188:
[----:B------:R-:W-:Y:S01]  /*eb50*/  ISETP.NE.AND P0, PT, R107, RZ, PT ;  /* 0x000000ff6b00720c */ /* 0x000fe20003f05270 */
[----:B------:R-:W-:-:S12]  /*eb60*/  BSSY.RECONVERGENT B0, `(.L_x_187) ;  /* 0x0000008000007945 */ /* 0x000fd80003800200 */
[----:B------:R-:W-:Y:S05]  /*eb70*/  @P0 BRA `(.L_x_189) ;  /* 0x0000000000100947 */ /* 0x000fea0003800000 */
[----:B------:R-:W-:-:S04]  /*eb80*/  ISETP.NE.U32.AND P0, PT, RZ, UR4, PT ;  /* 0x00000004ff007c0c */ /* 0x000fc8000bf05070 */
[----:B------:R-:W-:-:S13]  /*eb90*/  ISETP.NE.AND.EX P0, PT, RZ, UR5, PT, P0 ;  /* 0x00000005ff007c0c */ /* 0x000fda000bf05300 */
[----:B------:R-:W-:Y:S05]  /*eba0*/  @!P0 EXIT ;  /* 0x000000000000894d */ /* 0x000fea0003800000 */
[----:B------:R-:W-:Y:S05]  /*ebb0*/  BRA `(.L_x_190) ;  /* 0x0000000000087947 */ /* 0x000fea0003800000 */
.L_x_189:
[----:B------:R-:W-:-:S13]  /*ebc0*/  FSETP.NEU.AND P0, PT, R53, RZ, PT ;  /* 0x000000ff3500720b */ /* 0x000fda0003f0d000 */
[----:B------:R-:W-:Y:S05]  /*ebd0*/  @!P0 EXIT ;  /* 0x000000000000894d */ /* 0x000fea0003800000 */
.L_x_190:
[----:B------:R-:W-:Y:S05]  /*ebe0*/  BSYNC.RECONVERGENT B0 ;  /* 0x0000000000007941 */ /* 0x000fea0003800200 */
.L_x_187:
[----:B------:R-:W-:Y:S01]  /*ebf0*/  ULEA UR6, UR37, UR36, 0x3 ;  /* 0x0000002425067291 */ /* 0x000fe2000f8e18ff */
[----:B------:R-:W-:-:S04]  /*ec00*/  DEPBAR.LE SB0, 0x0 ;  /* 0x000080000000791a */ /* 0x000fc80000000000 */
[----:B------:R-:W-:-:S04]  /*ec10*/  UIADD3 UR6, UPT, UPT, UR6, 0x50, URZ ;  /* 0x0000005006067890 */ /* 0x000fc8000fffe0ff */
[----:B------:R-:W-:-:S09]  /*ec20*/  UPRMT UR6, UR63, 0x654, UR6 ;  /* 0x000006543f067896 */ /* 0x000fd20008000006 */
[----:B------:R-:W-:Y:S01]  /*ec30*/  SYNCS.ARRIVE.TRANS64.RED.A1T0 RZ, [UR6], RZ ;  /* 0x000000ffffff79a7 */ /* 0x000fe20008100406 */
[----:B------:R-:W-:Y:S05]  /*ec40*/  EXIT ;  /* 0x000000000000794d */ /* 0x000fea0003800000 */
.L_x_24:
[----:B----4-:R4:W1:Y:S02]  /*ec50*/  SYNCS.PHASECHK.TRANS64.TRYWAIT P0, [R2+URZ+0xd0], R3 ;  /* 0x0000d003020075a7 */ /* 0x01086400080011ff */
[----:B-1----:R-:W-:Y:S05]  /*ec60*/  @!P0 NANOSLEEP.SYNCS 0x989680 ;  /* 0x009896800000895d */ /* 0x002fea0003900000 */
[----:B------:R-:W1:Y:S02]  /*ec70*/  @!P0 SYNCS.PHASECHK.TRANS64 P0, [R2+URZ+0xd0], R3 ;  /* 0x0000d003020085a7 */ /* 0x000e6400080010ff */
[----:B-1----:R-:W-:Y:S05]  /*ec80*/  @!P0 BRA `(.L_x_24) ;  /* 0xfffffffc00f08947 */ /* 0x002fea000383ffff */
[----:B------:R-:W-:Y:S05]  /*ec90*/  BRA `(.L_x_191) ;  /* 0xffffff2c00a47947 */ /* 0x000fea000383ffff */
.L_x_27:
[----:B---3--:R-:W-:-:S07]  /*eca0*/  MOV R2, UR49 ;  /* 0x0000003100027c02 */ /* 0x008fce0008000f00 */
.L_x_192:
[----:B---3--:R3:W4:Y:S02]  /*ecb0*/  SYNCS.PHASECHK.TRANS64.TRYWAIT P0, [R2+URZ+0x18], R4 ;  /* 0x00001804020075a7 */ /* 0x00872400080011ff */
[----:B----4-:R-:W-:Y:S05]  /*ecc0*/  @!P0 NANOSLEEP.SYNCS 0x989680 ;  /* 0x009896800000895d */ /* 0x010fea0003900000 */
[----:B------:R-:W4:Y:S02]  /*ecd0*/  @!P0 SYNCS.PHASECHK.TRANS64 P0, [R2+URZ+0x18], R4 ;  /* 0x00001804020085a7 */ /* 0x000f2400080010ff */
[----:B----4-:R-:W-:Y:S05]  /*ece0*/  @!P0 BRA `(.L_x_192) ;  /* 0xfffffffc00f08947 */ /* 0x010fea000383ffff */
[----:B------:R-:W-:Y:S05]  /*ecf0*/  BRA `(.L_x_26) ;  /* 0xffffff2c00f47947 */ /* 0x000fea000383ffff */
.L_x_36:
[----:B-1----:R-:W-:-:S07]  /*ed00*/  MOV R2, UR49 ;  /* 0x0000003100027c02 */ /* 0x002fce0008000f00 */
.L_x_193:
[----:B-1----:R1:W3:Y:S02]  /*ed10*/  SYNCS.PHASECHK.TRANS64.TRYWAIT P0, [R2+URZ+0x18], R4 ;  /* 0x00001804020075a7 */ /* 0x0022e400080011ff */
[----:B---3--:R-:W-:Y:S05]  /*ed20*/  @!P0 NANOSLEEP.SYNCS 0x989680 ;  /* 0x009896800000895d */ /* 0x008fea0003900000 */
[----:B------:R-:W3:Y:S02]  /*ed30*/  @!P0 SYNCS.PHASECHK.TRANS64 P0, [R2+URZ+0x18], R4 ;  /* 0x00001804020085a7 */ /* 0x000ee400080010ff */
[----:B---3--:R-:W-:Y:S05]  /*ed40*/  @!P0 BRA `(.L_x_193) ;  /* 0xfffffffc00f08947 */ /* 0x008fea000383ffff */
[----:B------:R-:W-:Y:S05]  /*ed50*/  BRA `(.L_x_35) ;  /* 0xffffff34004c7947 */ /* 0x000fea000383ffff */
.L_x_43:
[----:B-1----:R1:W3:Y:S02]  /*ed60*/  SYNCS.PHASECHK.TRANS64.TRYWAIT P0, [R2+URZ+0x80], R3 ;  /* 0x00008003020075a7 */ /* 0x0022e400080011ff */
[----:B---3--:R-:W-:Y:S05]  /*ed70*/  @!P0 NANOSLEEP.SYNCS 0x989680 ;  /* 0x009896800000895d */ /* 0x008fea0003900000 */
[----:B------:R-:W3:Y:S02]  /*ed80*/  @!P0 SYNCS.PHASECHK.TRANS64 P0, [R2+URZ+0x80], R3 ;  /* 0x00008003020085a7 */ /* 0x000ee400080010ff */
[----:B---3--:R-:W-:Y:S05]  /*ed90*/  @!P0 BRA `(.L_x_43) ;  /* 0xfffffffc00f08947 */ /* 0x008fea000383ffff */
[----:B------:R-:W-:Y:S05]  /*eda0*/  BRA `(.L_x_194) ;  /* 0xffffff3800847947 */ /* 0x000fea000383ffff */
.L_x_47:
[----:B------:R-:W-:-:S07]  /*edb0*/  MOV R0, UR4 ;  /* 0x0000000400007c02 */ /* 0x000fce0008000f00 */
.L_x_195:
[----:B-1----:R1:W2:Y:S02]  /*edc0*/  SYNCS.PHASECHK.TRANS64.TRYWAIT P0, [R0+URZ], R2 ;  /* 0x00000002000075a7 */ /* 0x0022a400080011ff */
[----:B--2---:R-:W-:Y:S05]  /*edd0*/  @!P0 NANOSLEEP.SYNCS 0x989680 ;  /* 0x009896800000895d */ /* 0x004fea0003900000 */
[----:B------:R-:W2:Y:S02]  /*ede0*/  @!P0 SYNCS.PHASECHK.TRANS64 P0, [R0+URZ], R2 ;  /* 0x00000002000085a7 */ /* 0x000ea400080010ff */
[----:B--2---:R-:W-:Y:S05]  /*edf0*/  @!P0 BRA `(.L_x_195) ;  /* 0xfffffffc00f08947 */ /* 0x004fea000383ffff */
[----:B------:R-:W-:Y:S05]  /*ee00*/  BRA `(.L_x_196) ;  /* 0xffffff4000047947 */ /* 0x000fea000383ffff */
.L_x_48:
[----:B------:R-:W-:-:S07]  /*ee10*/  MOV R0, UR5 ;  /* 0x0000000500007c02 */ /* 0x000fce0008000f00 */
.L_x_197:
[----:B-1----:R1:W2:Y:S02]  /*ee20*/  SYNCS.PHASECHK.TRANS64.TRYWAIT P0, [R0+URZ], R2 ;  /* 0x00000002000075a7 */ /* 0x0022a400080011ff */
[----:B--2---:R-:W-:Y:S05]  /*ee30*/  @!P0 NANOSLEEP.SYNCS 0x989680 ;  /* 0x009896800000895d */ /* 0x004fea0003900000 */
[----:B------:R-:W2:Y:S02]  /*ee40*/  @!P0 SYNCS.PHASECHK.TRANS64 P0, [R0+URZ], R2 ;  /* 0x00000002000085a7 */ /* 0x000ea400080010ff */
[----:B--2---:R-:W-:Y:S05]  /*ee50*/  @!P0 BRA `(.L_x_197) ;  /* 0xfffffffc00f08947 */ /* 0x004fea000383ffff */
[----:B------:R-:W-:Y:S05]  /*ee60*/  BRA `(.L_x_198) ;  /* 0xffffff4000107947 */ /* 0x000fea000383ffff */
.L_x_51:
[----:B---3--:R3:W4:Y:S02]  /*ee70*/  SYNCS.PHASECHK.TRANS64.TRYWAIT P0, [R0+URZ+0xc0], R4 ;  /* 0x0000c004000075a7 */ /* 0x00872400080011ff */
[----:B----4-:R-:W-:Y:S05]  /*ee80*/  @!P0 NANOSLEEP.SYNCS 0x989680 ;  /* 0x009896800000895d */ /* 0x010fea0003900000 */
[----:B------:R-:W4:Y:S02]  /*ee90*/  @!P0 SYNCS.PHASECHK.TRANS64 P0, [R0+URZ+0xc0], R4 ;  /* 0x0000c004000085a7 */ /* 0x000f2400080010ff */
[----:B----4-:R-:W-:Y:S05]  /*eea0*/  @!P0 BRA `(.L_x_51) ;  /* 0xfffffffc00f08947 */ /* 0x010fea000383ffff */
[----:B------:R-:W-:Y:S05]  /*eeb0*/  BRA `(.L_x_199) ;  /* 0xffffff40006c7947 */ /* 0x000fea000383ffff */
.L_x_52:
[----:B------:R-:W-:-:S07]  /*eec0*/  MOV R0, UR4 ;  /* 0x0000000400007c02 */ /* 0x000fce0008000f00 */
.L_x_200:
[----:B---3--:R3:W4:Y:S02]  /*eed0*/  SYNCS.PHASECHK.TRANS64.TRYWAIT P0, [R0+URZ+0x90], R5 ;  /* 0x00009005000075a7 */ /* 0x00872400080011ff */
[----:B----4-:R-:W-:Y:S05]  /*eee0*/  @!P0 NANOSLEEP.SYNCS 0x989680 ;  /* 0x009896800000895d */ /* 0x010fea0003900000 */
[----:B------:R-:W4:Y:S02]  /*eef0*/  @!P0 SYNCS.PHASECHK.TRANS64 P0, [R0+URZ+0x90], R5 ;  /* 0x00009005000085a7 */ /* 0x000f2400080010ff */
[----:B----4-:R-:W-:Y:S05]  /*ef00*/  @!P0 BRA `(.L_x_200) ;  /* 0xfffffffc00f08947 */ /* 0x010fea000383ffff */
[----:B------:R-:W-:Y:S05]  /*ef10*/  BRA `(.L_x_201) ;  /* 0xffffff40007c7947 */ /* 0x000fea000383ffff */
.L_x_53:
[----:B---3--:R3:W4:Y:S02]  /*ef20*/  SYNCS.PHASECHK.TRANS64.TRYWAIT P1, [R0+URZ+0x80], R4 ;  /* 0x00008004000075a7 */ /* 0x00872400080211ff */
[----:B----4-:R-:W-:Y:S05]  /*ef30*/  @!P1 NANOSLEEP.SYNCS 0x989680 ;  /* 0x009896800000995d */ /* 0x010fea0003900000 */
[----:B------:R-:W4:Y:S02]  /*ef40*/  @!P1 SYNCS.PHASECHK.TRANS64 P1, [R0+URZ+0x80], R4 ;  /* 0x00008004000095a7 */ /* 0x000f2400080210ff */
[----:B----4-:R-:W-:Y:S05]  /*ef50*/  @!P1 BRA `(.L_x_53) ;  /* 0xfffffffc00f09947 */ /* 0x010fea000383ffff */
[----:B------:R-:W-:Y:S05]  /*ef60*/  BRA `(.L_x_202) ;  /* 0xffffff4000ac7947 */ /* 0x000fea000383ffff */
.L_x_56:
[----:B------:R-:W-:-:S07]  /*ef70*/  MOV R0, UR4 ;  /* 0x0000000400007c02 */ /* 0x000fce0008000f00 */
.L_x_203:
[----:B---3--:R3:W4:Y:S02]  /*ef80*/  SYNCS.PHASECHK.TRANS64.TRYWAIT P0, [R0+URZ+0x90], R2 ;  /* 0x00009002000075a7 */ /* 0x00872400080011ff */
[----:B----4-:R-:W-:Y:S05]  /*ef90*/  @!P0 NANOSLEEP.SYNCS 0x989680 ;  /* 0x009896800000895d */ /* 0x010fea0003900000 */
[----:B------:R-:W4:Y:S02]  /*efa0*/  @!P0 SYNCS.PHASECHK.TRANS64 P0, [R0+URZ+0x90], R2 ;  /* 0x00009002000085a7 */ /* 0x000f2400080010ff */
[----:B----4-:R-:W-:Y:S05]  /*efb0*/  @!P0 BRA `(.L_x_203) ;  /* 0xfffffffc00f08947 */ /* 0x010fea000383ffff */
[----:B------:R-:W-:Y:S05]  /*efc0*/  BRA `(.L_x_55) ;  /* 0xffffff4400007947 */ /* 0x000fea000383ffff */
.L_x_63:
[----:B-1----:R1:W2:Y:S02]  /*efd0*/  SYNCS.PHASECHK.TRANS64.TRYWAIT P1, [R0+URZ+0x80], R2 ;  /* 0x00008002000075a7 */ /* 0x0022a400080211ff */
[----:B--2---:R-:W-:Y:S05]  /*efe0*/  @!P1 NANOSLEEP.SYNCS 0x989680 ;  /* 0x009896800000995d */ /* 0x004fea0003900000 */
[----:B------:R-:W2:Y:S02]  /*eff0*/  @!P1 SYNCS.PHASECHK.TRANS64 P1, [R0+URZ+0x80], R2 ;  /* 0x00008002000095a7 */ /* 0x000ea400080210ff */
[----:B--2---:R-:W-:Y:S05]  /*f000*/  @!P1 BRA `(.L_x_63) ;  /* 0xfffffffc00f09947 */ /* 0x004fea000383ffff */
[----:B------:R-:W-:Y:S05]  /*f010*/  BRA `(.L_x_204) ;  /* 0xffffff4c00c87947 */ /* 0x000fea000383ffff */
.L_x_64:
[----:B------:R-:W-:-:S13]  /*f020*/  R2UR UR4, R13 ;  /* 0x000000000d0472ca */ /* 0x000fda00000e0000 */
[----:B------:R-:W-:-:S07]  /*f030*/  MOV R2, UR4 ;  /* 0x0000000400027c02 */ /* 0x000fce0008000f00 */
.L_x_205:
[----:B-1----:R1:W2:Y:S02]  /*f040*/  SYNCS.PHASECHK.TRANS64.TRYWAIT P0, [R2+URZ+0xb0], R0 ;  /* 0x0000b000020075a7 */ /* 0x0022a400080011ff */
[----:B--2---:R-:W-:Y:S05]  /*f050*/  @!P0 NANOSLEEP.SYNCS 0x989680 ;  /* 0x009896800000895d */ /* 0x004fea0003900000 */
[----:B------:R-:W2:Y:S02]  /*f060*/  @!P0 SYNCS.PHASECHK.TRANS64 P0, [R2+URZ+0xb0], R0 ;  /* 0x0000b000020085a7 */ /* 0x000ea400080010ff */
[----:B--2---:R-:W-:Y:S05]  /*f070*/  @!P0 BRA `(.L_x_205) ;  /* 0xfffffffc00f08947 */ /* 0x004fea000383ffff */
[----:B------:R-:W-:Y:S05]  /*f080*/  BRA `(.L_x_206) ;  /* 0xffffff5000047947 */ /* 0x000fea000383ffff */
.L_x_67:
[----:B------:R-:W-:Y:S07]  /*f090*/  MOV R0, UR7 ;  /* 0x0000000700007c02 */ /* 0x000fee0008000f00 */
.L_x_207:
[----:B-1----:R1:W2:Y:S02]  /*f0a0*/  SYNCS.PHASECHK.TRANS64.TRYWAIT P0, [R0+URZ], R2 ;  /* 0x00000002000075a7 */ /* 0x0022a400080011ff */
[----:B--2---:R-:W-:Y:S05]  /*f0b0*/  @!P0 NANOSLEEP.SYNCS 0x989680 ;  /* 0x009896800000895d */ /* 0x004fea0003900000 */
[----:B------:R-:W2:Y:S02]  /*f0c0*/  @!P0 SYNCS.PHASECHK.TRANS64 P0, [R0+URZ], R2 ;  /* 0x00000002000085a7 */ /* 0x000ea400080010ff */
[----:B--2---:R-:W-:Y:S05]  /*f0d0*/  @!P0 BRA `(.L_x_207) ;  /* 0xfffffffc00f08947 */ /* 0x004fea000383ffff */
[----:B------:R-:W-:Y:S05]  /*f0e0*/  BRA `(.L_x_66) ;  /* 0xffffff5000207947 */ /* 0x000fea000383ffff */
.L_x_70:
[----:B------:R-:W-:-:S07]  /*f0f0*/  MOV R0, UR4 ;  /* 0x0000000400007c02 */ /* 0x000fce0008000f00 */
.L_x_208:
[----:B-1----:R1:W2:Y:S02]  /*f100*/  SYNCS.PHASECHK.TRANS64.TRYWAIT P0, [R0+URZ], R2 ;  /* 0x00000002000075a7 */ /* 0x0022a400080011ff */
[----:B--2---:R-:W-:Y:S05]  /*f110*/  @!P0 NANOSLEEP.SYNCS 0x989680 ;  /* 0x009896800000895d */ /* 0x004fea0003900000 */
[----:B------:R-:W2:Y:S02]  /*f120*/  @!P0 SYNCS.PHASECHK.TRANS64 P0, [R0+URZ], R2 ;  /* 0x00000002000085a7 */ /* 0x000ea400080010ff */
[----:B--2---:R-:W-:Y:S05]  /*f130*/  @!P0 BRA `(.L_x_208) ;  /* 0xfffffffc00f08947 */ /* 0x004fea000383ffff */
[----:B------:R-:W-:Y:S05]  /*f140*/  BRA `(.L_x_209) ;  /* 0xffffff5400bc7947 */ /* 0x000fea000383ffff */
.L_x_71:
[----:B------:R-:W-:-:S07]  /*f150*/  MOV R0, UR4 ;  /* 0x0000000400007c02 */ /* 0x000fce0008000f00 */
.L_x_210:
[----:B-1----:R1:W2:Y:S02]  /*f160*/  SYNCS.PHASECHK.TRANS64.TRYWAIT P0, [R0+URZ], R2 ;  /* 0x00000002000075a7 */ /* 0x0022a400080011ff */
[----:B--2---:R-:W-:Y:S05]  /*f170*/  @!P0 NANOSLEEP.SYNCS 0x989680 ;  /* 0x009896800000895d */ /* 0x004fea0003900000 */
[----:B------:R-:W2:Y:S02]  /*f180*/  @!P0 SYNCS.PHASECHK.TRANS64 P0, [R0+URZ], R2 ;  /* 0x00000002000085a7 */ /* 0x000ea400080010ff */
[----:B--2---:R-:W-:Y:S05]  /*f190*/  @!P0 BRA `(.L_x_210) ;  /* 0xfffffffc00f08947 */ /* 0x004fea000383ffff */
[----:B------:R-:W-:Y:S05]  /*f1a0*/  BRA `(.L_x_211) ;  /* 0xffffff5400cc7947 */ /* 0x000fea000383ffff */
.L_x_76:
[----:B---3--:R3:W4:Y:S02]  /*f1b0*/  SYNCS.PHASECHK.TRANS64.TRYWAIT P0, [R0+URZ+0x80], R2 ;  /* 0x00008002000075a7 */ /* 0x00872400080011ff */
[----:B----4-:R-:W-:Y:S05]  /*f1c0*/  @!P0 NANOSLEEP.SYNCS 0x989680 ;  /* 0x009896800000895d */ /* 0x010fea0003900000 */
[----:B------:R-:W4:Y:S02]  /*f1d0*/  @!P0 SYNCS.PHASECHK.TRANS64 P0, [R0+URZ+0x80], R2 ;  /* 0x00008002000085a7 */ /* 0x000f2400080010ff */
[----:B----4-:R-:W-:Y:S05]  /*f1e0*/  @!P0 BRA `(.L_x_76) ;  /* 0xfffffffc00f08947 */ /* 0x010fea000383ffff */
[----:B------:R-:W-:Y:S05]  /*f1f0*/  BRA `(.L_x_212) ;  /* 0xffffff5800bc7947 */ /* 0x000fea000383ffff */
.L_x_79:
[----:B------:R-:W-:Y:S07]  /*f200*/  MOV R0, UR4 ;  /* 0x0000000400007c02 */ /* 0x000fee0008000f00 */
.L_x_213:
[----:B-1----:R1:W3:Y:S02]  /*f210*/  SYNCS.PHASECHK.TRANS64.TRYWAIT P0, [R0+URZ+0x78], R2 ;  /* 0x00007802000075a7 */ /* 0x0022e400080011ff */
[----:B---3--:R-:W-:Y:S05]  /*f220*/  @!P0 NANOSLEEP.SYNCS 0x989680 ;  /* 0x009896800000895d */ /* 0x008fea0003900000 */
[----:B------:R-:W3:Y:S02]  /*f230*/  @!P0 SYNCS.PHASECHK.TRANS64 P0, [R0+URZ+0x78], R2 ;  /* 0x00007802000085a7 */ /* 0x000ee400080010ff */
[----:B---3--:R-:W-:Y:S05]  /*f240*/  @!P0 BRA `(.L_x_213) ;  /* 0xfffffffc00f08947 */ /* 0x008fea000383ffff */
[----:B------:R-:W-:Y:S05]  /*f250*/  BRA `(.L_x_78) ;  /* 0xffffff5c00bc7947 */ /* 0x000fea000383ffff */
.L_x_82:
[----:B------:R-:W-:Y:S07]  /*f260*/  MOV R0, UR4 ;  /* 0x0000000400007c02 */ /* 0x000fee0008000f00 */
.L_x_214:
[----:B-1----:R1:W3:Y:S02]  /*f270*/  SYNCS.PHASECHK.TRANS64.TRYWAIT P0, [R0+URZ+0x50], R28 ;  /* 0x0000501c000075a7 */ /* 0x0022e400080011ff */
[----:B---3--:R-:W-:Y:S05]  /*f280*/  @!P0 NANOSLEEP.SYNCS 0x989680 ;  /* 0x009896800000895d */ /* 0x008fea0003900000 */
[----:B------:R-:W3:Y:S02]  /*f290*/  @!P0 SYNCS.PHASECHK.TRANS64 P0, [R0+URZ+0x50], R28 ;  /* 0x0000501c000085a7 */ /* 0x000ee400080010ff */
[----:B---3--:R-:W-:Y:S05]  /*f2a0*/  @!P0 BRA `(.L_x_214) ;  /* 0xfffffffc00f08947 */ /* 0x008fea000383ffff */
[----:B------:R-:W-:Y:S05]  /*f2b0*/  BRA `(.L_x_215) ;  /* 0xffffff6000147947 */ /* 0x000fea000383ffff */
.L_x_83:
[----:B------:R-:W-:Y:S07]  /*f2c0*/  MOV R0, UR4 ;  /* 0x0000000400007c02 */ /* 0x000fee0008000f00 */
.L_x_216:
[----:B-1----:R1:W2:Y:S02]  /*f2d0*/  SYNCS.PHASECHK.TRANS64.TRYWAIT P0, [R0+URZ+0x58], R28 ;  /* 0x0000581c000075a7 */ /* 0x0022a400080011ff */
[----:B--2---:R-:W-:Y:S05]  /*f2e0*/  @!P0 NANOSLEEP.SYNCS 0x989680 ;  /* 0x009896800000895d */ /* 0x004fea0003900000 */
[----:B------:R-:W2:Y:S02]  /*f2f0*/  @!P0 SYNCS.PHASECHK.TRANS64 P0, [R0+URZ+0x58], R28 ;  /* 0x0000581c000085a7 */ /* 0x000ea400080010ff */
[----:B--2---:R-:W-:Y:S05]  /*f300*/  @!P0 BRA `(.L_x_216) ;  /* 0xfffffffc00f08947 */ /* 0x004fea000383ffff */
[----:B------:R-:W-:Y:S05]  /*f310*/  BRA `(.L_x_217) ;  /* 0xffffff6000687947 */ /* 0x000fea000383ffff */
.L_x_84:
[----:B------:R-:W-:Y:S07]  /*f320*/  MOV R0, UR4 ;  /* 0x0000000400007c02 */ /* 0x000fee0008000f00 */
.L_x_218:
[----:B-1----:R1:W2:Y:S02]  /*f330*/  SYNCS.PHASECHK.TRANS64.TRYWAIT P0, [R0+URZ+0x60], R28 ;  /* 0x0000601c000075a7 */ /* 0x0022a400080011ff */
[----:B--2---:R-:W-:Y:S05]  /*f340*/  @!P0 NANOSLEEP.SYNCS 0x989680 ;  /* 0x009896800000895d */ /* 0x004fea0003900000 */
[----:B------:R-:W2:Y:S02]  /*f350*/  @!P0 SYNCS.PHASECHK.TRANS64 P0, [R0+URZ+0x60], R28 ;  /* 0x0000601c000085a7 */ /* 0x000ea400080010ff */
[----:B--2---:R-:W-:Y:S05]  /*f360*/  @!P0 BRA `(.L_x_218) ;  /* 0xfffffffc00f08947 */ /* 0x004fea000383ffff */
[----:B------:R-:W-:Y:S05]  /*f370*/  BRA `(.L_x_219) ;  /* 0xffffff6000c87947 */ /* 0x000fea000383ffff */
.L_x_85:
[----:B------:R-:W-:Y:S07]  /*f380*/  MOV R0, UR4 ;  /* 0x0000000400007c02 */ /* 0x000fee0008000f00 */
.L_x_220:
[----:B-1----:R1:W2:Y:S02]  /*f390*/  SYNCS.PHASECHK.TRANS64.TRYWAIT P0, [R0+URZ+0x68], R28 ;  /* 0x0000681c000075a7 */ /* 0x0022a400080011ff */
[----:B--2---:R-:W-:Y:S05]  /*f3a0*/  @!P0 NANOSLEEP.SYNCS 0x989680 ;  /* 0x009896800000895d */ /* 0x004fea0003900000 */
[----:B------:R-:W2:Y:S02]  /*f3b0*/  @!P0 SYNCS.PHASECHK.TRANS64 P0, [R0+URZ+0x68], R28 ;  /* 0x0000681c000085a7 */ /* 0x000ea400080010ff */
[----:B--2---:R-:W-:Y:S05]  /*f3c0*/  @!P0 BRA `(.L_x_220) ;  /* 0xfffffffc00f08947 */ /* 0x004fea000383ffff */
[----:B------:R-:W-:Y:S05]  /*f3d0*/  BRA `(.L_x_221) ;  /* 0xffffff6400287947 */ /* 0x000fea000383ffff */
.L_x_86:
[----:B------:R-:W-:Y:S07]  /*f3e0*/  MOV R0, UR4 ;  /* 0x0000000400007c02 */ /* 0x000fee0008000f00 */
.L_x_222:
[----:B-1----:R1:W2:Y:S02]  /*f3f0*/  SYNCS.PHASECHK.TRANS64.TRYWAIT P0, [R0+URZ+0x50], R34 ;  /* 0x00005022000075a7 */ /* 0x0022a400080011ff */
[----:B--2---:R-:W-:Y:S05]  /*f400*/  @!P0 NANOSLEEP.SYNCS 0x989680 ;  /* 0x009896800000895d */ /* 0x004fea0003900000 */
[----:B------:R-:W2:Y:S02]  /*f410*/  @!P0 SYNCS.PHASECHK.TRANS64 P0, [R0+URZ+0x50], R34 ;  /* 0x00005022000085a7 */ /* 0x000ea400080010ff */
[----:B--2---:R-:W-:Y:S05]  /*f420*/  @!P0 BRA `(.L_x_222) ;  /* 0xfffffffc00f08947 */ /* 0x004fea000383ffff */
[----:B------:R-:W-:Y:S05]  /*f430*/  BRA `(.L_x_223) ;  /* 0xffffff64008c7947 */ /* 0x000fea000383ffff */
.L_x_87:
[----:B------:R-:W-:Y:S07]  /*f440*/  MOV R0, UR4 ;  /* 0x0000000400007c02 */ /* 0x000fee0008000f00 */
.L_x_224:
[----:B-1----:R1:W2:Y:S02]  /*f450*/  SYNCS.PHASECHK.TRANS64.TRYWAIT P0, [R0+URZ+0x58], R34 ;  /* 0x00005822000075a7 */ /* 0x0022a400080011ff */
[----:B--2---:R-:W-:Y:S05]  /*f460*/  @!P0 NANOSLEEP.SYNCS 0x989680 ;  /* 0x009896800000895d */ /* 0x004fea0003900000 */
[----:B------:R-:W2:Y:S02]  /*f470*/  @!P0 SYNCS.PHASECHK.TRANS64 P0, [R0+URZ+0x58], R34 ;  /* 0x00005822000085a7 */ /* 0x000ea400080010ff */
[----:B--2---:R-:W-:Y:S05]  /*f480*/  @!P0 BRA `(.L_x_224) ;  /* 0xfffffffc00f08947 */ /* 0x004fea000383ffff */
[----:B------:R-:W-:Y:S05]  /*f490*/  BRA `(.L_x_225) ;  /* 0xffffff6400ec7947 */ /* 0x000fea000383ffff */
.L_x_88:
[----:B------:R-:W-:Y:S07]  /*f4a0*/  MOV R0, UR4 ;  /* 0x0000000400007c02 */ /* 0x000fee0008000f00 */
.L_x_226:
[----:B-1----:R1:W2:Y:S02]  /*f4b0*/  SYNCS.PHASECHK.TRANS64.TRYWAIT P0, [R0+URZ+0x60], R34 ;  /* 0x00006022000075a7 */ /* 0x0022a400080011ff */
[----:B--2---:R-:W-:Y:S05]  /*f4c0*/  @!P0 NANOSLEEP.SYNCS 0x989680 ;  /* 0x009896800000895d */ /* 0x004fea0003900000 */
[----:B------:R-:W2:Y:S02]  /*f4d0*/  @!P0 SYNCS.PHASECHK.TRANS64 P0, [R0+URZ+0x60], R34 ;  /* 0x00006022000085a7 */ /* 0x000ea400080010ff */
[----:B--2---:R-:W-:Y:S05]  /*f4e0*/  @!P0 BRA `(.L_x_226) ;  /* 0xfffffffc00f08947 */ /* 0x004fea000383ffff */
[----:B------:R-:W-:Y:S05]  /*f4f0*/  BRA `(.L_x_227) ;  /* 0xffffff6800487947 */ /* 0x000fea000383ffff */
.L_x_89:
[----:B------:R-:W-:Y:S07]  /*f500*/  MOV R0, UR4 ;  /* 0x0000000400007c02 */ /* 0x000fee0008000f00 */
.L_x_228:
[----:B-1----:R1:W2:Y:S02]  /*f510*/  SYNCS.PHASECHK.TRANS64.TRYWAIT P0, [R0+URZ+0x68], R34 ;  /* 0x00006822000075a7 */ /* 0x0022a400080011ff */
[----:B--2---:R-:W-:Y:S05]  /*f520*/  @!P0 NANOSLEEP.SYNCS 0x989680 ;  /* 0x009896800000895d */ /* 0x004fea0003900000 */
[----:B------:R-:W2:Y:S02]  /*f530*/  @!P0 SYNCS.PHASECHK.TRANS64 P0, [R0+URZ+0x68], R34 ;  /* 0x00006822000085a7 */ /* 0x000ea400080010ff */
[----:B--2---:R-:W-:Y:S05]  /*f540*/  @!P0 BRA `(.L_x_228) ;  /* 0xfffffffc00f08947 */ /* 0x004fea000383ffff */
[----:B------:R-:W-:Y:S05]  /*f550*/  BRA `(.L_x_229) ;  /* 0xffffff6800e87947 */ /* 0x000fea000383ffff */
.L_x_91:
[----:B------:R-:W-:-:S07]  /*f560*/  MOV R0, UR4 ;  /* 0x0000000400007c02 */ /* 0x000fce0008000f00 */
.L_x_230:
[----:B-1----:R1:W2:Y:S02]  /*f570*/  SYNCS.PHASECHK.TRANS64.TRYWAIT P0, [R0+URZ+0x50], R28 ;  /* 0x0000501c000075a7 */ /* 0x0022a400080011ff */
[----:B--2---:R-:W-:Y:S05]  /*f580*/  @!P0 NANOSLEEP.SYNCS 0x989680 ;  /* 0x009896800000895d */ /* 0x004fea0003900000 */
[----:B------:R-:W2:Y:S02]  /*f590*/  @!P0 SYNCS.PHASECHK.TRANS64 P0, [R0+URZ+0x50], R28 ;  /* 0x0000501c000085a7 */ /* 0x000ea400080010ff */
[----:B--2---:R-:W-:Y:S05]  /*f5a0*/  @!P0 BRA `(.L_x_230) ;  /* 0xfffffffc00f08947 */ /* 0x004fea000383ffff */
[----:B------:R-:W-:Y:S05]  /*f5b0*/  BRA `(.L_x_231) ;  /* 0xffffff6c00787947 */ /* 0x000fea000383ffff */
.L_x_92:
[----:B-1----:R-:W-:-:S07]  /*f5c0*/  MOV R0, UR4 ;  /* 0x0000000400007c02 */ /* 0x002fce0008000f00 */
.L_x_232:
[----:B-1----:R1:W2:Y:S02]  /*f5d0*/  SYNCS.PHASECHK.TRANS64.TRYWAIT P0, [R0+URZ+0x58], R28 ;  /* 0x0000581c000075a7 */ /* 0x0022a400080011ff */
[----:B--2---:R-:W-:Y:S05]  /*f5e0*/  @!P0 NANOSLEEP.SYNCS 0x989680 ;  /* 0x009896800000895d */ /* 0x004fea0003900000 */
[----:B------:R-:W2:Y:S02]  /*f5f0*/  @!P0 SYNCS.PHASECHK.TRANS64 P0, [R0+URZ+0x58], R28 ;  /* 0x0000581c000085a7 */ /* 0x000ea400080010ff */
[----:B--2---:R-:W-:Y:S05]  /*f600*/  @!P0 BRA `(.L_x_232) ;  /* 0xfffffffc00f08947 */ /* 0x004fea000383ffff */
[----:B------:R-:W-:Y:S05]  /*f610*/  BRA `(.L_x_233) ;  /* 0xffffff6c00687947 */ /* 0x000fea000383ffff */
.L_x_93:
[----:B------:R-:W-:-:S07]  /*f620*/  MOV R2, UR4 ;  /* 0x0000000400027c02 */ /* 0x000fce0008000f00 */
.L_x_234:
[----:B-1----:R1:W2:Y:S02]  /*f630*/  SYNCS.PHASECHK.TRANS64.TRYWAIT P0, [R2+URZ+0x60], R28 ;  /* 0x0000601c020075a7 */ /* 0x0022a400080011ff */
[----:B--2---:R-:W-:Y:S05]  /*f640*/  @!P0 NANOSLEEP.SYNCS 0x989680 ;  /* 0x009896800000895d */ /* 0x004fea0003900000 */
[----:B------:R-:W2:Y:S02]  /*f650*/  @!P0 SYNCS.PHASECHK.TRANS64 P0, [R2+URZ+0x60], R28 ;  /* 0x0000601c020085a7 */ /* 0x000ea400080010ff */
[----:B--2---:R-:W-:Y:S05]  /*f660*/  @!P0 BRA `(.L_x_234) ;  /* 0xfffffffc00f08947 */ /* 0x004fea000383ffff */
[----:B------:R-:W-:Y:S05]  /*f670*/  BRA `(.L_x_235) ;  /* 0xffffff6c005c7947 */ /* 0x000fea000383ffff */
.L_x_95:
[----:B--2---:R2:W3:Y:S02]  /*f680*/  SYNCS.PHASECHK.TRANS64.TRYWAIT P0, [R0+URZ+0x80], R2 ;  /* 0x00008002000075a7 */ /* 0x0044e400080011ff */
[----:B---3--:R-:W-:Y:S05]  /*f690*/  @!P0 NANOSLEEP.SYNCS 0x989680 ;  /* 0x009896800000895d */ /* 0x008fea0003900000 */
[----:B------:R-:W3:Y:S02]  /*f6a0*/  @!P0 SYNCS.PHASECHK.TRANS64 P0, [R0+URZ+0x80], R2 ;  /* 0x00008002000085a7 */ /* 0x000ee400080010ff */
[----:B---3--:R-:W-:Y:S05]  /*f6b0*/  @!P0 BRA `(.L_x_95) ;  /* 0xfffffffc00f08947 */ /* 0x008fea000383ffff */
[----:B------:R-:W-:Y:S05]  /*f6c0*/  BRA `(.L_x_236) ;  /* 0xffffff7000207947 */ /* 0x000fea000383ffff */
.L_x_106:
[----:B-1----:R-:W-:Y:S04]  /*f6d0*/  MOV R4, UR36 ;  /* 0x0000002400047c02 */ /* 0x002fe80008000f00 */
[----:B------:R1:W2:Y:S03]  /*f6e0*/  SYNCS.PHASECHK.TRANS64.TRYWAIT P1, [R4+URZ+0x30], R5 ;  /* 0x00003005040075a7 */ /* 0x0002a600080211ff */
[----:B--2---:R-:W-:Y:S05]  /*f6f0*/  @!P1 NANOSLEEP.SYNCS 0x989680 ;  /* 0x009896800000995d */ /* 0x004fea0003900000 */
[----:B------:R-:W2:Y:S02]  /*f700*/  @!P1 SYNCS.PHASECHK.TRANS64 P1, [R4+URZ+0x30], R5 ;  /* 0x00003005040095a7 */ /* 0x000ea400080210ff */
[----:B--2---:R-:W-:Y:S05]  /*f710*/  @!P1 BRA `(.L_x_106) ;  /* 0xfffffffc00ec9947 */ /* 0x004fea000383ffff */
[----:B------:R-:W-:Y:S05]  /*f720*/  BRA `(.L_x_105) ;  /* 0xffffff7c002c7947 */ /* 0x000fea000383ffff */
.L_x_108:
[----:B------:R1:W1:Y:S02]  /*f730*/  SYNCS.PHASECHK.TRANS64.TRYWAIT P0, [R58+URZ+0xa0], R3 ;  /* 0x0000a0033a0075a7 */ /* 0x00026400080011ff */
[----:B-1----:R-:W-:Y:S05]  /*f740*/  @!P0 NANOSLEEP.SYNCS 0x989680 ;  /* 0x009896800000895d */ /* 0x002fea0003900000 */
[----:B------:R-:W1:Y:S02]  /*f750*/  @!P0 SYNCS.PHASECHK.TRANS64 P0, [R58+URZ+0xa0], R3 ;  /* 0x0000a0033a0085a7 */ /* 0x000e6400080010ff */
[----:B-1----:R-:W-:Y:S05]  /*f760*/  @!P0 BRA `(.L_x_108) ;  /* 0xfffffffc00f08947 */ /* 0x002fea000383ffff */
[----:B------:R-:W-:Y:S05]  /*f770*/  BRA `(.L_x_107) ;  /* 0xffffff7c00507947 */ /* 0x000fea000383ffff */
.L_x_119:
[----:B-1----:R1:W3:Y:S02]  /*f780*/  SYNCS.PHASECHK.TRANS64.TRYWAIT P0, [R2+URZ+0x30], R0 ;  /* 0x00003000020075a7 */ /* 0x0022e400080011ff */
[----:B---3--:R-:W-:Y:S05]  /*f790*/  @!P0 NANOSLEEP.SYNCS 0x989680 ;  /* 0x009896800000895d */ /* 0x008fea0003900000 */
[----:B------:R-:W3:Y:S02]  /*f7a0*/  @!P0 SYNCS.PHASECHK.TRANS64 P0, [R2+URZ+0x30], R0 ;  /* 0x00003000020085a7 */ /* 0x000ee400080010ff */
[----:B---3--:R-:W-:Y:S05]  /*f7b0*/  @!P0 BRA `(.L_x_119) ;  /* 0xfffffffc00f08947 */ /* 0x008fea000383ffff */
[----:B------:R-:W-:Y:S05]  /*f7c0*/  BRA `(.L_x_118) ;  /* 0xffffff8800ec7947 */ /* 0x000fea000383ffff */
.L_x_129:
[----:B-1----:R1:W3:Y:S02]  /*f7d0*/  SYNCS.PHASECHK.TRANS64.TRYWAIT P0, [R0+URZ+0x30], R20 ;  /* 0x00003014000075a7 */ /* 0x0022e400080011ff */
[----:B---3--:R-:W-:Y:S05]  /*f7e0*/  @!P0 NANOSLEEP.SYNCS 0x989680 ;  /* 0x009896800000895d */ /* 0x008fea0003900000 */
[----:B------:R-:W3:Y:S02]  /*f7f0*/  @!P0 SYNCS.PHASECHK.TRANS64 P0, [R0+URZ+0x30], R20 ;  /* 0x00003014000085a7 */ /* 0x000ee400080010ff */
[----:B---3--:R-:W-:Y:S05]  /*f800*/  @!P0 BRA `(.L_x_129) ;  /* 0xfffffffc00f08947 */ /* 0x008fea000383ffff */
[----:B------:R-:W-:Y:S05]  /*f810*/  BRA `(.L_x_128) ;  /* 0xffffff9800847947 */ /* 0x000fea000383ffff */
.L_x_139:
[----:B-1----:R1:W3:Y:S02]  /*f820*/  SYNCS.PHASECHK.TRANS64.TRYWAIT P0, [R0+URZ+0x30], R20 ;  /* 0x00003014000075a7 */ /* 0x0022e400080011ff */
[----:B---3--:R-:W-:Y:S05]  /*f830*/  @!P0 NANOSLEEP.SYNCS 0x989680 ;  /* 0x009896800000895d */ /* 0x008fea0003900000 */
[----:B------:R-:W3:Y:S02]  /*f840*/  @!P0 SYNCS.PHASECHK.TRANS64 P0, [R0+URZ+0x30], R20 ;  /* 0x00003014000085a7 */ /* 0x000ee400080010ff */
[----:B---3--:R-:W-:Y:S05]  /*f850*/  @!P0 BRA `(.L_x_139) ;  /* 0xfffffffc00f08947 */ /* 0x008fea000383ffff */
[----:B------:R-:W-:Y:S05]  /*f860*/  BRA `(.L_x_138) ;  /* 0xffffffa800007947 */ /* 0x000fea000383ffff */
.L_x_149:
[----:B-1----:R1:W3:Y:S02]  /*f870*/  SYNCS.PHASECHK.TRANS64.TRYWAIT P0, [R0+URZ+0x30], R20 ;  /* 0x00003014000075a7 */ /* 0x0022e400080011ff */
[----:B---3--:R-:W-:Y:S05]  /*f880*/  @!P0 NANOSLEEP.SYNCS 0x989680 ;  /* 0x009896800000895d */ /* 0x008fea0003900000 */
[----:B------:R-:W3:Y:S02]  /*f890*/  @!P0 SYNCS.PHASECHK.TRANS64 P0, [R0+URZ+0x30], R20 ;  /* 0x00003014000085a7 */ /* 0x000ee400080010ff */
[----:B---3--:R-:W-:Y:S05]  /*f8a0*/  @!P0 BRA `(.L_x_149) ;  /* 0xfffffffc00f08947 */ /* 0x008fea000383ffff */
[----:B------:R-:W-:Y:S05]  /*f8b0*/  BRA `(.L_x_148) ;  /* 0xffffffb400a87947 */ /* 0x000fea000383ffff */
.L_x_159:
[----:B-1----:R1:W2:Y:S02]  /*f8c0*/  SYNCS.PHASECHK.TRANS64.TRYWAIT P0, [R0+URZ+0x30], R20 ;  /* 0x00003014000075a7 */ /* 0x0022a400080011ff */
[----:B--2---:R-:W-:Y:S05]  /*f8d0*/  @!P0 NANOSLEEP.SYNCS 0x989680 ;  /* 0x009896800000895d */ /* 0x004fea0003900000 */
[----:B------:R-:W2:Y:S02]  /*f8e0*/  @!P0 SYNCS.PHASECHK.TRANS64 P0, [R0+URZ+0x30], R20 ;  /* 0x00003014000085a7 */ /* 0x000ea400080010ff */
[----:B--2---:R-:W-:Y:S05]  /*f8f0*/  @!P0 BRA `(.L_x_159) ;  /* 0xfffffffc00f08947 */ /* 0x004fea000383ffff */
[----:B------:R-:W-:Y:S05]  /*f900*/  BRA `(.L_x_158) ;  /* 0xffffffc4003c7947 */ /* 0x000fea000383ffff */
.L_x_169:
[----:B-1----:R1:W2:Y:S02]  /*f910*/  SYNCS.PHASECHK.TRANS64.TRYWAIT P0, [R0+URZ+0x30], R20 ;  /* 0x00003014000075a7 */ /* 0x0022a400080011ff */
[----:B--2---:R-:W-:Y:S05]  /*f920*/  @!P0 NANOSLEEP.SYNCS 0x989680 ;  /* 0x009896800000895d */ /* 0x004fea0003900000 */
[----:B------:R-:W2:Y:S02]  /*f930*/  @!P0 SYNCS.PHASECHK.TRANS64 P0, [R0+URZ+0x30], R20 ;  /* 0x00003014000085a7 */ /* 0x000ea400080010ff */
[----:B--2---:R-:W-:Y:S05]  /*f940*/  @!P0 BRA `(.L_x_169) ;  /* 0xfffffffc00f08947 */ /* 0x004fea000383ffff */
[----:B------:R-:W-:Y:S05]  /*f950*/  BRA `(.L_x_168) ;  /* 0xffffffd000e87947 */ /* 0x000fea000383ffff */
.L_x_179:
[----:B--2---:R2:W3:Y:S02]  /*f960*/  SYNCS.PHASECHK.TRANS64.TRYWAIT P0, [R0+URZ+0x30], R120 ;  /* 0x00003078000075a7 */ /* 0x0044e400080011ff */
[----:B---3--:R-:W-:Y:S05]  /*f970*/  @!P0 NANOSLEEP.SYNCS 0x989680 ;  /* 0x009896800000895d */ /* 0x008fea0003900000 */
[----:B------:R-:W3:Y:S02]  /*f980*/  @!P0 SYNCS.PHASECHK.TRANS64 P0, [R0+URZ+0x30], R120 ;  /* 0x00003078000085a7 */ /* 0x000ee400080010ff */
[----:B---3--:R-:W-:Y:S05]  /*f990*/  @!P0 BRA `(.L_x_179) ;  /* 0xfffffffc00f08947 */ /* 0x008fea000383ffff */
[----:B------:R-:W-:Y:S05]  /*f9a0*/  BRA `(.L_x_178) ;  /* 0xffffffe000747947 */ /* 0x000fea000383ffff */
        .weak           $__internal_0_$__cuda_sm10x_tcgen05_guardrail_trap_col_being_dealloced_not_returned_by_alloc
        .type           $__internal_0_$__cuda_sm10x_tcgen05_guardrail_trap_col_being_dealloced_not_returned_by_alloc,@function
        .size           $__internal_0_$__cuda_sm10x_tcgen05_guardrail_trap_col_being_dealloced_not_returned_by_alloc,($__internal_1_$__cuda_sm10x_tcgen05_guardrail_trap_phase_invalid_during_alloc - $__internal_0_$__cuda_sm10x_tcgen05_guardrail_trap_col_being_dealloced_not_returned_by_alloc)
$__internal_0_$__cuda_sm10x_tcgen05_guardrail_trap_col_being_dealloced_not_returned_by_alloc:
[----:B------:R-:W-:Y:S05]  /*f9b0*/  BPT.TRAP 0x1 ;  /* 0x000000040000795c */ /* 0x000fea0000300000 */
[----:B------:R-:W-:-:S04]  /*f9c0*/  HFMA2 R3, -RZ, RZ, 0, 0 ;  /* 0x00000000ff037431 */ /* 0x000fc800000001ff */
[----:B------:R-:W-:Y:S05]  /*f9d0*/  RET.REL.NODEC R2 `(_ZN7cutlass13device_kernelINS_4gemm6kernel13GemmUniversalIN4cute5tupleIJiiiiEEENS1_10collective13CollectiveMmaINS1_46MainloopSm100TmaUmmaWarpSpecializedBlockScaledILi3ELi2ELi2ENS5_IJNS4_1CILi2EEENSA_ILi4EEENSA_ILi1EEEEEEEENS5_IJNSA_ILi128EEESG_NSA_ILi256EEEEEENS5_IJNS_12float_e4m3_tENS_13float_ue8m0_tEEEENS5_IJNS5_IJlSD_lEEENS4_6LayoutINS5_IJNS5_IJNS5_IJNSA_ILi32EEESC_EEEiEEESQ_NS5_IJSD_iEEEEEENS5_IJNS5_IJNS5_IJNSA_ILi16EEESC_EEEiEEENS5_IJNS5_IJNSA_ILi0EEESD_EEENSA_ILi512EEEEEENS5_IJSW_iEEEEEEEEEEESL_S13_NS4_8TiledMMAINS4_8MMA_AtomIJNS4_21SM100_MMA_MXF8F6F4_SSISJ_SJ_fSK_Li128ELi128ELNS4_4UMMA5MajorE0ELS18_0ELNS17_7ScaleInE0ELS19_0EEEEEENSN_INS5_IJSD_SD_SD_EEENS5_IJSW_SW_SW_EEEEENS5_IJNS4_10UnderscoreES1F_S1F_EEEEENS5_IJNS4_23SM90_TMA_LOAD_MULTICASTES1I_EEENS5_IJNS4_14ComposedLayoutINS4_7SwizzleILi3ELi4ELi3EEENS4_18smem_ptr_flag_bitsILi8EEENSN_INS5_IJNSA_ILi8EEESG_EEENS5_IJSG_SD_EEEEEEENSN_INS5_IJNS5_IJNS5_IJSP_SD_EEENS5_IJSO_SD_EEEEEESD_NS5_IJSC_SB_EEEEEENS5_IJNS5_IJNS5_IJSU_SY_EEESX_EEESW_NS5_IJSD_SY_EEEEEEEEEEEvNS4_8identityES1J_S24_vS25_EENS_8epilogue10collective18CollectiveEpilogueINS27_23Sm100TmaWarpSpecializedILi4ELi2ELi16ELb1ELb0EEEJNS5_IJNSA_ILi64EEESG_SH_EEENS5_IJNSN_IS2C_SD_EENSN_INS5_IJST_SB_EEENS5_IJSD_S2C_EEEEEEEENS_10bfloat16_tESM_S2J_SM_NS27_6fusion15FusionCallbacksIS2B_NS2K_17LinearCombinationIS2J_fS2J_fLNS_15FloatRoundStyleE2EEES2D_S2I_JEEENS4_5SM1004TMEM4LOAD26SM100_TMEM_LOAD_32dp32b16xENS4_13SM90_TMA_LOADENS1K_INS1L_ILi1ELi4ELi3EEENS1N_ILi16EEENSN_INS5_IJS1P_ST_EEENS5_IJST_SD_EEEEEEENS4_39AutoVectorizingCopyWithAssumedAlignmentILi128EEENS4_14SM90_TMA_STOREES30_S32_S32_EEEvvEEEEvNT_6ParamsE) ;  /* 0xffffff0402887950 */ /* 0x000fea0003c3ffff */
        .weak           $__internal_1_$__cuda_sm10x_tcgen05_guardrail_trap_phase_invalid_during_alloc
        .type           $__internal_1_$__cuda_sm10x_tcgen05_guardrail_trap_phase_invalid_during_alloc,@function
        .size           $__internal_1_$__cuda_sm10x_tcgen05_guardrail_trap_phase_invalid_during_alloc,($__internal_2_$__cuda_sm10x_tcgen05_guardrail_trap_unallocated_columns_being_dealloced - $__internal_1_$__cuda_sm10x_tcgen05_guardrail_trap_phase_invalid_during_alloc)
$__internal_1_$__cuda_sm10x_tcgen05_guardrail_trap_phase_invalid_during_alloc:
[----:B------:R-:W-:Y:S05]  /*f9e0*/  BPT.TRAP 0x1 ;  /* 0x000000040000795c */ /* 0x000fea0000300000 */
[----:B------:R-:W-:-:S04]  /*f9f0*/  MOV R3, 0x0 ;  /* 0x0000000000037802 */ /* 0x000fc80000000f00 */
[----:B------:R-:W-:Y:S05]  /*fa00*/  RET.REL.NODEC R2 `(_ZN7cutlass13device_kernelINS_4gemm6kernel13GemmUniversalIN4cute5tupleIJiiiiEEENS1_10collective13CollectiveMmaINS1_46MainloopSm100TmaUmmaWarpSpecializedBlockScaledILi3ELi2ELi2ENS5_IJNS4_1CILi2EEENSA_ILi4EEENSA_ILi1EEEEEEEENS5_IJNSA_ILi128EEESG_NSA_ILi256EEEEEENS5_IJNS_12float_e4m3_tENS_13float_ue8m0_tEEEENS5_IJNS5_IJlSD_lEEENS4_6LayoutINS5_IJNS5_IJNS5_IJNSA_ILi32EEESC_EEEiEEESQ_NS5_IJSD_iEEEEEENS5_IJNS5_IJNS5_IJNSA_ILi16EEESC_EEEiEEENS5_IJNS5_IJNSA_ILi0EEESD_EEENSA_ILi512EEEEEENS5_IJSW_iEEEEEEEEEEESL_S13_NS4_8TiledMMAINS4_8MMA_AtomIJNS4_21SM100_MMA_MXF8F6F4_SSISJ_SJ_fSK_Li128ELi128ELNS4_4UMMA5MajorE0ELS18_0ELNS17_7ScaleInE0ELS19_0EEEEEENSN_INS5_IJSD_SD_SD_EEENS5_IJSW_SW_SW_EEEEENS5_IJNS4_10UnderscoreES1F_S1F_EEEEENS5_IJNS4_23SM90_TMA_LOAD_MULTICASTES1I_EEENS5_IJNS4_14ComposedLayoutINS4_7SwizzleILi3ELi4ELi3EEENS4_18smem_ptr_flag_bitsILi8EEENSN_INS5_IJNSA_ILi8EEESG_EEENS5_IJSG_SD_EEEEEEENSN_INS5_IJNS5_IJNS5_IJSP_SD_EEENS5_IJSO_SD_EEEEEESD_NS5_IJSC_SB_EEEEEENS5_IJNS5_IJNS5_IJSU_SY_EEESX_EEESW_NS5_IJSD_SY_EEEEEEEEEEEvNS4_8identityES1J_S24_vS25_EENS_8epilogue10collective18CollectiveEpilogueINS27_23Sm100TmaWarpSpecializedILi4ELi2ELi16ELb1ELb0EEEJNS5_IJNSA_ILi64EEESG_SH_EEENS5_IJNSN_IS2C_SD_EENSN_INS5_IJST_SB_EEENS5_IJSD_S2C_EEEEEEEENS_10bfloat16_tESM_S2J_SM_NS27_6fusion15FusionCallbacksIS2B_NS2K_17LinearCombinationIS2J_fS2J_fLNS_15FloatRoundStyleE2EEES2D_S2I_JEEENS4_5SM1004TMEM4LOAD26SM100_TMEM_LOAD_32dp32b16xENS4_13SM90_TMA_LOADENS1K_INS1L_ILi1ELi4ELi3EEENS1N_ILi16EEENSN_INS5_IJS1P_ST_EEENS5_IJST_SD_EEEEEEENS4_39AutoVectorizingCopyWithAssumedAlignmentILi128EEENS4_14SM90_TMA_STOREES30_S32_S32_EEEvvEEEEvNT_6ParamsE) ;  /* 0xffffff04027c7950 */ /* 0x000fea0003c3ffff */
        .weak           $__internal_2_$__cuda_sm10x_tcgen05_guardrail_trap_unallocated_columns_being_dealloced
        .type           $__internal_2_$__cuda_sm10x_tcgen05_guardrail_trap_unallocated_columns_being_dealloced,@function
        .size           $__internal_2_$__cuda_sm10x_tcgen05_guardrail_trap_unallocated_columns_being_dealloced,(.L_x_238 - $__internal_2_$__cuda_sm10x_tcgen05_guardrail_trap_unallocated_columns_being_dealloced)
$__internal_2_$__cuda_sm10x_tcgen05_guardrail_trap_unallocated_columns_being_dealloced:
[----:B------:R-:W-:Y:S05]  /*fa10*/  BPT.TRAP 0x1 ;  /* 0x000000040000795c */ /* 0x000fea0000300000 */
[----:B------:R-:W-:-:S04]  /*fa20*/  HFMA2 R3, -RZ, RZ, 0, 0 ;  /* 0x00000000ff037431 */ /* 0x000fc800000001ff */
[----:B------:R-:W-:Y:S05]  /*fa30*/  RET.REL.NODEC R2 `(_ZN7cutlass13device_kernelINS_4gemm6kernel13GemmUniversalIN4cute5tupleIJiiiiEEENS1_10collective13CollectiveMmaINS1_46MainloopSm100TmaUmmaWarpSpecializedBlockScaledILi3ELi2ELi2ENS5_IJNS4_1CILi2EEENSA_ILi4EEENSA_ILi1EEEEEEEENS5_IJNSA_ILi128EEESG_NSA_ILi256EEEEEENS5_IJNS_12float_e4m3_tENS_13float_ue8m0_tEEEENS5_IJNS5_IJlSD_lEEENS4_6LayoutINS5_IJNS5_IJNS5_IJNSA_ILi32EEESC_EEEiEEESQ_NS5_IJSD_iEEEEEENS5_IJNS5_IJNS5_IJNSA_ILi16EEESC_EEEiEEENS5_IJNS5_IJNSA_ILi0EEESD_EEENSA_ILi512EEEEEENS5_IJSW_iEEEEEEEEEEESL_S13_NS4_8TiledMMAINS4_8MMA_AtomIJNS4_21SM100_MMA_MXF8F6F4_SSISJ_SJ_fSK_Li128ELi128ELNS4_4UMMA5MajorE0ELS18_0ELNS17_7ScaleInE0ELS19_0EEEEEENSN_INS5_IJSD_SD_SD_EEENS5_IJSW_SW_SW_EEEEENS5_IJNS4_10UnderscoreES1F_S1F_EEEEENS5_IJNS4_23SM90_TMA_LOAD_MULTICASTES1I_EEENS5_IJNS4_14ComposedLayoutINS4_7SwizzleILi3ELi4ELi3EEENS4_18smem_ptr_flag_bitsILi8EEENSN_INS5_IJNSA_ILi8EEESG_EEENS5_IJSG_SD_EEEEEEENSN_INS5_IJNS5_IJNS5_IJSP_SD_EEENS5_IJSO_SD_EEEEEESD_NS5_IJSC_SB_EEEEEENS5_IJNS5_IJNS5_IJSU_SY_EEESX_EEESW_NS5_IJSD_SY_EEEEEEEEEEEvNS4_8identityES1J_S24_vS25_EENS_8epilogue10collective18CollectiveEpilogueINS27_23Sm100TmaWarpSpecializedILi4ELi2ELi16ELb1ELb0EEEJNS5_IJNSA_ILi64EEESG_SH_EEENS5_IJNSN_IS2C_SD_EENSN_INS5_IJST_SB_EEENS5_IJSD_S2C_EEEEEEEENS_10bfloat16_tESM_S2J_SM_NS27_6fusion15FusionCallbacksIS2B_NS2K_17LinearCombinationIS2J_fS2J_fLNS_15FloatRoundStyleE2EEES2D_S2I_JEEENS4_5SM1004TMEM4LOAD26SM100_TMEM_LOAD_32dp32b16xENS4_13SM90_TMA_LOADENS1K_INS1L_ILi1ELi4ELi3EEENS1N_ILi16EEENSN_INS5_IJS1P_ST_EEENS5_IJST_SD_EEEEEEENS4_39AutoVectorizingCopyWithAssumedAlignmentILi128EEENS4_14SM90_TMA_STOREES30_S32_S32_EEEvvEEEEvNT_6ParamsE) ;  /* 0xffffff0402707950 */ /* 0x000fea0003c3ffff */
.L_x_237:
[----:B------:R-:W-:-:S00]  /*fa40*/  BRA `(.L_x_237) ;  /* 0xfffffffc00fc7947 */ /* 0x000fc0000383ffff */
[----:B------:R-:W-:-:S00]  /*fa50*/  NOP ;  /* 0x0000000000007918 */ /* 0x000fc00000000000 */
        /* <DEDUP_REMOVED lines=10> */
.L_x_238:


//--------------------- .nv.global.init           --------------------------
	.section	.nv.global.init,"aw",@progbits
.nv.global.init:
	.type		$str$27,@object
	.size		$str$27,($str$28 - $str$27)
$str$27:
        /*0000*/ 	.byte	0x28, 0x61, 0x64, 0x64, 0x72, 0x65, 0x73, 0x73, 0x20, 0x26, 0x20, 0x6d, 0x61, 0x73, 0x6b, 0x29
        /*0010*/ 	.byte	0x20, 0x3d, 0x3d, 0x20, 0x30, 0x00
	.type		$str$28,@object
	.size		$str$28,($str$26 - $str$28)
$str$28:
        /*0016*/ 	.byte	0x2f, 0x74, 0x6d, 0x70, 0x2f, 0x63, 0x75, 0x74, 0x6c, 0x61, 0x73, 0x73, 0x5f, 0x73, 0x77, 0x65
        /*0026*/ 	.byte	0x65, 0x70, 0x5f, 0x73, 0x72, 0x63, 0x2f, 0x69, 0x6e, 0x63, 0x6c, 0x75, 0x64, 0x65, 0x2f, 0x63
        /*0036*/ 	.byte	0x75, 0x74, 0x65, 0x2f, 0x70, 0x6f, 0x69, 0x6e, 0x74, 0x65, 0x72, 0x5f, 0x66, 0x6c, 0x61, 0x67
        /*0046*/ 	.byte	0x67, 0x65, 0x64, 0x2e, 0x68, 0x70, 0x70, 0x00
	.type		$str$26,@object
	.size		$str$26,($str$25 - $str$26)
$str$26:
        /*004e*/ 	.byte	0x2f, 0x74, 0x6d, 0x70, 0x2f, 0x63, 0x75, 0x74, 0x6c, 0x61, 0x73, 0x73, 0x5f, 0x73, 0x77, 0x65
        /*005e*/ 	.byte	0x65, 0x70, 0x5f, 0x73, 0x72, 0x63, 0x2f, 0x69, 0x6e, 0x63, 0x6c, 0x75, 0x64, 0x65, 0x2f, 0x63
        /*006e*/ 	.byte	0x75, 0x74, 0x65, 0x2f, 0x61, 0x74, 0x6f, 0x6d, 0x2f, 0x63, 0x6f, 0x70, 0x79, 0x5f, 0x74, 0x72
        /*007e*/ 	.byte	0x61, 0x69, 0x74, 0x73, 0x5f, 0x73, 0x6d, 0x31, 0x30, 0x30, 0x2e, 0x68, 0x70, 0x70, 0x00
	.type		$str$25,@object
	.size		$str$25,(__unnamed_1 - $str$25)
$str$25:
        /*008d*/ 	.byte	0x28, 0x28, 0x75, 0x69, 0x6e, 0x74, 0x33, 0x32, 0x5f, 0x74, 0x28, 0x74, 0x68, 0x72, 0x65, 0x61
        /*009d*/ 	.byte	0x64, 0x49, 0x64, 0x78, 0x2e, 0x78, 0x29, 0x20, 0x2f, 0x20, 0x33, 0x32, 0x29, 0x20, 0x25, 0x20
        /*00ad*/ 	.byte	0x34, 0x29, 0x20, 0x3d, 0x3d, 0x20, 0x28, 0x28, 0x28, 0x74, 0x6d, 0x65, 0x6d, 0x5f, 0x61, 0x64
        /*00bd*/ 	.byte	0x64, 0x72, 0x20, 0x3e, 0x3e, 0x20, 0x31, 0x36, 0x29, 0x20, 0x2f, 0x20, 0x33, 0x32, 0x29, 0x20
        /*00cd*/ 	.byte	0x25, 0x20, 0x34, 0x29, 0x00
	.type		__unnamed_1,@object
	.size		__unnamed_1,(__unnamed_2 - __unnamed_1)
__unnamed_1:
        /*00d2*/ 	.byte	0x61, 0x75, 0x74, 0x6f, 0x20, 0x63, 0x75, 0x74, 0x65, 0x3a, 0x3a, 0x61, 0x73, 0x5f, 0x70, 0x6f
        /* <DEDUP_REMOVED lines=24> */
        /*0262*/ 	.byte	0x43, 0x3c, 0x32, 0x30, 0x34, 0x38, 0x3e, 0x3e, 0x3e, 0x3e, 0x5d, 0x00
	.type		__unnamed_2,@object
	.size		__unnamed_2,(.L_2 - __unnamed_2)
__unnamed_2:
        /* <DEDUP_REMOVED lines=40> */
        /*04ee*/ 	.byte	0x3a, 0x3a, 0x43, 0x3c, 0x30, 0x3e, 0x3e, 0x3e, 0x3e, 0x5d, 0x00
.L_2:


//--------------------- .nv.shared._ZN7cutlass13device_kernelINS_4gemm6kernel13GemmUniversalIN4cute5tupleIJiiiiEEENS1_10collective13CollectiveMmaINS1_46MainloopSm100TmaUmmaWarpSpecializedBlockScaledILi3ELi2ELi2ENS5_IJNS4_1CILi2EEENSA_ILi4EEENSA_ILi1EEEEEEEENS5_IJNSA_ILi128EEESG_NSA_ILi256EEEEEENS5_IJNS_12float_e4m3_tENS_13float_ue8m0_tEEEENS5_IJNS5_IJlSD_lEEENS4_6LayoutINS5_IJNS5_IJNS5_IJNSA_ILi32EEESC_EEEiEEESQ_NS5_IJSD_iEEEEEENS5_IJNS5_IJNS5_IJNSA_ILi16EEESC_EEEiEEENS5_IJNS5_IJNSA_ILi0EEESD_EEENSA_ILi512EEEEEENS5_IJSW_iEEEEEEEEEEESL_S13_NS4_8TiledMMAINS4_8MMA_AtomIJNS4_21SM100_MMA_MXF8F6F4_SSISJ_SJ_fSK_Li128ELi128ELNS4_4UMMA5MajorE0ELS18_0ELNS17_7ScaleInE0ELS19_0EEEEEENSN_INS5_IJSD_SD_SD_EEENS5_IJSW_SW_SW_EEEEENS5_IJNS4_10UnderscoreES1F_S1F_EEEEENS5_IJNS4_23SM90_TMA_LOAD_MULTICASTES1I_EEENS5_IJNS4_14ComposedLayoutINS4_7SwizzleILi3ELi4ELi3EEENS4_18smem_ptr_flag_bitsILi8EEENSN_INS5_IJNSA_ILi8EEESG_EEENS5_IJSG_SD_EEEEEEENSN_INS5_IJNS5_IJNS5_IJSP_SD_EEENS5_IJSO_SD_EEEEEESD_NS5_IJSC_SB_EEEEEENS5_IJNS5_IJNS5_IJSU_SY_EEESX_EEESW_NS5_IJSD_SY_EEEEEEEEEEEvNS4_8identityES1J_S24_vS25_EENS_8epilogue10collective18CollectiveEpilogueINS27_23Sm100TmaWarpSpecializedILi4ELi2ELi16ELb1ELb0EEEJNS5_IJNSA_ILi64EEESG_SH_EEENS5_IJNSN_IS2C_SD_EENSN_INS5_IJST_SB_EEENS5_IJSD_S2C_EEEEEEEENS_10bfloat16_tESM_S2J_SM_NS27_6fusion15FusionCallbacksIS2B_NS2K_17LinearCombinationIS2J_fS2J_fLNS_15FloatRoundStyleE2EEES2D_S2I_JEEENS4_5SM1004TMEM4LOAD26SM100_TMEM_LOAD_32dp32b16xENS4_13SM90_TMA_LOADENS1K_INS1L_ILi1ELi4ELi3EEENS1N_ILi16EEENSN_INS5_IJS1P_ST_EEENS5_IJST_SD_EEEEEEENS4_39AutoVectorizingCopyWithAssumedAlignmentILi128EEENS4_14SM90_TMA_STOREES30_S32_S32_EEEvvEEEEvNT_6ParamsE --------------------------
	.section	.nv.shared._ZN7cutlass13device_kernelINS_4gemm6kernel13GemmUniversalIN4cute5tupleIJiiiiEEENS1_10collective13CollectiveMmaINS1_46MainloopSm100TmaUmmaWarpSpecializedBlockScaledILi3ELi2ELi2ENS5_IJNS4_1CILi2EEENSA_ILi4EEENSA_ILi1EEEEEEEENS5_IJNSA_ILi128EEESG_NSA_ILi256EEEEEENS5_IJNS_12float_e4m3_tENS_13float_ue8m0_tEEEENS5_IJNS5_IJlSD_lEEENS4_6LayoutINS5_IJNS5_IJNS5_IJNSA_ILi32EEESC_EEEiEEESQ_NS5_IJSD_iEEEEEENS5_IJNS5_IJNS5_IJNSA_ILi16EEESC_EEEiEEENS5_IJNS5_IJNSA_ILi0EEESD_EEENSA_ILi512EEEEEENS5_IJSW_iEEEEEEEEEEESL_S13_NS4_8TiledMMAINS4_8MMA_AtomIJNS4_21SM100_MMA_MXF8F6F4_SSISJ_SJ_fSK_Li128ELi128ELNS4_4UMMA5MajorE0ELS18_0ELNS17_7ScaleInE0ELS19_0EEEEEENSN_INS5_IJSD_SD_SD_EEENS5_IJSW_SW_SW_EEEEENS5_IJNS4_10UnderscoreES1F_S1F_EEEEENS5_IJNS4_23SM90_TMA_LOAD_MULTICASTES1I_EEENS5_IJNS4_14ComposedLayoutINS4_7SwizzleILi3ELi4ELi3EEENS4_18smem_ptr_flag_bitsILi8EEENSN_INS5_IJNSA_ILi8EEESG_EEENS5_IJSG_SD_EEEEEEENSN_INS5_IJNS5_IJNS5_IJSP_SD_EEENS5_IJSO_SD_EEEEEESD_NS5_IJSC_SB_EEEEEENS5_IJNS5_IJNS5_IJSU_SY_EEESX_EEESW_NS5_IJSD_SY_EEEEEEEEEEEvNS4_8identityES1J_S24_vS25_EENS_8epilogue10collective18CollectiveEpilogueINS27_23Sm100TmaWarpSpecializedILi4ELi2ELi16ELb1ELb0EEEJNS5_IJNSA_ILi64EEESG_SH_EEENS5_IJNSN_IS2C_SD_EENSN_INS5_IJST_SB_EEENS5_IJSD_S2C_EEEEEEEENS_10bfloat16_tESM_S2J_SM_NS27_6fusion15FusionCallbacksIS2B_NS2K_17LinearCombinationIS2J_fS2J_fLNS_15FloatRoundStyleE2EEES2D_S2I_JEEENS4_5SM1004TMEM4LOAD26SM100_TMEM_LOAD_32dp32b16xENS4_13SM90_TMA_LOADENS1K_INS1L_ILi1ELi4ELi3EEENS1N_ILi16EEENSN_INS5_IJS1P_ST_EEENS5_IJST_SD_EEEEEEENS4_39AutoVectorizingCopyWithAssumedAlignmentILi128EEENS4_14SM90_TMA_STOREES30_S32_S32_EEEvvEEEEvNT_6ParamsE,"aw",@nobits
	.sectionflags	@""
	.align	16
	.zero		1024


//--------------------- .nv.shared.reserved.0     --------------------------
	.section	.nv.shared.reserved.0,"aw",@nobits
	.weak		__nv_reservedSMEM_offset_0_alias
	.size		__nv_reservedSMEM_offset_0_alias, 0, 64
	.other		__nv_reservedSMEM_offset_0_alias,@"STO_CUDA_RESERVED_SHARED STV_DEFAULT"
__nv_reservedSMEM_offset_0_alias:
	.zero		0
.nv.shared.reserved.0:
	.zero		64
	.weak		__nv_reservedSMEM_tcgen05_partition
	.type		__nv_reservedSMEM_tcgen05_partition,@object
	.size		__nv_reservedSMEM_tcgen05_partition,(.L_0 - __nv_reservedSMEM_tcgen05_partition)
__nv_reservedSMEM_tcgen05_partition:
	.zero		32
.L_0:


//--------------------- .nv.global                --------------------------
	.section	.nv.global,"aw",@nobits
.nv.global:
	.type		_ZN40_INTERNAL_54a720bd_4_k_cu_d05c8a09_359014cute1_E,@object
	.size		_ZN40_INTERNAL_54a720bd_4_k_cu_d05c8a09_359014cute1_E,(_ZN40_INTERNAL_54a720bd_4_k_cu_d05c8a09_359014cuda3std3__45__cpo6cbeginE - _ZN40_INTERNAL_54a720bd_4_k_cu_d05c8a09_359014cute1_E)
_ZN40_INTERNAL_54a720bd_4_k_cu_d05c8a09_359014cute1_E:
	.zero		1
	.type		_ZN40_INTERNAL_54a720bd_4_k_cu_d05c8a09_359014cuda3std3__45__cpo6cbeginE,@object
	.size		_ZN40_INTERNAL_54a720bd_4_k_cu_d05c8a09_359014cuda3std3__45__cpo6cbeginE,(_ZN40_INTERNAL_54a720bd_4_k_cu_d05c8a09_359014cuda3std3__48in_placeE - _ZN40_INTERNAL_54a720bd_4_k_cu_d05c8a09_359014cuda3std3__45__cpo6cbeginE)
_ZN40_INTERNAL_54a720bd_4_k_cu_d05c8a09_359014cuda3std3__45__cpo6cbeginE:
	.zero		1
	.type		_ZN40_INTERNAL_54a720bd_4_k_cu_d05c8a09_359014cuda3std3__48in_placeE,@object
	.size		_ZN40_INTERNAL_54a720bd_4_k_cu_d05c8a09_359014cuda3std3__48in_placeE,(_ZN40_INTERNAL_54a720bd_4_k_cu_d05c8a09_359014cuda3std6ranges3__45__cpo9iter_moveE - _ZN40_INTERNAL_54a720bd_4_k_cu_d05c8a09_359014cuda3std3__48in_placeE)
_ZN40_INTERNAL_54a720bd_4_k_cu_d05c8a09_359014cuda3std3__48in_placeE:
	.zero		1
	.type		_ZN40_INTERNAL_54a720bd_4_k_cu_d05c8a09_359014cuda3std6ranges3__45__cpo9iter_moveE,@object
	.size		_ZN40_INTERNAL_54a720bd_4_k_cu_d05c8a09_359014cuda3std6ranges3__45__cpo9iter_moveE,(_ZN40_INTERNAL_54a720bd_4_k_cu_d05c8a09_359014cuda3std3__45__cpo5beginE - _ZN40_INTERNAL_54a720bd_4_k_cu_d05c8a09_359014cuda3std6ranges3__45__cpo9iter_moveE)
_ZN40_INTERNAL_54a720bd_4_k_cu_d05c8a09_359014cuda3std6ranges3__45__cpo9iter_moveE:
	.zero		1
	.type		_ZN40_INTERNAL_54a720bd_4_k_cu_d05c8a09_359014cuda3std3__45__cpo5beginE,@object
	.size		_ZN40_INTERNAL_54a720bd_4_k_cu_d05c8a09_359014cuda3std3__45__cpo5beginE,(_ZN40_INTERNAL_54a720bd_4_k_cu_d05c8a09_359014cuda3std3__442_GLOBAL__N__54a720bd_4_k_cu_d05c8a09_359016ignoreE - _ZN40_INTERNAL_54a720bd_4_k_cu_d05c8a09_359014cuda3std3__45__cpo5beginE)
_ZN40_INTERNAL_54a720bd_4_k_cu_d05c8a09_359014cuda3std3__45__cpo5beginE:
	.zero		1
	.type		_ZN40_INTERNAL_54a720bd_4_k_cu_d05c8a09_359014cuda3std3__442_GLOBAL__N__54a720bd_4_k_cu_d05c8a09_359016ignoreE,@object
	.size		_ZN40_INTERNAL_54a720bd_4_k_cu_d05c8a09_359014cuda3std3__442_GLOBAL__N__54a720bd_4_k_cu_d05c8a09_359016ignoreE,(_ZN40_INTERNAL_54a720bd_4_k_cu_d05c8a09_359014cute7productE - _ZN40_INTERNAL_54a720bd_4_k_cu_d05c8a09_359014cuda3std3__442_GLOBAL__N__54a720bd_4_k_cu_d05c8a09_359016ignoreE)
_ZN40_INTERNAL_54a720bd_4_k_cu_d05c8a09_359014cuda3std3__442_GLOBAL__N__54a720bd_4_k_cu_d05c8a09_359016ignoreE:
	.zero		1
	.type		_ZN40_INTERNAL_54a720bd_4_k_cu_d05c8a09_359014cute7productE,@object
	.size		_ZN40_INTERNAL_54a720bd_4_k_cu_d05c8a09_359014cute7productE,(_ZN40_INTERNAL_54a720bd_4_k_cu_d05c8a09_359014cuda3std3__45__cpo3endE - _ZN40_INTERNAL_54a720bd_4_k_cu_d05c8a09_359014cute7productE)
_ZN40_INTERNAL_54a720bd_4_k_cu_d05c8a09_359014cute7productE:
	.zero		1
	.type		_ZN40_INTERNAL_54a720bd_4_k_cu_d05c8a09_359014cuda3std3__45__cpo3endE,@object
	.size		_ZN40_INTERNAL_54a720bd_4_k_cu_d05c8a09_359014cuda3std3__45__cpo3endE,(_ZN40_INTERNAL_54a720bd_4_k_cu_d05c8a09_359014cuda3std3__419piecewise_constructE - _ZN40_INTERNAL_54a720bd_4_k_cu_d05c8a09_359014cuda3std3__45__cpo3endE)
_ZN40_INTERNAL_54a720bd_4_k_cu_d05c8a09_359014cuda3std3__45__cpo3endE:
	.zero		1
	.type		_ZN40_INTERNAL_54a720bd_4_k_cu_d05c8a09_359014cuda3std3__419piecewise_constructE,@object
	.size		_ZN40_INTERNAL_54a720bd_4_k_cu_d05c8a09_359014cuda3std3__419piecewise_constructE,(_ZN40_INTERNAL_54a720bd_4_k_cu_d05c8a09_359014cuda3std3__45__cpo4cendE - _ZN40_INTERNAL_54a720bd_4_k_cu_d05c8a09_359014cuda3std3__419piecewise_constructE)
_ZN40_INTERNAL_54a720bd_4_k_cu_d05c8a09_359014cuda3std3__419piecewise_constructE:
	.zero		1
	.type		_ZN40_INTERNAL_54a720bd_4_k_cu_d05c8a09_359014cuda3std3__45__cpo4cendE,@object
	.size		_ZN40_INTERNAL_54a720bd_4_k_cu_d05c8a09_359014cuda3std3__45__cpo4cendE,(_ZN40_INTERNAL_54a720bd_4_k_cu_d05c8a09_359014cuda3std6ranges3__45__cpo4swapE - _ZN40_INTERNAL_54a720bd_4_k_cu_d05c8a09_359014cuda3std3__45__cpo4cendE)
_ZN40_INTERNAL_54a720bd_4_k_cu_d05c8a09_359014cuda3std3__45__cpo4cendE:
	.zero		1
	.type		_ZN40_INTERNAL_54a720bd_4_k_cu_d05c8a09_359014cuda3std6ranges3__45__cpo4swapE,@object
	.size		_ZN40_INTERNAL_54a720bd_4_k_cu_d05c8a09_359014cuda3std6ranges3__45__cpo4swapE,(.L_10 - _ZN40_INTERNAL_54a720bd_4_k_cu_d05c8a09_359014cuda3std6ranges3__45__cpo4swapE)
_ZN40_INTERNAL_54a720bd_4_k_cu_d05c8a09_359014cuda3std6ranges3__45__cpo4swapE:
	.zero		1
.L_10:


//--------------------- .nv.constant0._ZN7cutlass13device_kernelINS_4gemm6kernel13GemmUniversalIN4cute5tupleIJiiiiEEENS1_10collective13CollectiveMmaINS1_46MainloopSm100TmaUmmaWarpSpecializedBlockScaledILi3ELi2ELi2ENS5_IJNS4_1CILi2EEENSA_ILi4EEENSA_ILi1EEEEEEEENS5_IJNSA_ILi128EEESG_NSA_ILi256EEEEEENS5_IJNS_12float_e4m3_tENS_13float_ue8m0_tEEEENS5_IJNS5_IJlSD_lEEENS4_6LayoutINS5_IJNS5_IJNS5_IJNSA_ILi32EEESC_EEEiEEESQ_NS5_IJSD_iEEEEEENS5_IJNS5_IJNS5_IJNSA_ILi16EEESC_EEEiEEENS5_IJNS5_IJNSA_ILi0EEESD_EEENSA_ILi512EEEEEENS5_IJSW_iEEEEEEEEEEESL_S13_NS4_8TiledMMAINS4_8MMA_AtomIJNS4_21SM100_MMA_MXF8F6F4_SSISJ_SJ_fSK_Li128ELi128ELNS4_4UMMA5MajorE0ELS18_0ELNS17_7ScaleInE0ELS19_0EEEEEENSN_INS5_IJSD_SD_SD_EEENS5_IJSW_SW_SW_EEEEENS5_IJNS4_10UnderscoreES1F_S1F_EEEEENS5_IJNS4_23SM90_TMA_LOAD_MULTICASTES1I_EEENS5_IJNS4_14ComposedLayoutINS4_7SwizzleILi3ELi4ELi3EEENS4_18smem_ptr_flag_bitsILi8EEENSN_INS5_IJNSA_ILi8EEESG_EEENS5_IJSG_SD_EEEEEEENSN_INS5_IJNS5_IJNS5_IJSP_SD_EEENS5_IJSO_SD_EEEEEESD_NS5_IJSC_SB_EEEEEENS5_IJNS5_IJNS5_IJSU_SY_EEESX_EEESW_NS5_IJSD_SY_EEEEEEEEEEEvNS4_8identityES1J_S24_vS25_EENS_8epilogue10collective18CollectiveEpilogueINS27_23Sm100TmaWarpSpecializedILi4ELi2ELi16ELb1ELb0EEEJNS5_IJNSA_ILi64EEESG_SH_EEENS5_IJNSN_IS2C_SD_EENSN_INS5_IJST_SB_EEENS5_IJSD_S2C_EEEEEEEENS_10bfloat16_tESM_S2J_SM_NS27_6fusion15FusionCallbacksIS2B_NS2K_17LinearCombinationIS2J_fS2J_fLNS_15FloatRoundStyleE2EEES2D_S2I_JEEENS4_5SM1004TMEM4LOAD26SM100_TMEM_LOAD_32dp32b16xENS4_13SM90_TMA_LOADENS1K_INS1L_ILi1ELi4ELi3EEENS1N_ILi16EEENSN_INS5_IJS1P_ST_EEENS5_IJST_SD_EEEEEEENS4_39AutoVectorizingCopyWithAssumedAlignmentILi128EEENS4_14SM90_TMA_STOREES30_S32_S32_EEEvvEEEEvNT_6ParamsE --------------------------
	.section	.nv.constant0._ZN7cutlass13device_kernelINS_4gemm6kernel13GemmUniversalIN4cute5tupleIJiiiiEEENS1_10collective13CollectiveMmaINS1_46MainloopSm100TmaUmmaWarpSpecializedBlockScaledILi3ELi2ELi2ENS5_IJNS4_1CILi2EEENSA_ILi4EEENSA_ILi1EEEEEEEENS5_IJNSA_ILi128EEESG_NSA_ILi256EEEEEENS5_IJNS_12float_e4m3_tENS_13float_ue8m0_tEEEENS5_IJNS5_IJlSD_lEEENS4_6LayoutINS5_IJNS5_IJNS5_IJNSA_ILi32EEESC_EEEiEEESQ_NS5_IJSD_iEEEEEENS5_IJNS5_IJNS5_IJNSA_ILi16EEESC_EEEiEEENS5_IJNS5_IJNSA_ILi0EEESD_EEENSA_ILi512EEEEEENS5_IJSW_iEEEEEEEEEEESL_S13_NS4_8TiledMMAINS4_8MMA_AtomIJNS4_21SM100_MMA_MXF8F6F4_SSISJ_SJ_fSK_Li128ELi128ELNS4_4UMMA5MajorE0ELS18_0ELNS17_7ScaleInE0ELS19_0EEEEEENSN_INS5_IJSD_SD_SD_EEENS5_IJSW_SW_SW_EEEEENS5_IJNS4_10UnderscoreES1F_S1F_EEEEENS5_IJNS4_23SM90_TMA_LOAD_MULTICASTES1I_EEENS5_IJNS4_14ComposedLayoutINS4_7SwizzleILi3ELi4ELi3EEENS4_18smem_ptr_flag_bitsILi8EEENSN_INS5_IJNSA_ILi8EEESG_EEENS5_IJSG_SD_EEEEEEENSN_INS5_IJNS5_IJNS5_IJSP_SD_EEENS5_IJSO_SD_EEEEEESD_NS5_IJSC_SB_EEEEEENS5_IJNS5_IJNS5_IJSU_SY_EEESX_EEESW_NS5_IJSD_SY_EEEEEEEEEEEvNS4_8identityES1J_S24_vS25_EENS_8epilogue10collective18CollectiveEpilogueINS27_23Sm100TmaWarpSpecializedILi4ELi2ELi16ELb1ELb0EEEJNS5_IJNSA_ILi64EEESG_SH_EEENS5_IJNSN_IS2C_SD_EENSN_INS5_IJST_SB_EEENS5_IJSD_S2C_EEEEEEEENS_10bfloat16_tESM_S2J_SM_NS27_6fusion15FusionCallbacksIS2B_NS2K_17LinearCombinationIS2J_fS2J_fLNS_15FloatRoundStyleE2EEES2D_S2I_JEEENS4_5SM1004TMEM4LOAD26SM100_TMEM_LOAD_32dp32b16xENS4_13SM90_TMA_LOADENS1K_INS1L_ILi1ELi4ELi3EEENS1N_ILi16EEENSN_INS5_IJS1P_ST_EEENS5_IJST_SD_EEEEEEENS4_39AutoVectorizingCopyWithAssumedAlignmentILi128EEENS4_14SM90_TMA_STOREES30_S32_S32_EEEvvEEEEvNT_6ParamsE,"a",@progbits
	.sectionflags	@""
	.align	4
.nv.constant0._ZN7cutlass13device_kernelINS_4gemm6kernel13GemmUniversalIN4cute5tupleIJiiiiEEENS1_10collective13CollectiveMmaINS1_46MainloopSm100TmaUmmaWarpSpecializedBlockScaledILi3ELi2ELi2ENS5_IJNS4_1CILi2EEENSA_ILi4EEENSA_ILi1EEEEEEEENS5_IJNSA_ILi128EEESG_NSA_ILi256EEEEEENS5_IJNS_12float_e4m3_tENS_13float_ue8m0_tEEEENS5_IJNS5_IJlSD_lEEENS4_6LayoutINS5_IJNS5_IJNS5_IJNSA_ILi32EEESC_EEEiEEESQ_NS5_IJSD_iEEEEEENS5_IJNS5_IJNS5_IJNSA_ILi16EEESC_EEEiEEENS5_IJNS5_IJNSA_ILi0EEESD_EEENSA_ILi512EEEEEENS5_IJSW_iEEEEEEEEEEESL_S13_NS4_8TiledMMAINS4_8MMA_AtomIJNS4_21SM100_MMA_MXF8F6F4_SSISJ_SJ_fSK_Li128ELi128ELNS4_4UMMA5MajorE0ELS18_0ELNS17_7ScaleInE0ELS19_0EEEEEENSN_INS5_IJSD_SD_SD_EEENS5_IJSW_SW_SW_EEEEENS5_IJNS4_10UnderscoreES1F_S1F_EEEEENS5_IJNS4_23SM90_TMA_LOAD_MULTICASTES1I_EEENS5_IJNS4_14ComposedLayoutINS4_7SwizzleILi3ELi4ELi3EEENS4_18smem_ptr_flag_bitsILi8EEENSN_INS5_IJNSA_ILi8EEESG_EEENS5_IJSG_SD_EEEEEEENSN_INS5_IJNS5_IJNS5_IJSP_SD_EEENS5_IJSO_SD_EEEEEESD_NS5_IJSC_SB_EEEEEENS5_IJNS5_IJNS5_IJSU_SY_EEESX_EEESW_NS5_IJSD_SY_EEEEEEEEEEEvNS4_8identityES1J_S24_vS25_EENS_8epilogue10collective18CollectiveEpilogueINS27_23Sm100TmaWarpSpecializedILi4ELi2ELi16ELb1ELb0EEEJNS5_IJNSA_ILi64EEESG_SH_EEENS5_IJNSN_IS2C_SD_EENSN_INS5_IJST_SB_EEENS5_IJSD_S2C_EEEEEEEENS_10bfloat16_tESM_S2J_SM_NS27_6fusion15FusionCallbacksIS2B_NS2K_17LinearCombinationIS2J_fS2J_fLNS_15FloatRoundStyleE2EEES2D_S2I_JEEENS4_5SM1004TMEM4LOAD26SM100_TMEM_LOAD_32dp32b16xENS4_13SM90_TMA_LOADENS1K_INS1L_ILi1ELi4ELi3EEENS1N_ILi16EEENSN_INS5_IJS1P_ST_EEENS5_IJST_SD_EEEEEEENS4_39AutoVectorizingCopyWithAssumedAlignmentILi128EEENS4_14SM90_TMA_STOREES30_S32_S32_EEEvvEEEEvNT_6ParamsE:
	.zero		3968


//--------------------- SYMBOLS --------------------------

	.type		.nv.reservedSmem.offset0,@object
	.size		.nv.reservedSmem.offset0,0x4
	.type		.nv.reservedSmem.cap,@object
	.size		.nv.reservedSmem.cap,0x4
	.type		__assertfail,@function
